	.target	sm_90a

	.elftype	@"ET_EXEC"


//--------------------- .note.nv.tkinfo           --------------------------
	.section	.note.nv.tkinfo,"",@"SHT_NOTE"
	.sectionflags	@"SHF_NOTE_NV_TKINFO"
	.tkinfo
        /*0018*/ 	.word	0x00000002
        /*0030*/ 	.string	""
        /*0030*/ 	.string	"ptxas"
        /*0030*/ 	.string	"Cuda compilation tools, release 13.0, V13.0.88"
        /*0030*/ 	.string	"Build cuda_13.0.r13.0/compiler.36424714_0"
        /*0030*/ 	.string	"-arch sm_90a -m 64 "



//--------------------- .note.nv.cuinfo           --------------------------
	.section	.note.nv.cuinfo,"",@"SHT_NOTE"
	.sectionflags	@"SHF_NOTE_NV_CUINFO"
        /*0018*/ 	.short	0x0002
        /*001a*/ 	.short	0x005a
        /*001c*/ 	.short	0x0082
	.zero		2


//--------------------- .nv.info                  --------------------------
	.section	.nv.info,"",@"SHT_CUDA_INFO"
	.align	4


	//----- nvinfo : EIATTR_REGCOUNT
	.align		4
        /*0000*/ 	.byte	0x04, 0x2f
        /*0002*/ 	.short	(.L_51 - .L_50)
	.align		4
.L_50:
        /*0004*/ 	.word	index@(_ZN2at6native29vectorized_elementwise_kernelILi8ENS0_10AbsFunctorIhEESt5arrayIPcLm2EEEEviT0_T1_)
        /*0008*/ 	.word	0x0000001e


	//----- nvinfo : EIATTR_FRAME_SIZE
	.align		4
.L_51:
        /*000c*/ 	.byte	0x04, 0x11
        /*000e*/ 	.short	(.L_53 - .L_52)
	.align		4
.L_52:
        /*0010*/ 	.word	index@(_ZN2at6native29vectorized_elementwise_kernelILi8ENS0_10AbsFunctorIhEESt5arrayIPcLm2EEEEviT0_T1_)
        /*0014*/ 	.word	0x00000000


	//----- nvinfo : EIATTR_REGCOUNT
	.align		4
.L_53:
        /*0018*/ 	.byte	0x04, 0x2f
        /*001a*/ 	.short	(.L_55 - .L_54)
	.align		4
.L_54:
        /*001c*/ 	.word	index@(_ZN2at6native29vectorized_elementwise_kernelILi4ENS0_10AbsFunctorIhEESt5arrayIPcLm2EEEEviT0_T1_)
        /*0020*/ 	.word	0x0000001e


	//----- nvinfo : EIATTR_FRAME_SIZE
	.align		4
.L_55:
        /*0024*/ 	.byte	0x04, 0x11
        /*0026*/ 	.short	(.L_57 - .L_56)
	.align		4
.L_56:
        /*0028*/ 	.word	index@(_ZN2at6native29vectorized_elementwise_kernelILi4ENS0_10AbsFunctorIhEESt5arrayIPcLm2EEEEviT0_T1_)
        /*002c*/ 	.word	0x00000000


	//----- nvinfo : EIATTR_REGCOUNT
	.align		4
.L_57:
        /*0030*/ 	.byte	0x04, 0x2f
        /*0032*/ 	.short	(.L_59 - .L_58)
	.align		4
.L_58:
        /*0034*/ 	.word	index@(_ZN2at6native29vectorized_elementwise_kernelILi2ENS0_10AbsFunctorIhEESt5arrayIPcLm2EEEEviT0_T1_)
        /*0038*/ 	.word	0x0000001e


	//----- nvinfo : EIATTR_FRAME_SIZE
	.align		4
.L_59:
        /*003c*/ 	.byte	0x04, 0x11
        /*003e*/ 	.short	(.L_61 - .L_60)
	.align		4
.L_60:
        /*0040*/ 	.word	index@(_ZN2at6native29vectorized_elementwise_kernelILi2ENS0_10AbsFunctorIhEESt5arrayIPcLm2EEEEviT0_T1_)
        /*0044*/ 	.word	0x00000000


	//----- nvinfo : EIATTR_REGCOUNT
	.align		4
.L_61:
        /*0048*/ 	.byte	0x04, 0x2f
        /*004a*/ 	.short	(.L_63 - .L_62)
	.align		4
.L_62:
        /*004c*/ 	.word	index@(_ZN2at6native27unrolled_elementwise_kernelINS0_10AbsFunctorIhEESt5arrayIPcLm2EELi4E23TrivialOffsetCalculatorILi1EjES8_NS0_6memory15LoadWithoutCastENS9_16StoreWithoutCastEEEviT_T0_T2_T3_T4_T5_)
        /*0050*/ 	.word	0x00000016


	//----- nvinfo : EIATTR_FRAME_SIZE
	.align		4
.L_63:
        /*0054*/ 	.byte	0x04, 0x11
        /*0056*/ 	.short	(.L_65 - .L_64)
	.align		4
.L_64:
        /*0058*/ 	.word	index@(_ZN2at6native27unrolled_elementwise_kernelINS0_10AbsFunctorIhEESt5arrayIPcLm2EELi4E23TrivialOffsetCalculatorILi1EjES8_NS0_6memory15LoadWithoutCastENS9_16StoreWithoutCastEEEviT_T0_T2_T3_T4_T5_)
        /*005c*/ 	.word	0x00000000


	//----- nvinfo : EIATTR_REGCOUNT
	.align		4
.L_65:
        /*0060*/ 	.byte	0x04, 0x2f
        /*0062*/ 	.short	(.L_67 - .L_66)
	.align		4
.L_66:
        /*0064*/ 	.word	index@(_ZN2at6native18elementwise_kernelILi128ELi4EZNS0_22gpu_kernel_impl_nocastINS0_10AbsFunctorIhEEEEvRNS_18TensorIteratorBaseERKT_EUliE_EEviT1_)
        /*0068*/ 	.word	0x00000012


	//----- nvinfo : EIATTR_FRAME_SIZE
	.align		4
.L_67:
        /*006c*/ 	.byte	0x04, 0x11
        /*006e*/ 	.short	(.L_69 - .L_68)
	.align		4
.L_68:
        /*0070*/ 	.word	index@(_ZN2at6native18elementwise_kernelILi128ELi4EZNS0_22gpu_kernel_impl_nocastINS0_10AbsFunctorIhEEEEvRNS_18TensorIteratorBaseERKT_EUliE_EEviT1_)
        /*0074*/ 	.word	0x00000000


	//----- nvinfo : EIATTR_REGCOUNT
	.align		4
.L_69:
        /*0078*/ 	.byte	0x04, 0x2f
        /*007a*/ 	.short	(.L_71 - .L_70)
	.align		4
.L_70:
        /*007c*/ 	.word	index@(_ZN2at6native27unrolled_elementwise_kernelINS0_10AbsFunctorIhEESt5arrayIPcLm2EELi4E23TrivialOffsetCalculatorILi1EjES8_NS0_6memory12LoadWithCastILi1EEENS9_13StoreWithCastILi1EEEEEviT_T0_T2_T3_T4_T5_)
        /*0080*/ 	.word	0x0000001c


	//----- nvinfo : EIATTR_FRAME_SIZE
	.align		4
.L_71:
        /*0084*/ 	.byte	0x04, 0x11
        /*0086*/ 	.short	(.L_73 - .L_72)
	.align		4
.L_72:
        /*0088*/ 	.word	index@(_ZN2at6native27unrolled_elementwise_kernelINS0_10AbsFunctorIhEESt5arrayIPcLm2EELi4E23TrivialOffsetCalculatorILi1EjES8_NS0_6memory12LoadWithCastILi1EEENS9_13StoreWithCastILi1EEEEEviT_T0_T2_T3_T4_T5_)
        /*008c*/ 	.word	0x00000000


	//----- nvinfo : EIATTR_REGCOUNT
	.align		4
.L_73:
        /*0090*/ 	.byte	0x04, 0x2f
        /*0092*/ 	.short	(.L_75 - .L_74)
	.align		4
.L_74:
        /*0094*/ 	.word	index@(_ZN2at6native18elementwise_kernelILi128ELi4EZNS0_15gpu_kernel_implINS0_10AbsFunctorIhEEEEvRNS_18TensorIteratorBaseERKT_EUliE_EEviT1_)
        /*0098*/ 	.word	0x0000001a


	//----- nvinfo : EIATTR_FRAME_SIZE
	.align		4
.L_75:
        /*009c*/ 	.byte	0x04, 0x11
        /*009e*/ 	.short	(.L_77 - .L_76)
	.align		4
.L_76:
        /*00a0*/ 	.word	index@(_ZN2at6native18elementwise_kernelILi128ELi4EZNS0_15gpu_kernel_implINS0_10AbsFunctorIhEEEEvRNS_18TensorIteratorBaseERKT_EUliE_EEviT1_)
        /*00a4*/ 	.word	0x00000000


	//----- nvinfo : EIATTR_REGCOUNT
	.align		4
.L_77:
        /*00a8*/ 	.byte	0x04, 0x2f
        /*00aa*/ 	.short	(.L_79 - .L_78)
	.align		4
.L_78:
        /*00ac*/ 	.word	index@(_ZN2at6native29vectorized_elementwise_kernelILi8ENS0_10AbsFunctorIaEESt5arrayIPcLm2EEEEviT0_T1_)
        /*00b0*/ 	.word	0x00000020


	//----- nvinfo : EIATTR_FRAME_SIZE
	.align		4
.L_79:
        /*00b4*/ 	.byte	0x04, 0x11
        /*00b6*/ 	.short	(.L_81 - .L_80)
	.align		4
.L_80:
        /*00b8*/ 	.word	index@(_ZN2at6native29vectorized_elementwise_kernelILi8ENS0_10AbsFunctorIaEESt5arrayIPcLm2EEEEviT0_T1_)
        /*00bc*/ 	.word	0x00000000


	//----- nvinfo : EIATTR_REGCOUNT
	.align		4
.L_81:
        /*00c0*/ 	.byte	0x04, 0x2f
        /*00c2*/ 	.short	(.L_83 - .L_82)
	.align		4
.L_82:
        /*00c4*/ 	.word	index@(_ZN2at6native29vectorized_elementwise_kernelILi4ENS0_10AbsFunctorIaEESt5arrayIPcLm2EEEEviT0_T1_)
        /*00c8*/ 	.word	0x00000020


	//----- nvinfo : EIATTR_FRAME_SIZE
	.align		4
.L_83:
        /*00cc*/ 	.byte	0x04, 0x11
        /*00ce*/ 	.short	(.L_85 - .L_84)
	.align		4
.L_84:
        /*00d0*/ 	.word	index@(_ZN2at6native29vectorized_elementwise_kernelILi4ENS0_10AbsFunctorIaEESt5arrayIPcLm2EEEEviT0_T1_)
        /*00d4*/ 	.word	0x00000000


	//----- nvinfo : EIATTR_REGCOUNT
	.align		4
.L_85:
        /*00d8*/ 	.byte	0x04, 0x2f
        /*00da*/ 	.short	(.L_87 - .L_86)
	.align		4
.L_86:
        /*00dc*/ 	.word	index@(_ZN2at6native29vectorized_elementwise_kernelILi2ENS0_10AbsFunctorIaEESt5arrayIPcLm2EEEEviT0_T1_)
        /*00e0*/ 	.word	0x00000020


	//----- nvinfo : EIATTR_FRAME_SIZE
	.align		4
.L_87:
        /*00e4*/ 	.byte	0x04, 0x11
        /*00e6*/ 	.short	(.L_89 - .L_88)
	.align		4
.L_88:
        /*00e8*/ 	.word	index@(_ZN2at6native29vectorized_elementwise_kernelILi2ENS0_10AbsFunctorIaEESt5arrayIPcLm2EEEEviT0_T1_)
        /*00ec*/ 	.word	0x00000000


	//----- nvinfo : EIATTR_REGCOUNT
	.align		4
.L_89:
        /*00f0*/ 	.byte	0x04, 0x2f
        /*00f2*/ 	.short	(.L_91 - .L_90)
	.align		4
.L_90:
        /*00f4*/ 	.word	index@(_ZN2at6native27unrolled_elementwise_kernelINS0_10AbsFunctorIaEESt5arrayIPcLm2EELi4E23TrivialOffsetCalculatorILi1EjES8_NS0_6memory15LoadWithoutCastENS9_16StoreWithoutCastEEEviT_T0_T2_T3_T4_T5_)
        /*00f8*/ 	.word	0x00000014


	//----- nvinfo : EIATTR_FRAME_SIZE
	.align		4
.L_91:
        /*00fc*/ 	.byte	0x04, 0x11
        /*00fe*/ 	.short	(.L_93 - .L_92)
	.align		4
.L_92:
        /*0100*/ 	.word	index@(_ZN2at6native27unrolled_elementwise_kernelINS0_10AbsFunctorIaEESt5arrayIPcLm2EELi4E23TrivialOffsetCalculatorILi1EjES8_NS0_6memory15LoadWithoutCastENS9_16StoreWithoutCastEEEviT_T0_T2_T3_T4_T5_)
        /*0104*/ 	.word	0x00000000


	//----- nvinfo : EIATTR_REGCOUNT
	.align		4
.L_93:
        /*0108*/ 	.byte	0x04, 0x2f
        /*010a*/ 	.short	(.L_95 - .L_94)
	.align		4
.L_94:
        /*010c*/ 	.word	index@(_ZN2at6native18elementwise_kernelILi128ELi4EZNS0_22gpu_kernel_impl_nocastINS0_10AbsFunctorIaEEEEvRNS_18TensorIteratorBaseERKT_EUliE_EEviT1_)
        /*0110*/ 	.word	0x00000012


	//----- nvinfo : EIATTR_FRAME_SIZE
	.align		4
.L_95:
        /*0114*/ 	.byte	0x04, 0x11
        /*0116*/ 	.short	(.L_97 - .L_96)
	.align		4
.L_96:
        /*0118*/ 	.word	index@(_ZN2at6native18elementwise_kernelILi128ELi4EZNS0_22gpu_kernel_impl_nocastINS0_10AbsFunctorIaEEEEvRNS_18TensorIteratorBaseERKT_EUliE_EEviT1_)
        /*011c*/ 	.word	0x00000000


	//----- nvinfo : EIATTR_REGCOUNT
	.align		4
.L_97:
        /*0120*/ 	.byte	0x04, 0x2f
        /*0122*/ 	.short	(.L_99 - .L_98)
	.align		4
.L_98:
        /*0124*/ 	.word	index@(_ZN2at6native27unrolled_elementwise_kernelINS0_10AbsFunctorIaEESt5arrayIPcLm2EELi4E23TrivialOffsetCalculatorILi1EjES8_NS0_6memory12LoadWithCastILi1EEENS9_13StoreWithCastILi1EEEEEviT_T0_T2_T3_T4_T5_)
        /*0128*/ 	.word	0x0000001c


	//----- nvinfo : EIATTR_FRAME_SIZE
	.align		4
.L_99:
        /*012c*/ 	.byte	0x04, 0x11
        /*012e*/ 	.short	(.L_101 - .L_100)
	.align		4
.L_100:
        /*0130*/ 	.word	index@(_ZN2at6native27unrolled_elementwise_kernelINS0_10AbsFunctorIaEESt5arrayIPcLm2EELi4E23TrivialOffsetCalculatorILi1EjES8_NS0_6memory12LoadWithCastILi1EEENS9_13StoreWithCastILi1EEEEEviT_T0_T2_T3_T4_T5_)
        /*0134*/ 	.word	0x00000000


	//----- nvinfo : EIATTR_REGCOUNT
	.align		4
.L_101:
        /*0138*/ 	.byte	0x04, 0x2f
        /*013a*/ 	.short	(.L_103 - .L_102)
	.align		4
.L_102:
        /*013c*/ 	.word	index@(_ZN2at6native18elementwise_kernelILi128ELi4EZNS0_15gpu_kernel_implINS0_10AbsFunctorIaEEEEvRNS_18TensorIteratorBaseERKT_EUliE_EEviT1_)
        /*0140*/ 	.word	0x0000001a


	//----- nvinfo : EIATTR_FRAME_SIZE
	.align		4
.L_103:
        /*0144*/ 	.byte	0x04, 0x11
        /*0146*/ 	.short	(.L_105 - .L_104)
	.align		4
.L_104:
        /*0148*/ 	.word	index@(_ZN2at6native18elementwise_kernelILi128ELi4EZNS0_15gpu_kernel_implINS0_10AbsFunctorIaEEEEvRNS_18TensorIteratorBaseERKT_EUliE_EEviT1_)
        /*014c*/ 	.word	0x00000000


	//----- nvinfo : EIATTR_REGCOUNT
	.align		4
.L_105:
        /*0150*/ 	.byte	0x04, 0x2f
        /*0152*/ 	.short	(.L_107 - .L_106)
	.align		4
.L_106:
        /*0154*/ 	.word	index@(_ZN2at6native29vectorized_elementwise_kernelILi8ENS0_10AbsFunctorIiEESt5arrayIPcLm2EEEEviT0_T1_)
        /*0158*/ 	.word	0x00000020


	//----- nvinfo : EIATTR_FRAME_SIZE
	.align		4
.L_107:
        /*015c*/ 	.byte	0x04, 0x11
        /*015e*/ 	.short	(.L_109 - .L_108)
	.align		4
.L_108:
        /*0160*/ 	.word	index@(_ZN2at6native29vectorized_elementwise_kernelILi8ENS0_10AbsFunctorIiEESt5arrayIPcLm2EEEEviT0_T1_)
        /*0164*/ 	.word	0x00000000


	//----- nvinfo : EIATTR_REGCOUNT
	.align		4
.L_109:
        /*0168*/ 	.byte	0x04, 0x2f
        /*016a*/ 	.short	(.L_111 - .L_110)
	.align		4
.L_110:
        /*016c*/ 	.word	index@(_ZN2at6native29vectorized_elementwise_kernelILi4ENS0_10AbsFunctorIiEESt5arrayIPcLm2EEEEviT0_T1_)
        /*0170*/ 	.word	0x00000020


	//----- nvinfo : EIATTR_FRAME_SIZE
	.align		4
.L_111:
        /*0174*/ 	.byte	0x04, 0x11
        /*0176*/ 	.short	(.L_113 - .L_112)
	.align		4
.L_112:
        /*0178*/ 	.word	index@(_ZN2at6native29vectorized_elementwise_kernelILi4ENS0_10AbsFunctorIiEESt5arrayIPcLm2EEEEviT0_T1_)
        /*017c*/ 	.word	0x00000000


	//----- nvinfo : EIATTR_REGCOUNT
	.align		4
.L_113:
        /*0180*/ 	.byte	0x04, 0x2f
        /*0182*/ 	.short	(.L_115 - .L_114)
	.align		4
.L_114:
        /*0184*/ 	.word	index@(_ZN2at6native29vectorized_elementwise_kernelILi2ENS0_10AbsFunctorIiEESt5arrayIPcLm2EEEEviT0_T1_)
        /*0188*/ 	.word	0x00000020


	//----- nvinfo : EIATTR_FRAME_SIZE
	.align		4
.L_115:
        /*018c*/ 	.byte	0x04, 0x11
        /*018e*/ 	.short	(.L_117 - .L_116)
	.align		4
.L_116:
        /*0190*/ 	.word	index@(_ZN2at6native29vectorized_elementwise_kernelILi2ENS0_10AbsFunctorIiEESt5arrayIPcLm2EEEEviT0_T1_)
        /*0194*/ 	.word	0x00000000


	//----- nvinfo : EIATTR_REGCOUNT
	.align		4
.L_117:
        /*0198*/ 	.byte	0x04, 0x2f
        /*019a*/ 	.short	(.L_119 - .L_118)
	.align		4
.L_118:
        /*019c*/ 	.word	index@(_ZN2at6native27unrolled_elementwise_kernelINS0_10AbsFunctorIiEESt5arrayIPcLm2EELi4E23TrivialOffsetCalculatorILi1EjES8_NS0_6memory15LoadWithoutCastENS9_16StoreWithoutCastEEEviT_T0_T2_T3_T4_T5_)
        /*01a0*/ 	.word	0x00000014


	//----- nvinfo : EIATTR_FRAME_SIZE
	.align		4
.L_119:
        /*01a4*/ 	.byte	0x04, 0x11
        /*01a6*/ 	.short	(.L_121 - .L_120)
	.align		4
.L_120:
        /*01a8*/ 	.word	index@(_ZN2at6native27unrolled_elementwise_kernelINS0_10AbsFunctorIiEESt5arrayIPcLm2EELi4E23TrivialOffsetCalculatorILi1EjES8_NS0_6memory15LoadWithoutCastENS9_16StoreWithoutCastEEEviT_T0_T2_T3_T4_T5_)
        /*01ac*/ 	.word	0x00000000


	//----- nvinfo : EIATTR_REGCOUNT
	.align		4
.L_121:
        /*01b0*/ 	.byte	0x04, 0x2f
        /*01b2*/ 	.short	(.L_123 - .L_122)
	.align		4
.L_122:
        /*01b4*/ 	.word	index@(_ZN2at6native18elementwise_kernelILi128ELi2EZNS0_22gpu_kernel_impl_nocastINS0_10AbsFunctorIiEEEEvRNS_18TensorIteratorBaseERKT_EUliE_EEviT1_)
        /*01b8*/ 	.word	0x00000012


	//----- nvinfo : EIATTR_FRAME_SIZE
	.align		4
.L_123:
        /*01bc*/ 	.byte	0x04, 0x11
        /*01be*/ 	.short	(.L_125 - .L_124)
	.align		4
.L_124:
        /*01c0*/ 	.word	index@(_ZN2at6native18elementwise_kernelILi128ELi2EZNS0_22gpu_kernel_impl_nocastINS0_10AbsFunctorIiEEEEvRNS_18TensorIteratorBaseERKT_EUliE_EEviT1_)
        /*01c4*/ 	.word	0x00000000


	//----- nvinfo : EIATTR_REGCOUNT
	.align		4
.L_125:
        /*01c8*/ 	.byte	0x04, 0x2f
        /*01ca*/ 	.short	(.L_127 - .L_126)
	.align		4
.L_126:
        /*01cc*/ 	.word	index@(_ZN2at6native27unrolled_elementwise_kernelINS0_10AbsFunctorIiEESt5arrayIPcLm2EELi4E23TrivialOffsetCalculatorILi1EjES8_NS0_6memory12LoadWithCastILi1EEENS9_13StoreWithCastILi1EEEEEviT_T0_T2_T3_T4_T5_)
        /*01d0*/ 	.word	0x0000001e


	//----- nvinfo : EIATTR_FRAME_SIZE
	.align		4
.L_127:
        /*01d4*/ 	.byte	0x04, 0x11
        /*01d6*/ 	.short	(.L_129 - .L_128)
	.align		4
.L_128:
        /*01d8*/ 	.word	index@(_ZN2at6native27unrolled_elementwise_kernelINS0_10AbsFunctorIiEESt5arrayIPcLm2EELi4E23TrivialOffsetCalculatorILi1EjES8_NS0_6memory12LoadWithCastILi1EEENS9_13StoreWithCastILi1EEEEEviT_T0_T2_T3_T4_T5_)
        /*01dc*/ 	.word	0x00000000


	//----- nvinfo : EIATTR_REGCOUNT
	.align		4
.L_129:
        /*01e0*/ 	.byte	0x04, 0x2f
        /*01e2*/ 	.short	(.L_131 - .L_130)
	.align		4
.L_130:
        /*01e4*/ 	.word	index@(_ZN2at6native18elementwise_kernelILi128ELi4EZNS0_15gpu_kernel_implINS0_10AbsFunctorIiEEEEvRNS_18TensorIteratorBaseERKT_EUliE_EEviT1_)
        /*01e8*/ 	.word	0x0000001a


	//----- nvinfo : EIATTR_FRAME_SIZE
	.align		4
.L_131:
        /*01ec*/ 	.byte	0x04, 0x11
        /*01ee*/ 	.short	(.L_133 - .L_132)
	.align		4
.L_132:
        /*01f0*/ 	.word	index@(_ZN2at6native18elementwise_kernelILi128ELi4EZNS0_15gpu_kernel_implINS0_10AbsFunctorIiEEEEvRNS_18TensorIteratorBaseERKT_EUliE_EEviT1_)
        /*01f4*/ 	.word	0x00000000


	//----- nvinfo : EIATTR_REGCOUNT
	.align		4
.L_133:
        /*01f8*/ 	.byte	0x04, 0x2f
        /*01fa*/ 	.short	(.L_135 - .L_134)
	.align		4
.L_134:
        /*01fc*/ 	.word	index@(_ZN2at6native29vectorized_elementwise_kernelILi8ENS0_10AbsFunctorIlEESt5arrayIPcLm2EEEEviT0_T1_)
        /*0200*/ 	.word	0x00000020


	//----- nvinfo : EIATTR_FRAME_SIZE
	.align		4
.L_135:
        /*0204*/ 	.byte	0x04, 0x11
        /*0206*/ 	.short	(.L_137 - .L_136)
	.align		4
.L_136:
        /*0208*/ 	.word	index@(_ZN2at6native29vectorized_elementwise_kernelILi8ENS0_10AbsFunctorIlEESt5arrayIPcLm2EEEEviT0_T1_)
        /*020c*/ 	.word	0x00000000


	//----- nvinfo : EIATTR_REGCOUNT
	.align		4
.L_137:
        /*0210*/ 	.byte	0x04, 0x2f
        /*0212*/ 	.short	(.L_139 - .L_138)
	.align		4
.L_138:
        /*0214*/ 	.word	index@(_ZN2at6native29vectorized_elementwise_kernelILi4ENS0_10AbsFunctorIlEESt5arrayIPcLm2EEEEviT0_T1_)
        /*0218*/ 	.word	0x00000020


	//----- nvinfo : EIATTR_FRAME_SIZE
	.align		4
.L_139:
        /*021c*/ 	.byte	0x04, 0x11
        /*021e*/ 	.short	(.L_141 - .L_140)
	.align		4
.L_140:
        /*0220*/ 	.word	index@(_ZN2at6native29vectorized_elementwise_kernelILi4ENS0_10AbsFunctorIlEESt5arrayIPcLm2EEEEviT0_T1_)
        /*0224*/ 	.word	0x00000000


	//----- nvinfo : EIATTR_REGCOUNT
	.align		4
.L_141:
        /*0228*/ 	.byte	0x04, 0x2f
        /*022a*/ 	.short	(.L_143 - .L_142)
	.align		4
.L_142:
        /*022c*/ 	.word	index@(_ZN2at6native29vectorized_elementwise_kernelILi2ENS0_10AbsFunctorIlEESt5arrayIPcLm2EEEEviT0_T1_)
        /*0230*/ 	.word	0x00000020


	//----- nvinfo : EIATTR_FRAME_SIZE
	.align		4
.L_143:
        /*0234*/ 	.byte	0x04, 0x11
        /*0236*/ 	.short	(.L_145 - .L_144)
	.align		4
.L_144:
        /*0238*/ 	.word	index@(_ZN2at6native29vectorized_elementwise_kernelILi2ENS0_10AbsFunctorIlEESt5arrayIPcLm2EEEEviT0_T1_)
        /*023c*/ 	.word	0x00000000


	//----- nvinfo : EIATTR_REGCOUNT
	.align		4
.L_145:
        /*0240*/ 	.byte	0x04, 0x2f
        /*0242*/ 	.short	(.L_147 - .L_146)
	.align		4
.L_146:
        /*0244*/ 	.word	index@(_ZN2at6native27unrolled_elementwise_kernelINS0_10AbsFunctorIlEESt5arrayIPcLm2EELi4E23TrivialOffsetCalculatorILi1EjES8_NS0_6memory15LoadWithoutCastENS9_16StoreWithoutCastEEEviT_T0_T2_T3_T4_T5_)
        /*0248*/ 	.word	0x00000016


	//----- nvinfo : EIATTR_FRAME_SIZE
	.align		4
.L_147:
        /*024c*/ 	.byte	0x04, 0x11
        /*024e*/ 	.short	(.L_149 - .L_148)
	.align		4
.L_148:
        /*0250*/ 	.word	index@(_ZN2at6native27unrolled_elementwise_kernelINS0_10AbsFunctorIlEESt5arrayIPcLm2EELi4E23TrivialOffsetCalculatorILi1EjES8_NS0_6memory15LoadWithoutCastENS9_16StoreWithoutCastEEEviT_T0_T2_T3_T4_T5_)
        /*0254*/ 	.word	0x00000000


	//----- nvinfo : EIATTR_REGCOUNT
	.align		4
.L_149:
        /*0258*/ 	.byte	0x04, 0x2f
        /*025a*/ 	.short	(.L_151 - .L_150)
	.align		4
.L_150:
        /*025c*/ 	.word	index@(_ZN2at6native18elementwise_kernelILi128ELi2EZNS0_22gpu_kernel_impl_nocastINS0_10AbsFunctorIlEEEEvRNS_18TensorIteratorBaseERKT_EUliE_EEviT1_)
        /*0260*/ 	.word	0x00000012


	//----- nvinfo : EIATTR_FRAME_SIZE
	.align		4
.L_151:
        /*0264*/ 	.byte	0x04, 0x11
        /*0266*/ 	.short	(.L_153 - .L_152)
	.align		4
.L_152:
        /*0268*/ 	.word	index@(_ZN2at6native18elementwise_kernelILi128ELi2EZNS0_22gpu_kernel_impl_nocastINS0_10AbsFunctorIlEEEEvRNS_18TensorIteratorBaseERKT_EUliE_EEviT1_)
        /*026c*/ 	.word	0x00000000


	//----- nvinfo : EIATTR_REGCOUNT
	.align		4
.L_153:
        /*0270*/ 	.byte	0x04, 0x2f
        /*0272*/ 	.short	(.L_155 - .L_154)
	.align		4
.L_154:
        /*0274*/ 	.word	index@(_ZN2at6native27unrolled_elementwise_kernelINS0_10AbsFunctorIlEESt5arrayIPcLm2EELi4E23TrivialOffsetCalculatorILi1EjES8_NS0_6memory12LoadWithCastILi1EEENS9_13StoreWithCastILi1EEEEEviT_T0_T2_T3_T4_T5_)
        /*0278*/ 	.word	0x00000024


	//----- nvinfo : EIATTR_FRAME_SIZE
	.align		4
.L_155:
        /*027c*/ 	.byte	0x04, 0x11
        /*027e*/ 	.short	(.L_157 - .L_156)
	.align		4
.L_156:
        /*0280*/ 	.word	index@(_ZN2at6native27unrolled_elementwise_kernelINS0_10AbsFunctorIlEESt5arrayIPcLm2EELi4E23TrivialOffsetCalculatorILi1EjES8_NS0_6memory12LoadWithCastILi1EEENS9_13StoreWithCastILi1EEEEEviT_T0_T2_T3_T4_T5_)
        /*0284*/ 	.word	0x00000000


	//----- nvinfo : EIATTR_REGCOUNT
	.align		4
.L_157:
        /*0288*/ 	.byte	0x04, 0x2f
        /*028a*/ 	.short	(.L_159 - .L_158)
	.align		4
.L_158:
        /*028c*/ 	.word	index@(_ZN2at6native18elementwise_kernelILi128ELi4EZNS0_15gpu_kernel_implINS0_10AbsFunctorIlEEEEvRNS_18TensorIteratorBaseERKT_EUliE_EEviT1_)
        /*0290*/ 	.word	0x0000001a


	//----- nvinfo : EIATTR_FRAME_SIZE
	.align		4
.L_159:
        /*0294*/ 	.byte	0x04, 0x11
        /*0296*/ 	.short	(.L_161 - .L_160)
	.align		4
.L_160:
        /*0298*/ 	.word	index@(_ZN2at6native18elementwise_kernelILi128ELi4EZNS0_15gpu_kernel_implINS0_10AbsFunctorIlEEEEvRNS_18TensorIteratorBaseERKT_EUliE_EEviT1_)
        /*029c*/ 	.word	0x00000000


	//----- nvinfo : EIATTR_REGCOUNT
	.align		4
.L_161:
        /*02a0*/ 	.byte	0x04, 0x2f
        /*02a2*/ 	.short	(.L_163 - .L_162)
	.align		4
.L_162:
        /*02a4*/ 	.word	index@(_ZN2at6native29vectorized_elementwise_kernelILi8ENS0_10AbsFunctorIsEESt5arrayIPcLm2EEEEviT0_T1_)
        /*02a8*/ 	.word	0x00000020


	//----- nvinfo : EIATTR_FRAME_SIZE
	.align		4
.L_163:
        /*02ac*/ 	.byte	0x04, 0x11
        /*02ae*/ 	.short	(.L_165 - .L_164)
	.align		4
.L_164:
        /*02b0*/ 	.word	index@(_ZN2at6native29vectorized_elementwise_kernelILi8ENS0_10AbsFunctorIsEESt5arrayIPcLm2EEEEviT0_T1_)
        /*02b4*/ 	.word	0x00000000


	//----- nvinfo : EIATTR_REGCOUNT
	.align		4
.L_165:
        /*02b8*/ 	.byte	0x04, 0x2f
        /*02ba*/ 	.short	(.L_167 - .L_166)
	.align		4
.L_166:
        /*02bc*/ 	.word	index@(_ZN2at6native29vectorized_elementwise_kernelILi4ENS0_10AbsFunctorIsEESt5arrayIPcLm2EEEEviT0_T1_)
        /*02c0*/ 	.word	0x00000020


	//----- nvinfo : EIATTR_FRAME_SIZE
	.align		4
.L_167:
        /*02c4*/ 	.byte	0x04, 0x11
        /*02c6*/ 	.short	(.L_169 - .L_168)
	.align		4
.L_168:
        /*02c8*/ 	.word	index@(_ZN2at6native29vectorized_elementwise_kernelILi4ENS0_10AbsFunctorIsEESt5arrayIPcLm2EEEEviT0_T1_)
        /*02cc*/ 	.word	0x00000000


	//----- nvinfo : EIATTR_REGCOUNT
	.align		4
.L_169:
        /*02d0*/ 	.byte	0x04, 0x2f
        /*02d2*/ 	.short	(.L_171 - .L_170)
	.align		4
.L_170:
        /*02d4*/ 	.word	index@(_ZN2at6native29vectorized_elementwise_kernelILi2ENS0_10AbsFunctorIsEESt5arrayIPcLm2EEEEviT0_T1_)
        /*02d8*/ 	.word	0x00000020


	//----- nvinfo : EIATTR_FRAME_SIZE
	.align		4
.L_171:
        /*02dc*/ 	.byte	0x04, 0x11
        /*02de*/ 	.short	(.L_173 - .L_172)
	.align		4
.L_172:
        /*02e0*/ 	.word	index@(_ZN2at6native29vectorized_elementwise_kernelILi2ENS0_10AbsFunctorIsEESt5arrayIPcLm2EEEEviT0_T1_)
        /*02e4*/ 	.word	0x00000000


	//----- nvinfo : EIATTR_REGCOUNT
	.align		4
.L_173:
        /*02e8*/ 	.byte	0x04, 0x2f
        /*02ea*/ 	.short	(.L_175 - .L_174)
	.align		4
.L_174:
        /*02ec*/ 	.word	index@(_ZN2at6native27unrolled_elementwise_kernelINS0_10AbsFunctorIsEESt5arrayIPcLm2EELi4E23TrivialOffsetCalculatorILi1EjES8_NS0_6memory15LoadWithoutCastENS9_16StoreWithoutCastEEEviT_T0_T2_T3_T4_T5_)
        /*02f0*/ 	.word	0x00000014


	//----- nvinfo : EIATTR_FRAME_SIZE
	.align		4
.L_175:
        /*02f4*/ 	.byte	0x04, 0x11
        /*02f6*/ 	.short	(.L_177 - .L_176)
	.align		4
.L_176:
        /*02f8*/ 	.word	index@(_ZN2at6native27unrolled_elementwise_kernelINS0_10AbsFunctorIsEESt5arrayIPcLm2EELi4E23TrivialOffsetCalculatorILi1EjES8_NS0_6memory15LoadWithoutCastENS9_16StoreWithoutCastEEEviT_T0_T2_T3_T4_T5_)
        /*02fc*/ 	.word	0x00000000


	//----- nvinfo : EIATTR_REGCOUNT
	.align		4
.L_177:
        /*0300*/ 	.byte	0x04, 0x2f
        /*0302*/ 	.short	(.L_179 - .L_178)
	.align		4
.L_178:
        /*0304*/ 	.word	index@(_ZN2at6native18elementwise_kernelILi128ELi4EZNS0_22gpu_kernel_impl_nocastINS0_10AbsFunctorIsEEEEvRNS_18TensorIteratorBaseERKT_EUliE_EEviT1_)
        /*0308*/ 	.word	0x00000012


	//----- nvinfo : EIATTR_FRAME_SIZE
	.align		4
.L_179:
        /*030c*/ 	.byte	0x04, 0x11
        /*030e*/ 	.short	(.L_181 - .L_180)
	.align		4
.L_180:
        /*0310*/ 	.word	index@(_ZN2at6native18elementwise_kernelILi128ELi4EZNS0_22gpu_kernel_impl_nocastINS0_10AbsFunctorIsEEEEvRNS_18TensorIteratorBaseERKT_EUliE_EEviT1_)
        /*0314*/ 	.word	0x00000000


	//----- nvinfo : EIATTR_REGCOUNT
	.align		4
.L_181:
        /*0318*/ 	.byte	0x04, 0x2f
        /*031a*/ 	.short	(.L_183 - .L_182)
	.align		4
.L_182:
        /*031c*/ 	.word	index@(_ZN2at6native27unrolled_elementwise_kernelINS0_10AbsFunctorIsEESt5arrayIPcLm2EELi4E23TrivialOffsetCalculatorILi1EjES8_NS0_6memory12LoadWithCastILi1EEENS9_13StoreWithCastILi1EEEEEviT_T0_T2_T3_T4_T5_)
        /*0320*/ 	.word	0x0000001c


	//----- nvinfo : EIATTR_FRAME_SIZE
	.align		4
.L_183:
        /*0324*/ 	.byte	0x04, 0x11
        /*0326*/ 	.short	(.L_185 - .L_184)
	.align		4
.L_184:
        /*0328*/ 	.word	index@(_ZN2at6native27unrolled_elementwise_kernelINS0_10AbsFunctorIsEESt5arrayIPcLm2EELi4E23TrivialOffsetCalculatorILi1EjES8_NS0_6memory12LoadWithCastILi1EEENS9_13StoreWithCastILi1EEEEEviT_T0_T2_T3_T4_T5_)
        /*032c*/ 	.word	0x00000000


	//----- nvinfo : EIATTR_REGCOUNT
	.align		4
.L_185:
        /*0330*/ 	.byte	0x04, 0x2f
        /*0332*/ 	.short	(.L_187 - .L_186)
	.align		4
.L_186:
        /*0334*/ 	.word	index@(_ZN2at6native18elementwise_kernelILi128ELi4EZNS0_15gpu_kernel_implINS0_10AbsFunctorIsEEEEvRNS_18TensorIteratorBaseERKT_EUliE_EEviT1_)
        /*0338*/ 	.word	0x0000001a


	//----- nvinfo : EIATTR_FRAME_SIZE
	.align		4
.L_187:
        /*033c*/ 	.byte	0x04, 0x11
        /*033e*/ 	.short	(.L_189 - .L_188)
	.align		4
.L_188:
        /*0340*/ 	.word	index@(_ZN2at6native18elementwise_kernelILi128ELi4EZNS0_15gpu_kernel_implINS0_10AbsFunctorIsEEEEvRNS_18TensorIteratorBaseERKT_EUliE_EEviT1_)
        /*0344*/ 	.word	0x00000000


	//----- nvinfo : EIATTR_REGCOUNT
	.align		4
.L_189:
        /*0348*/ 	.byte	0x04, 0x2f
        /*034a*/ 	.short	(.L_191 - .L_190)
	.align		4
.L_190:
        /*034c*/ 	.word	index@(_ZN2at6native29vectorized_elementwise_kernelILi8ENS0_10AbsFunctorIdEESt5arrayIPcLm2EEEEviT0_T1_)
        /*0350*/ 	.word	0x00000020


	//----- nvinfo : EIATTR_FRAME_SIZE
	.align		4
.L_191:
        /*0354*/ 	.byte	0x04, 0x11
        /*0356*/ 	.short	(.L_193 - .L_192)
	.align		4
.L_192:
        /*0358*/ 	.word	index@(_ZN2at6native29vectorized_elementwise_kernelILi8ENS0_10AbsFunctorIdEESt5arrayIPcLm2EEEEviT0_T1_)
        /*035c*/ 	.word	0x00000000


	//----- nvinfo : EIATTR_REGCOUNT
	.align		4
.L_193:
        /*0360*/ 	.byte	0x04, 0x2f
        /*0362*/ 	.short	(.L_195 - .L_194)
	.align		4
.L_194:
        /*0364*/ 	.word	index@(_ZN2at6native29vectorized_elementwise_kernelILi4ENS0_10AbsFunctorIdEESt5arrayIPcLm2EEEEviT0_T1_)
        /*0368*/ 	.word	0x00000020


	//----- nvinfo : EIATTR_FRAME_SIZE
	.align		4
.L_195:
        /*036c*/ 	.byte	0x04, 0x11
        /*036e*/ 	.short	(.L_197 - .L_196)
	.align		4
.L_196:
        /*0370*/ 	.word	index@(_ZN2at6native29vectorized_elementwise_kernelILi4ENS0_10AbsFunctorIdEESt5arrayIPcLm2EEEEviT0_T1_)
        /*0374*/ 	.word	0x00000000


	//----- nvinfo : EIATTR_REGCOUNT
	.align		4
.L_197:
        /*0378*/ 	.byte	0x04, 0x2f
        /*037a*/ 	.short	(.L_199 - .L_198)
	.align		4
.L_198:
        /*037c*/ 	.word	index@(_ZN2at6native29vectorized_elementwise_kernelILi2ENS0_10AbsFunctorIdEESt5arrayIPcLm2EEEEviT0_T1_)
        /*0380*/ 	.word	0x00000020


	//----- nvinfo : EIATTR_FRAME_SIZE
	.align		4
.L_199:
        /*0384*/ 	.byte	0x04, 0x11
        /*0386*/ 	.short	(.L_201 - .L_200)
	.align		4
.L_200:
        /*0388*/ 	.word	index@(_ZN2at6native29vectorized_elementwise_kernelILi2ENS0_10AbsFunctorIdEESt5arrayIPcLm2EEEEviT0_T1_)
        /*038c*/ 	.word	0x00000000


	//----- nvinfo : EIATTR_REGCOUNT
	.align		4
.L_201:
        /*0390*/ 	.byte	0x04, 0x2f
        /*0392*/ 	.short	(.L_203 - .L_202)
	.align		4
.L_202:
        /*0394*/ 	.word	index@(_ZN2at6native27unrolled_elementwise_kernelINS0_10AbsFunctorIdEESt5arrayIPcLm2EELi4E23TrivialOffsetCalculatorILi1EjES8_NS0_6memory15LoadWithoutCastENS9_16StoreWithoutCastEEEviT_T0_T2_T3_T4_T5_)
        /*0398*/ 	.word	0x00000018


	//----- nvinfo : EIATTR_FRAME_SIZE
	.align		4
.L_203:
        /*039c*/ 	.byte	0x04, 0x11
        /*039e*/ 	.short	(.L_205 - .L_204)
	.align		4
.L_204:
        /*03a0*/ 	.word	index@(_ZN2at6native27unrolled_elementwise_kernelINS0_10AbsFunctorIdEESt5arrayIPcLm2EELi4E23TrivialOffsetCalculatorILi1EjES8_NS0_6memory15LoadWithoutCastENS9_16StoreWithoutCastEEEviT_T0_T2_T3_T4_T5_)
        /*03a4*/ 	.word	0x00000000


	//----- nvinfo : EIATTR_REGCOUNT
	.align		4
.L_205:
        /*03a8*/ 	.byte	0x04, 0x2f
        /*03aa*/ 	.short	(.L_207 - .L_206)
	.align		4
.L_206:
        /*03ac*/ 	.word	index@(_ZN2at6native18elementwise_kernelILi128ELi2EZNS0_22gpu_kernel_impl_nocastINS0_10AbsFunctorIdEEEEvRNS_18TensorIteratorBaseERKT_EUliE_EEviT1_)
        /*03b0*/ 	.word	0x00000012


	//----- nvinfo : EIATTR_FRAME_SIZE
	.align		4
.L_207:
        /*03b4*/ 	.byte	0x04, 0x11
        /*03b6*/ 	.short	(.L_209 - .L_208)
	.align		4
.L_208:
        /*03b8*/ 	.word	index@(_ZN2at6native18elementwise_kernelILi128ELi2EZNS0_22gpu_kernel_impl_nocastINS0_10AbsFunctorIdEEEEvRNS_18TensorIteratorBaseERKT_EUliE_EEviT1_)
        /*03bc*/ 	.word	0x00000000


	//----- nvinfo : EIATTR_REGCOUNT
	.align		4
.L_209:
        /*03c0*/ 	.byte	0x04, 0x2f
        /*03c2*/ 	.short	(.L_211 - .L_210)
	.align		4
.L_210:
        /*03c4*/ 	.word	index@(_ZN2at6native27unrolled_elementwise_kernelINS0_10AbsFunctorIdEESt5arrayIPcLm2EELi4E23TrivialOffsetCalculatorILi1EjES8_NS0_6memory12LoadWithCastILi1EEENS9_13StoreWithCastILi1EEEEEviT_T0_T2_T3_T4_T5_)
        /*03c8*/ 	.word	0x00000020


	//----- nvinfo : EIATTR_FRAME_SIZE
	.align		4
.L_211:
        /*03cc*/ 	.byte	0x04, 0x11
        /*03ce*/ 	.short	(.L_213 - .L_212)
	.align		4
.L_212:
        /*03d0*/ 	.word	index@(_ZN2at6native27unrolled_elementwise_kernelINS0_10AbsFunctorIdEESt5arrayIPcLm2EELi4E23TrivialOffsetCalculatorILi1EjES8_NS0_6memory12LoadWithCastILi1EEENS9_13StoreWithCastILi1EEEEEviT_T0_T2_T3_T4_T5_)
        /*03d4*/ 	.word	0x00000000


	//----- nvinfo : EIATTR_REGCOUNT
	.align		4
.L_213:
        /*03d8*/ 	.byte	0x04, 0x2f
        /*03da*/ 	.short	(.L_215 - .L_214)
	.align		4
.L_214:
        /*03dc*/ 	.word	index@(_ZN2at6native18elementwise_kernelILi128ELi4EZNS0_15gpu_kernel_implINS0_10AbsFunctorIdEEEEvRNS_18TensorIteratorBaseERKT_EUliE_EEviT1_)
        /*03e0*/ 	.word	0x0000001a


	//----- nvinfo : EIATTR_FRAME_SIZE
	.align		4
.L_215:
        /*03e4*/ 	.byte	0x04, 0x11
        /*03e6*/ 	.short	(.L_217 - .L_216)
	.align		4
.L_216:
        /*03e8*/ 	.word	index@(_ZN2at6native18elementwise_kernelILi128ELi4EZNS0_15gpu_kernel_implINS0_10AbsFunctorIdEEEEvRNS_18TensorIteratorBaseERKT_EUliE_EEviT1_)
        /*03ec*/ 	.word	0x00000000


	//----- nvinfo : EIATTR_REGCOUNT
	.align		4
.L_217:
        /*03f0*/ 	.byte	0x04, 0x2f
        /*03f2*/ 	.short	(.L_219 - .L_218)
	.align		4
.L_218:
        /*03f4*/ 	.word	index@(_ZN2at6native29vectorized_elementwise_kernelILi8ENS0_10AbsFunctorIfEESt5arrayIPcLm2EEEEviT0_T1_)
        /*03f8*/ 	.word	0x00000020


	//----- nvinfo : EIATTR_FRAME_SIZE
	.align		4
.L_219:
        /*03fc*/ 	.byte	0x04, 0x11
        /*03fe*/ 	.short	(.L_221 - .L_220)
	.align		4
.L_220:
        /*0400*/ 	.word	index@(_ZN2at6native29vectorized_elementwise_kernelILi8ENS0_10AbsFunctorIfEESt5arrayIPcLm2EEEEviT0_T1_)
        /*0404*/ 	.word	0x00000000


	//----- nvinfo : EIATTR_REGCOUNT
	.align		4
.L_221:
        /*0408*/ 	.byte	0x04, 0x2f
        /*040a*/ 	.short	(.L_223 - .L_222)
	.align		4
.L_222:
        /*040c*/ 	.word	index@(_ZN2at6native29vectorized_elementwise_kernelILi4ENS0_10AbsFunctorIfEESt5arrayIPcLm2EEEEviT0_T1_)
        /*0410*/ 	.word	0x00000020


	//----- nvinfo : EIATTR_FRAME_SIZE
	.align		4
.L_223:
        /*0414*/ 	.byte	0x04, 0x11
        /*0416*/ 	.short	(.L_225 - .L_224)
	.align		4
.L_224:
        /*0418*/ 	.word	index@(_ZN2at6native29vectorized_elementwise_kernelILi4ENS0_10AbsFunctorIfEESt5arrayIPcLm2EEEEviT0_T1_)
        /*041c*/ 	.word	0x00000000


	//----- nvinfo : EIATTR_REGCOUNT
	.align		4
.L_225:
        /*0420*/ 	.byte	0x04, 0x2f
        /*0422*/ 	.short	(.L_227 - .L_226)
	.align		4
.L_226:
        /*0424*/ 	.word	index@(_ZN2at6native29vectorized_elementwise_kernelILi2ENS0_10AbsFunctorIfEESt5arrayIPcLm2EEEEviT0_T1_)
        /*0428*/ 	.word	0x00000020


	//----- nvinfo : EIATTR_FRAME_SIZE
	.align		4
.L_227:
        /*042c*/ 	.byte	0x04, 0x11
        /*042e*/ 	.short	(.L_229 - .L_228)
	.align		4
.L_228:
        /*0430*/ 	.word	index@(_ZN2at6native29vectorized_elementwise_kernelILi2ENS0_10AbsFunctorIfEESt5arrayIPcLm2EEEEviT0_T1_)
        /*0434*/ 	.word	0x00000000


	//----- nvinfo : EIATTR_REGCOUNT
	.align		4
.L_229:
        /*0438*/ 	.byte	0x04, 0x2f
        /*043a*/ 	.short	(.L_231 - .L_230)
	.align		4
.L_230:
        /*043c*/ 	.word	index@(_ZN2at6native27unrolled_elementwise_kernelINS0_10AbsFunctorIfEESt5arrayIPcLm2EELi4E23TrivialOffsetCalculatorILi1EjES8_NS0_6memory15LoadWithoutCastENS9_16StoreWithoutCastEEEviT_T0_T2_T3_T4_T5_)
        /*0440*/ 	.word	0x00000018


	//----- nvinfo : EIATTR_FRAME_SIZE
	.align		4
.L_231:
        /*0444*/ 	.byte	0x04, 0x11
        /*0446*/ 	.short	(.L_233 - .L_232)
	.align		4
.L_232:
        /*0448*/ 	.word	index@(_ZN2at6native27unrolled_elementwise_kernelINS0_10AbsFunctorIfEESt5arrayIPcLm2EELi4E23TrivialOffsetCalculatorILi1EjES8_NS0_6memory15LoadWithoutCastENS9_16StoreWithoutCastEEEviT_T0_T2_T3_T4_T5_)
        /*044c*/ 	.word	0x00000000


	//----- nvinfo : EIATTR_REGCOUNT
	.align		4
.L_233:
        /*0450*/ 	.byte	0x04, 0x2f
        /*0452*/ 	.short	(.L_235 - .L_234)
	.align		4
.L_234:
        /*0454*/ 	.word	index@(_ZN2at6native18elementwise_kernelILi128ELi2EZNS0_22gpu_kernel_impl_nocastINS0_10AbsFunctorIfEEEEvRNS_18TensorIteratorBaseERKT_EUliE_EEviT1_)
        /*0458*/ 	.word	0x00000012


	//----- nvinfo : EIATTR_FRAME_SIZE
	.align		4
.L_235:
        /*045c*/ 	.byte	0x04, 0x11
        /*045e*/ 	.short	(.L_237 - .L_236)
	.align		4
.L_236:
        /*0460*/ 	.word	index@(_ZN2at6native18elementwise_kernelILi128ELi2EZNS0_22gpu_kernel_impl_nocastINS0_10AbsFunctorIfEEEEvRNS_18TensorIteratorBaseERKT_EUliE_EEviT1_)
        /*0464*/ 	.word	0x00000000


	//----- nvinfo : EIATTR_REGCOUNT
	.align		4
.L_237:
        /*0468*/ 	.byte	0x04, 0x2f
        /*046a*/ 	.short	(.L_239 - .L_238)
	.align		4
.L_238:
        /*046c*/ 	.word	index@(_ZN2at6native27unrolled_elementwise_kernelINS0_10AbsFunctorIfEESt5arrayIPcLm2EELi4E23TrivialOffsetCalculatorILi1EjES8_NS0_6memory12LoadWithCastILi1EEENS9_13StoreWithCastILi1EEEEEviT_T0_T2_T3_T4_T5_)
        /*0470*/ 	.word	0x0000001f


	//----- nvinfo : EIATTR_FRAME_SIZE
	.align		4
.L_239:
        /*0474*/ 	.byte	0x04, 0x11
        /*0476*/ 	.short	(.L_241 - .L_240)
	.align		4
.L_240:
        /*0478*/ 	.word	index@(_ZN2at6native27unrolled_elementwise_kernelINS0_10AbsFunctorIfEESt5arrayIPcLm2EELi4E23TrivialOffsetCalculatorILi1EjES8_NS0_6memory12LoadWithCastILi1EEENS9_13StoreWithCastILi1EEEEEviT_T0_T2_T3_T4_T5_)
        /*047c*/ 	.word	0x00000000


	//----- nvinfo : EIATTR_REGCOUNT
	.align		4
.L_241:
        /*0480*/ 	.byte	0x04, 0x2f
        /*0482*/ 	.short	(.L_243 - .L_242)
	.align		4
.L_242:
        /*0484*/ 	.word	index@(_ZN2at6native18elementwise_kernelILi128ELi4EZNS0_15gpu_kernel_implINS0_10AbsFunctorIfEEEEvRNS_18TensorIteratorBaseERKT_EUliE_EEviT1_)
        /*0488*/ 	.word	0x0000001a


	//----- nvinfo : EIATTR_FRAME_SIZE
	.align		4
.L_243:
        /*048c*/ 	.byte	0x04, 0x11
        /*048e*/ 	.short	(.L_245 - .L_244)
	.align		4
.L_244:
        /*0490*/ 	.word	index@(_ZN2at6native18elementwise_kernelILi128ELi4EZNS0_15gpu_kernel_implINS0_10AbsFunctorIfEEEEvRNS_18TensorIteratorBaseERKT_EUliE_EEviT1_)
        /*0494*/ 	.word	0x00000000


	//----- nvinfo : EIATTR_REGCOUNT
	.align		4
.L_245:
        /*0498*/ 	.byte	0x04, 0x2f
        /*049a*/ 	.short	(.L_247 - .L_246)
	.align		4
.L_246:
        /*049c*/ 	.word	index@(_ZN2at6native29vectorized_elementwise_kernelILi8ENS0_10AbsFunctorIN3c104HalfEEESt5arrayIPcLm2EEEEviT0_T1_)
        /*04a0*/ 	.word	0x00000020


	//----- nvinfo : EIATTR_FRAME_SIZE
	.align		4
.L_247:
        /*04a4*/ 	.byte	0x04, 0x11
        /*04a6*/ 	.short	(.L_249 - .L_248)
	.align		4
.L_248:
        /*04a8*/ 	.word	index@(_ZN2at6native29vectorized_elementwise_kernelILi8ENS0_10AbsFunctorIN3c104HalfEEESt5arrayIPcLm2EEEEviT0_T1_)
        /*04ac*/ 	.word	0x00000000


	//----- nvinfo : EIATTR_REGCOUNT
	.align		4
.L_249:
        /*04b0*/ 	.byte	0x04, 0x2f
        /*04b2*/ 	.short	(.L_251 - .L_250)
	.align		4
.L_250:
        /*04b4*/ 	.word	index@(_ZN2at6native29vectorized_elementwise_kernelILi4ENS0_10AbsFunctorIN3c104HalfEEESt5arrayIPcLm2EEEEviT0_T1_)
        /*04b8*/ 	.word	0x00000020


	//----- nvinfo : EIATTR_FRAME_SIZE
	.align		4
.L_251:
        /*04bc*/ 	.byte	0x04, 0x11
        /*04be*/ 	.short	(.L_253 - .L_252)
	.align		4
.L_252:
        /*04c0*/ 	.word	index@(_ZN2at6native29vectorized_elementwise_kernelILi4ENS0_10AbsFunctorIN3c104HalfEEESt5arrayIPcLm2EEEEviT0_T1_)
        /*04c4*/ 	.word	0x00000000


	//----- nvinfo : EIATTR_REGCOUNT
	.align		4
.L_253:
        /*04c8*/ 	.byte	0x04, 0x2f
        /*04ca*/ 	.short	(.L_255 - .L_254)
	.align		4
.L_254:
        /*04cc*/ 	.word	index@(_ZN2at6native29vectorized_elementwise_kernelILi2ENS0_10AbsFunctorIN3c104HalfEEESt5arrayIPcLm2EEEEviT0_T1_)
        /*04d0*/ 	.word	0x00000020


	//----- nvinfo : EIATTR_FRAME_SIZE
	.align		4
.L_255:
        /*04d4*/ 	.byte	0x04, 0x11
        /*04d6*/ 	.short	(.L_257 - .L_256)
	.align		4
.L_256:
        /*04d8*/ 	.word	index@(_ZN2at6native29vectorized_elementwise_kernelILi2ENS0_10AbsFunctorIN3c104HalfEEESt5arrayIPcLm2EEEEviT0_T1_)
        /*04dc*/ 	.word	0x00000000


	//----- nvinfo : EIATTR_REGCOUNT
	.align		4
.L_257:
        /*04e0*/ 	.byte	0x04, 0x2f
        /*04e2*/ 	.short	(.L_259 - .L_258)
	.align		4
.L_258:
        /*04e4*/ 	.word	index@(_ZN2at6native27unrolled_elementwise_kernelINS0_10AbsFunctorIN3c104HalfEEESt5arrayIPcLm2EELi4E23TrivialOffsetCalculatorILi1EjESA_NS0_6memory15LoadWithoutCastENSB_16StoreWithoutCastEEEviT_T0_T2_T3_T4_T5_)
        /*04e8*/ 	.word	0x00000018


	//----- nvinfo : EIATTR_FRAME_SIZE
	.align		4
.L_259:
        /*04ec*/ 	.byte	0x04, 0x11
        /*04ee*/ 	.short	(.L_261 - .L_260)
	.align		4
.L_260:
        /*04f0*/ 	.word	index@(_ZN2at6native27unrolled_elementwise_kernelINS0_10AbsFunctorIN3c104HalfEEESt5arrayIPcLm2EELi4E23TrivialOffsetCalculatorILi1EjESA_NS0_6memory15LoadWithoutCastENSB_16StoreWithoutCastEEEviT_T0_T2_T3_T4_T5_)
        /*04f4*/ 	.word	0x00000000


	//----- nvinfo : EIATTR_REGCOUNT
	.align		4
.L_261:
        /*04f8*/ 	.byte	0x04, 0x2f
        /*04fa*/ 	.short	(.L_263 - .L_262)
	.align		4
.L_262:
        /*04fc*/ 	.word	index@(_ZN2at6native18elementwise_kernelILi128ELi4EZNS0_22gpu_kernel_impl_nocastINS0_10AbsFunctorIN3c104HalfEEEEEvRNS_18TensorIteratorBaseERKT_EUliE_EEviT1_)
        /*0500*/ 	.word	0x00000012


	//----- nvinfo : EIATTR_FRAME_SIZE
	.align		4
.L_263:
        /*0504*/ 	.byte	0x04, 0x11
        /*0506*/ 	.short	(.L_265 - .L_264)
	.align		4
.L_264:
        /*0508*/ 	.word	index@(_ZN2at6native18elementwise_kernelILi128ELi4EZNS0_22gpu_kernel_impl_nocastINS0_10AbsFunctorIN3c104HalfEEEEEvRNS_18TensorIteratorBaseERKT_EUliE_EEviT1_)
        /*050c*/ 	.word	0x00000000


	//----- nvinfo : EIATTR_REGCOUNT
	.align		4
.L_265:
        /*0510*/ 	.byte	0x04, 0x2f
        /*0512*/ 	.short	(.L_267 - .L_266)
	.align		4
.L_266:
        /*0514*/ 	.word	index@(_ZN2at6native27unrolled_elementwise_kernelINS0_10AbsFunctorIN3c104HalfEEESt5arrayIPcLm2EELi4E23TrivialOffsetCalculatorILi1EjESA_NS0_6memory12LoadWithCastILi1EEENSB_13StoreWithCastILi1EEEEEviT_T0_T2_T3_T4_T5_)
        /*0518*/ 	.word	0x0000001e


	//----- nvinfo : EIATTR_FRAME_SIZE
	.align		4
.L_267:
        /*051c*/ 	.byte	0x04, 0x11
        /*051e*/ 	.short	(.L_269 - .L_268)
	.align		4
.L_268:
        /*0520*/ 	.word	index@(_ZN2at6native27unrolled_elementwise_kernelINS0_10AbsFunctorIN3c104HalfEEESt5arrayIPcLm2EELi4E23TrivialOffsetCalculatorILi1EjESA_NS0_6memory12LoadWithCastILi1EEENSB_13StoreWithCastILi1EEEEEviT_T0_T2_T3_T4_T5_)
        /*0524*/ 	.word	0x00000000


	//----- nvinfo : EIATTR_REGCOUNT
	.align		4
.L_269:
        /*0528*/ 	.byte	0x04, 0x2f
        /*052a*/ 	.short	(.L_271 - .L_270)
	.align		4
.L_270:
        /*052c*/ 	.word	index@(_ZN2at6native18elementwise_kernelILi128ELi4EZNS0_15gpu_kernel_implINS0_10AbsFunctorIN3c104HalfEEEEEvRNS_18TensorIteratorBaseERKT_EUliE_EEviT1_)
        /*0530*/ 	.word	0x0000001a


	//----- nvinfo : EIATTR_FRAME_SIZE
	.align		4
.L_271:
        /*0534*/ 	.byte	0x04, 0x11
        /*0536*/ 	.short	(.L_273 - .L_272)
	.align		4
.L_272:
        /*0538*/ 	.word	index@(_ZN2at6native18elementwise_kernelILi128ELi4EZNS0_15gpu_kernel_implINS0_10AbsFunctorIN3c104HalfEEEEEvRNS_18TensorIteratorBaseERKT_EUliE_EEviT1_)
        /*053c*/ 	.word	0x00000000


	//----- nvinfo : EIATTR_REGCOUNT
	.align		4
.L_273:
        /*0540*/ 	.byte	0x04, 0x2f
        /*0542*/ 	.short	(.L_275 - .L_274)
	.align		4
.L_274:
        /*0544*/ 	.word	index@(_ZN2at6native29vectorized_elementwise_kernelILi8ENS0_10AbsFunctorIN3c108BFloat16EEESt5arrayIPcLm2EEEEviT0_T1_)
        /*0548*/ 	.word	0x00000020


	//----- nvinfo : EIATTR_FRAME_SIZE
	.align		4
.L_275:
        /*054c*/ 	.byte	0x04, 0x11
        /*054e*/ 	.short	(.L_277 - .L_276)
	.align		4
.L_276:
        /*0550*/ 	.word	index@(_ZN2at6native29vectorized_elementwise_kernelILi8ENS0_10AbsFunctorIN3c108BFloat16EEESt5arrayIPcLm2EEEEviT0_T1_)
        /*0554*/ 	.word	0x00000000


	//----- nvinfo : EIATTR_REGCOUNT
	.align		4
.L_277:
        /*0558*/ 	.byte	0x04, 0x2f
        /*055a*/ 	.short	(.L_279 - .L_278)
	.align		4
.L_278:
        /*055c*/ 	.word	index@(_ZN2at6native29vectorized_elementwise_kernelILi4ENS0_10AbsFunctorIN3c108BFloat16EEESt5arrayIPcLm2EEEEviT0_T1_)
        /*0560*/ 	.word	0x00000020


	//----- nvinfo : EIATTR_FRAME_SIZE
	.align		4
.L_279:
        /*0564*/ 	.byte	0x04, 0x11
        /*0566*/ 	.short	(.L_281 - .L_280)
	.align		4
.L_280:
        /*0568*/ 	.word	index@(_ZN2at6native29vectorized_elementwise_kernelILi4ENS0_10AbsFunctorIN3c108BFloat16EEESt5arrayIPcLm2EEEEviT0_T1_)
        /*056c*/ 	.word	0x00000000


	//----- nvinfo : EIATTR_REGCOUNT
	.align		4
.L_281:
        /*0570*/ 	.byte	0x04, 0x2f
        /*0572*/ 	.short	(.L_283 - .L_282)
	.align		4
.L_282:
        /*0574*/ 	.word	index@(_ZN2at6native29vectorized_elementwise_kernelILi2ENS0_10AbsFunctorIN3c108BFloat16EEESt5arrayIPcLm2EEEEviT0_T1_)
        /*0578*/ 	.word	0x00000020


	//----- nvinfo : EIATTR_FRAME_SIZE
	.align		4
.L_283:
        /*057c*/ 	.byte	0x04, 0x11
        /*057e*/ 	.short	(.L_285 - .L_284)
	.align		4
.L_284:
        /*0580*/ 	.word	index@(_ZN2at6native29vectorized_elementwise_kernelILi2ENS0_10AbsFunctorIN3c108BFloat16EEESt5arrayIPcLm2EEEEviT0_T1_)
        /*0584*/ 	.word	0x00000000


	//----- nvinfo : EIATTR_REGCOUNT
	.align		4
.L_285:
        /*0588*/ 	.byte	0x04, 0x2f
        /*058a*/ 	.short	(.L_287 - .L_286)
	.align		4
.L_286:
        /*058c*/ 	.word	index@(_ZN2at6native27unrolled_elementwise_kernelINS0_10AbsFunctorIN3c108BFloat16EEESt5arrayIPcLm2EELi4E23TrivialOffsetCalculatorILi1EjESA_NS0_6memory15LoadWithoutCastENSB_16StoreWithoutCastEEEviT_T0_T2_T3_T4_T5_)
        /*0590*/ 	.word	0x00000018


	//----- nvinfo : EIATTR_FRAME_SIZE
	.align		4
.L_287:
        /*0594*/ 	.byte	0x04, 0x11
        /*0596*/ 	.short	(.L_289 - .L_288)
	.align		4
.L_288:
        /*0598*/ 	.word	index@(_ZN2at6native27unrolled_elementwise_kernelINS0_10AbsFunctorIN3c108BFloat16EEESt5arrayIPcLm2EELi4E23TrivialOffsetCalculatorILi1EjESA_NS0_6memory15LoadWithoutCastENSB_16StoreWithoutCastEEEviT_T0_T2_T3_T4_T5_)
        /*059c*/ 	.word	0x00000000


	//----- nvinfo : EIATTR_REGCOUNT
	.align		4
.L_289:
        /*05a0*/ 	.byte	0x04, 0x2f
        /*05a2*/ 	.short	(.L_291 - .L_290)
	.align		4
.L_290:
        /*05a4*/ 	.word	index@(_ZN2at6native18elementwise_kernelILi128ELi4EZNS0_22gpu_kernel_impl_nocastINS0_10AbsFunctorIN3c108BFloat16EEEEEvRNS_18TensorIteratorBaseERKT_EUliE_EEviT1_)
        /*05a8*/ 	.word	0x00000012


	//----- nvinfo : EIATTR_FRAME_SIZE
	.align		4
.L_291:
        /*05ac*/ 	.byte	0x04, 0x11
        /*05ae*/ 	.short	(.L_293 - .L_292)
	.align		4
.L_292:
        /*05b0*/ 	.word	index@(_ZN2at6native18elementwise_kernelILi128ELi4EZNS0_22gpu_kernel_impl_nocastINS0_10AbsFunctorIN3c108BFloat16EEEEEvRNS_18TensorIteratorBaseERKT_EUliE_EEviT1_)
        /*05b4*/ 	.word	0x00000000


	//----- nvinfo : EIATTR_REGCOUNT
	.align		4
.L_293:
        /*05b8*/ 	.byte	0x04, 0x2f
        /*05ba*/ 	.short	(.L_295 - .L_294)
	.align		4
.L_294:
        /*05bc*/ 	.word	index@(_ZN2at6native27unrolled_elementwise_kernelINS0_10AbsFunctorIN3c108BFloat16EEESt5arrayIPcLm2EELi4E23TrivialOffsetCalculatorILi1EjESA_NS0_6memory12LoadWithCastILi1EEENSB_13StoreWithCastILi1EEEEEviT_T0_T2_T3_T4_T5_)
        /*05c0*/ 	.word	0x0000001c


	//----- nvinfo : EIATTR_FRAME_SIZE
	.align		4
.L_295:
        /*05c4*/ 	.byte	0x04, 0x11
        /*05c6*/ 	.short	(.L_297 - .L_296)
	.align		4
.L_296:
        /*05c8*/ 	.word	index@(_ZN2at6native27unrolled_elementwise_kernelINS0_10AbsFunctorIN3c108BFloat16EEESt5arrayIPcLm2EELi4E23TrivialOffsetCalculatorILi1EjESA_NS0_6memory12LoadWithCastILi1EEENSB_13StoreWithCastILi1EEEEEviT_T0_T2_T3_T4_T5_)
        /*05cc*/ 	.word	0x00000000


	//----- nvinfo : EIATTR_REGCOUNT
	.align		4
.L_297:
        /*05d0*/ 	.byte	0x04, 0x2f
        /*05d2*/ 	.short	(.L_299 - .L_298)
	.align		4
.L_298:
        /*05d4*/ 	.word	index@(_ZN2at6native18elementwise_kernelILi128ELi4EZNS0_15gpu_kernel_implINS0_10AbsFunctorIN3c108BFloat16EEEEEvRNS_18TensorIteratorBaseERKT_EUliE_EEviT1_)
        /*05d8*/ 	.word	0x0000001a


	//----- nvinfo : EIATTR_FRAME_SIZE
	.align		4
.L_299:
        /*05dc*/ 	.byte	0x04, 0x11
        /*05de*/ 	.short	(.L_301 - .L_300)
	.align		4
.L_300:
        /*05e0*/ 	.word	index@(_ZN2at6native18elementwise_kernelILi128ELi4EZNS0_15gpu_kernel_implINS0_10AbsFunctorIN3c108BFloat16EEEEEvRNS_18TensorIteratorBaseERKT_EUliE_EEviT1_)
        /*05e4*/ 	.word	0x00000000


	//----- nvinfo : EIATTR_REGCOUNT
	.align		4
.L_301:
        /*05e8*/ 	.byte	0x04, 0x2f
        /*05ea*/ 	.short	(.L_303 - .L_302)
	.align		4
.L_302:
        /*05ec*/ 	.word	index@(_ZN2at6native29vectorized_elementwise_kernelILi8ENS0_10AbsFunctorIbEESt5arrayIPcLm2EEEEviT0_T1_)
        /*05f0*/ 	.word	0x0000001a


	//----- nvinfo : EIATTR_FRAME_SIZE
	.align		4
.L_303:
        /*05f4*/ 	.byte	0x04, 0x11
        /*05f6*/ 	.short	(.L_305 - .L_304)
	.align		4
.L_304:
        /*05f8*/ 	.word	index@(_ZN2at6native29vectorized_elementwise_kernelILi8ENS0_10AbsFunctorIbEESt5arrayIPcLm2EEEEviT0_T1_)
        /*05fc*/ 	.word	0x00000000


	//----- nvinfo : EIATTR_REGCOUNT
	.align		4
.L_305:
        /*0600*/ 	.byte	0x04, 0x2f
        /*0602*/ 	.short	(.L_307 - .L_306)
	.align		4
.L_306:
        /*0604*/ 	.word	index@(_ZN2at6native29vectorized_elementwise_kernelILi4ENS0_10AbsFunctorIbEESt5arrayIPcLm2EEEEviT0_T1_)
        /*0608*/ 	.word	0x0000001a


	//----- nvinfo : EIATTR_FRAME_SIZE
	.align		4
.L_307:
        /*060c*/ 	.byte	0x04, 0x11
        /*060e*/ 	.short	(.L_309 - .L_308)
	.align		4
.L_308:
        /*0610*/ 	.word	index@(_ZN2at6native29vectorized_elementwise_kernelILi4ENS0_10AbsFunctorIbEESt5arrayIPcLm2EEEEviT0_T1_)
        /*0614*/ 	.word	0x00000000


	//----- nvinfo : EIATTR_REGCOUNT
	.align		4
.L_309:
        /*0618*/ 	.byte	0x04, 0x2f
        /*061a*/ 	.short	(.L_311 - .L_310)
	.align		4
.L_310:
        /*061c*/ 	.word	index@(_ZN2at6native29vectorized_elementwise_kernelILi2ENS0_10AbsFunctorIbEESt5arrayIPcLm2EEEEviT0_T1_)
        /*0620*/ 	.word	0x0000001a


	//----- nvinfo : EIATTR_FRAME_SIZE
	.align		4
.L_311:
        /*0624*/ 	.byte	0x04, 0x11
        /*0626*/ 	.short	(.L_313 - .L_312)
	.align		4
.L_312:
        /*0628*/ 	.word	index@(_ZN2at6native29vectorized_elementwise_kernelILi2ENS0_10AbsFunctorIbEESt5arrayIPcLm2EEEEviT0_T1_)
        /*062c*/ 	.word	0x00000000


	//----- nvinfo : EIATTR_REGCOUNT
	.align		4
.L_313:
        /*0630*/ 	.byte	0x04, 0x2f
        /*0632*/ 	.short	(.L_315 - .L_314)
	.align		4
.L_314:
        /*0634*/ 	.word	index@(_ZN2at6native27unrolled_elementwise_kernelINS0_10AbsFunctorIbEESt5arrayIPcLm2EELi4E23TrivialOffsetCalculatorILi1EjES8_NS0_6memory15LoadWithoutCastENS9_16StoreWithoutCastEEEviT_T0_T2_T3_T4_T5_)
        /*0638*/ 	.word	0x00000014


	//----- nvinfo : EIATTR_FRAME_SIZE
	.align		4
.L_315:
        /*063c*/ 	.byte	0x04, 0x11
        /*063e*/ 	.short	(.L_317 - .L_316)
	.align		4
.L_316:
        /*0640*/ 	.word	index@(_ZN2at6native27unrolled_elementwise_kernelINS0_10AbsFunctorIbEESt5arrayIPcLm2EELi4E23TrivialOffsetCalculatorILi1EjES8_NS0_6memory15LoadWithoutCastENS9_16StoreWithoutCastEEEviT_T0_T2_T3_T4_T5_)
        /*0644*/ 	.word	0x00000000


	//----- nvinfo : EIATTR_REGCOUNT
	.align		4
.L_317:
        /*0648*/ 	.byte	0x04, 0x2f
        /*064a*/ 	.short	(.L_319 - .L_318)
	.align		4
.L_318:
        /*064c*/ 	.word	index@(_ZN2at6native18elementwise_kernelILi128ELi4EZNS0_22gpu_kernel_impl_nocastINS0_10AbsFunctorIbEEEEvRNS_18TensorIteratorBaseERKT_EUliE_EEviT1_)
        /*0650*/ 	.word	0x00000012


	//----- nvinfo : EIATTR_FRAME_SIZE
	.align		4
.L_319:
        /*0654*/ 	.byte	0x04, 0x11
        /*0656*/ 	.short	(.L_321 - .L_320)
	.align		4
.L_320:
        /*0658*/ 	.word	index@(_ZN2at6native18elementwise_kernelILi128ELi4EZNS0_22gpu_kernel_impl_nocastINS0_10AbsFunctorIbEEEEvRNS_18TensorIteratorBaseERKT_EUliE_EEviT1_)
        /*065c*/ 	.word	0x00000000


	//----- nvinfo : EIATTR_REGCOUNT
	.align		4
.L_321:
        /*0660*/ 	.byte	0x04, 0x2f
        /*0662*/ 	.short	(.L_323 - .L_322)
	.align		4
.L_322:
        /*0664*/ 	.word	index@(_ZN2at6native27unrolled_elementwise_kernelINS0_10AbsFunctorIbEESt5arrayIPcLm2EELi4E23TrivialOffsetCalculatorILi1EjES8_NS0_6memory12LoadWithCastILi1EEENS9_13StoreWithCastILi1EEEEEviT_T0_T2_T3_T4_T5_)
        /*0668*/ 	.word	0x0000001c


	//----- nvinfo : EIATTR_FRAME_SIZE
	.align		4
.L_323:
        /*066c*/ 	.byte	0x04, 0x11
        /*066e*/ 	.short	(.L_325 - .L_324)
	.align		4
.L_324:
        /*0670*/ 	.word	index@(_ZN2at6native27unrolled_elementwise_kernelINS0_10AbsFunctorIbEESt5arrayIPcLm2EELi4E23TrivialOffsetCalculatorILi1EjES8_NS0_6memory12LoadWithCastILi1EEENS9_13StoreWithCastILi1EEEEEviT_T0_T2_T3_T4_T5_)
        /*0674*/ 	.word	0x00000000


	//----- nvinfo : EIATTR_REGCOUNT
	.align		4
.L_325:
        /*0678*/ 	.byte	0x04, 0x2f
        /*067a*/ 	.short	(.L_327 - .L_326)
	.align		4
.L_326:
        /*067c*/ 	.word	index@(_ZN2at6native18elementwise_kernelILi128ELi4EZNS0_15gpu_kernel_implINS0_10AbsFunctorIbEEEEvRNS_18TensorIteratorBaseERKT_EUliE_EEviT1_)
        /*0680*/ 	.word	0x0000001a


	//----- nvinfo : EIATTR_FRAME_SIZE
	.align		4
.L_327:
        /*0684*/ 	.byte	0x04, 0x11
        /*0686*/ 	.short	(.L_329 - .L_328)
	.align		4
.L_328:
        /*0688*/ 	.word	index@(_ZN2at6native18elementwise_kernelILi128ELi4EZNS0_15gpu_kernel_implINS0_10AbsFunctorIbEEEEvRNS_18TensorIteratorBaseERKT_EUliE_EEviT1_)
        /*068c*/ 	.word	0x00000000


	//----- nvinfo : EIATTR_MIN_STACK_SIZE
	.align		4
.L_329:
        /*0690*/ 	.byte	0x04, 0x12
        /*0692*/ 	.short	(.L_331 - .L_330)
	.align		4
.L_330:
        /*0694*/ 	.word	index@(_ZN2at6native18elementwise_kernelILi128ELi4EZNS0_15gpu_kernel_implINS0_10AbsFunctorIbEEEEvRNS_18TensorIteratorBaseERKT_EUliE_EEviT1_)
        /*0698*/ 	.word	0x00000000


	//----- nvinfo : EIATTR_MIN_STACK_SIZE
	.align		4
.L_331:
        /*069c*/ 	.byte	0x04, 0x12
        /*069e*/ 	.short	(.L_333 - .L_332)
	.align		4
.L_332:
        /*06a0*/ 	.word	index@(_ZN2at6native27unrolled_elementwise_kernelINS0_10AbsFunctorIbEESt5arrayIPcLm2EELi4E23TrivialOffsetCalculatorILi1EjES8_NS0_6memory12LoadWithCastILi1EEENS9_13StoreWithCastILi1EEEEEviT_T0_T2_T3_T4_T5_)
        /*06a4*/ 	.word	0x00000000


	//----- nvinfo : EIATTR_MIN_STACK_SIZE
	.align		4
.L_333:
        /*06a8*/ 	.byte	0x04, 0x12
        /*06aa*/ 	.short	(.L_335 - .L_334)
	.align		4
.L_334:
        /*06ac*/ 	.word	index@(_ZN2at6native18elementwise_kernelILi128ELi4EZNS0_22gpu_kernel_impl_nocastINS0_10AbsFunctorIbEEEEvRNS_18TensorIteratorBaseERKT_EUliE_EEviT1_)
        /*06b0*/ 	.word	0x00000000


	//----- nvinfo : EIATTR_MIN_STACK_SIZE
	.align		4
.L_335:
        /*06b4*/ 	.byte	0x04, 0x12
        /*06b6*/ 	.short	(.L_337 - .L_336)
	.align		4
.L_336:
        /*06b8*/ 	.word	index@(_ZN2at6native27unrolled_elementwise_kernelINS0_10AbsFunctorIbEESt5arrayIPcLm2EELi4E23TrivialOffsetCalculatorILi1EjES8_NS0_6memory15LoadWithoutCastENS9_16StoreWithoutCastEEEviT_T0_T2_T3_T4_T5_)
        /*06bc*/ 	.word	0x00000000


	//----- nvinfo : EIATTR_MIN_STACK_SIZE
	.align		4
.L_337:
        /*06c0*/ 	.byte	0x04, 0x12
        /*06c2*/ 	.short	(.L_339 - .L_338)
	.align		4
.L_338:
        /*06c4*/ 	.word	index@(_ZN2at6native29vectorized_elementwise_kernelILi2ENS0_10AbsFunctorIbEESt5arrayIPcLm2EEEEviT0_T1_)
        /*06c8*/ 	.word	0x00000000


	//----- nvinfo : EIATTR_MIN_STACK_SIZE
	.align		4
.L_339:
        /*06cc*/ 	.byte	0x04, 0x12
        /*06ce*/ 	.short	(.L_341 - .L_340)
	.align		4
.L_340:
        /*06d0*/ 	.word	index@(_ZN2at6native29vectorized_elementwise_kernelILi4ENS0_10AbsFunctorIbEESt5arrayIPcLm2EEEEviT0_T1_)
        /*06d4*/ 	.word	0x00000000


	//----- nvinfo : EIATTR_MIN_STACK_SIZE
	.align		4
.L_341:
        /*06d8*/ 	.byte	0x04, 0x12
        /*06da*/ 	.short	(.L_343 - .L_342)
	.align		4
.L_342:
        /*06dc*/ 	.word	index@(_ZN2at6native29vectorized_elementwise_kernelILi8ENS0_10AbsFunctorIbEESt5arrayIPcLm2EEEEviT0_T1_)
        /*06e0*/ 	.word	0x00000000


	//----- nvinfo : EIATTR_MIN_STACK_SIZE
	.align		4
.L_343:
        /*06e4*/ 	.byte	0x04, 0x12
        /*06e6*/ 	.short	(.L_345 - .L_344)
	.align		4
.L_344:
        /*06e8*/ 	.word	index@(_ZN2at6native18elementwise_kernelILi128ELi4EZNS0_15gpu_kernel_implINS0_10AbsFunctorIN3c108BFloat16EEEEEvRNS_18TensorIteratorBaseERKT_EUliE_EEviT1_)
        /*06ec*/ 	.word	0x00000000


	//----- nvinfo : EIATTR_MIN_STACK_SIZE
	.align		4
.L_345:
        /*06f0*/ 	.byte	0x04, 0x12
        /*06f2*/ 	.short	(.L_347 - .L_346)
	.align		4
.L_346:
        /*06f4*/ 	.word	index@(_ZN2at6native27unrolled_elementwise_kernelINS0_10AbsFunctorIN3c108BFloat16EEESt5arrayIPcLm2EELi4E23TrivialOffsetCalculatorILi1EjESA_NS0_6memory12LoadWithCastILi1EEENSB_13StoreWithCastILi1EEEEEviT_T0_T2_T3_T4_T5_)
        /*06f8*/ 	.word	0x00000000


	//----- nvinfo : EIATTR_MIN_STACK_SIZE
	.align		4
.L_347:
        /*06fc*/ 	.byte	0x04, 0x12
        /*06fe*/ 	.short	(.L_349 - .L_348)
	.align		4
.L_348:
        /*0700*/ 	.word	index@(_ZN2at6native18elementwise_kernelILi128ELi4EZNS0_22gpu_kernel_impl_nocastINS0_10AbsFunctorIN3c108BFloat16EEEEEvRNS_18TensorIteratorBaseERKT_EUliE_EEviT1_)
        /*0704*/ 	.word	0x00000000


	//----- nvinfo : EIATTR_MIN_STACK_SIZE
	.align		4
.L_349:
        /*0708*/ 	.byte	0x04, 0x12
        /*070a*/ 	.short	(.L_351 - .L_350)
	.align		4
.L_350:
        /*070c*/ 	.word	index@(_ZN2at6native27unrolled_elementwise_kernelINS0_10AbsFunctorIN3c108BFloat16EEESt5arrayIPcLm2EELi4E23TrivialOffsetCalculatorILi1EjESA_NS0_6memory15LoadWithoutCastENSB_16StoreWithoutCastEEEviT_T0_T2_T3_T4_T5_)
        /*0710*/ 	.word	0x00000000


	//----- nvinfo : EIATTR_MIN_STACK_SIZE
	.align		4
.L_351:
        /*0714*/ 	.byte	0x04, 0x12
        /*0716*/ 	.short	(.L_353 - .L_352)
	.align		4
.L_352:
        /*0718*/ 	.word	index@(_ZN2at6native29vectorized_elementwise_kernelILi2ENS0_10AbsFunctorIN3c108BFloat16EEESt5arrayIPcLm2EEEEviT0_T1_)
        /*071c*/ 	.word	0x00000000


	//----- nvinfo : EIATTR_MIN_STACK_SIZE
	.align		4
.L_353:
        /*0720*/ 	.byte	0x04, 0x12
        /*0722*/ 	.short	(.L_355 - .L_354)
	.align		4
.L_354:
        /*0724*/ 	.word	index@(_ZN2at6native29vectorized_elementwise_kernelILi4ENS0_10AbsFunctorIN3c108BFloat16EEESt5arrayIPcLm2EEEEviT0_T1_)
        /*0728*/ 	.word	0x00000000


	//----- nvinfo : EIATTR_MIN_STACK_SIZE
	.align		4
.L_355:
        /*072c*/ 	.byte	0x04, 0x12
        /*072e*/ 	.short	(.L_357 - .L_356)
	.align		4
.L_356:
        /*0730*/ 	.word	index@(_ZN2at6native29vectorized_elementwise_kernelILi8ENS0_10AbsFunctorIN3c108BFloat16EEESt5arrayIPcLm2EEEEviT0_T1_)
        /*0734*/ 	.word	0x00000000


	//----- nvinfo : EIATTR_MIN_STACK_SIZE
	.align		4
.L_357:
        /*0738*/ 	.byte	0x04, 0x12
        /*073a*/ 	.short	(.L_359 - .L_358)
	.align		4
.L_358:
        /*073c*/ 	.word	index@(_ZN2at6native18elementwise_kernelILi128ELi4EZNS0_15gpu_kernel_implINS0_10AbsFunctorIN3c104HalfEEEEEvRNS_18TensorIteratorBaseERKT_EUliE_EEviT1_)
        /*0740*/ 	.word	0x00000000


	//----- nvinfo : EIATTR_MIN_STACK_SIZE
	.align		4
.L_359:
        /*0744*/ 	.byte	0x04, 0x12
        /*0746*/ 	.short	(.L_361 - .L_360)
	.align		4
.L_360:
        /*0748*/ 	.word	index@(_ZN2at6native27unrolled_elementwise_kernelINS0_10AbsFunctorIN3c104HalfEEESt5arrayIPcLm2EELi4E23TrivialOffsetCalculatorILi1EjESA_NS0_6memory12LoadWithCastILi1EEENSB_13StoreWithCastILi1EEEEEviT_T0_T2_T3_T4_T5_)
        /*074c*/ 	.word	0x00000000


	//----- nvinfo : EIATTR_MIN_STACK_SIZE
	.align		4
.L_361:
        /*0750*/ 	.byte	0x04, 0x12
        /*0752*/ 	.short	(.L_363 - .L_362)
	.align		4
.L_362:
        /*0754*/ 	.word	index@(_ZN2at6native18elementwise_kernelILi128ELi4EZNS0_22gpu_kernel_impl_nocastINS0_10AbsFunctorIN3c104HalfEEEEEvRNS_18TensorIteratorBaseERKT_EUliE_EEviT1_)
        /*0758*/ 	.word	0x00000000


	//----- nvinfo : EIATTR_MIN_STACK_SIZE
	.align		4
.L_363:
        /*075c*/ 	.byte	0x04, 0x12
        /*075e*/ 	.short	(.L_365 - .L_364)
	.align		4
.L_364:
        /*0760*/ 	.word	index@(_ZN2at6native27unrolled_elementwise_kernelINS0_10AbsFunctorIN3c104HalfEEESt5arrayIPcLm2EELi4E23TrivialOffsetCalculatorILi1EjESA_NS0_6memory15LoadWithoutCastENSB_16StoreWithoutCastEEEviT_T0_T2_T3_T4_T5_)
        /*0764*/ 	.word	0x00000000


	//----- nvinfo : EIATTR_MIN_STACK_SIZE
	.align		4
.L_365:
        /*0768*/ 	.byte	0x04, 0x12
        /*076a*/ 	.short	(.L_367 - .L_366)
	.align		4
.L_366:
        /*076c*/ 	.word	index@(_ZN2at6native29vectorized_elementwise_kernelILi2ENS0_10AbsFunctorIN3c104HalfEEESt5arrayIPcLm2EEEEviT0_T1_)
        /*0770*/ 	.word	0x00000000


	//----- nvinfo : EIATTR_MIN_STACK_SIZE
	.align		4
.L_367:
        /*0774*/ 	.byte	0x04, 0x12
        /*0776*/ 	.short	(.L_369 - .L_368)
	.align		4
.L_368:
        /*0778*/ 	.word	index@(_ZN2at6native29vectorized_elementwise_kernelILi4ENS0_10AbsFunctorIN3c104HalfEEESt5arrayIPcLm2EEEEviT0_T1_)
        /*077c*/ 	.word	0x00000000


	//----- nvinfo : EIATTR_MIN_STACK_SIZE
	.align		4
.L_369:
        /*0780*/ 	.byte	0x04, 0x12
        /*0782*/ 	.short	(.L_371 - .L_370)
	.align		4
.L_370:
        /*0784*/ 	.word	index@(_ZN2at6native29vectorized_elementwise_kernelILi8ENS0_10AbsFunctorIN3c104HalfEEESt5arrayIPcLm2EEEEviT0_T1_)
        /*0788*/ 	.word	0x00000000


	//----- nvinfo : EIATTR_MIN_STACK_SIZE
	.align		4
.L_371:
        /*078c*/ 	.byte	0x04, 0x12
        /*078e*/ 	.short	(.L_373 - .L_372)
	.align		4
.L_372:
        /*0790*/ 	.word	index@(_ZN2at6native18elementwise_kernelILi128ELi4EZNS0_15gpu_kernel_implINS0_10AbsFunctorIfEEEEvRNS_18TensorIteratorBaseERKT_EUliE_EEviT1_)
        /*0794*/ 	.word	0x00000000


	//----- nvinfo : EIATTR_MIN_STACK_SIZE
	.align		4
.L_373:
        /*0798*/ 	.byte	0x04, 0x12
        /*079a*/ 	.short	(.L_375 - .L_374)
	.align		4
.L_374:
        /*079c*/ 	.word	index@(_ZN2at6native27unrolled_elementwise_kernelINS0_10AbsFunctorIfEESt5arrayIPcLm2EELi4E23TrivialOffsetCalculatorILi1EjES8_NS0_6memory12LoadWithCastILi1EEENS9_13StoreWithCastILi1EEEEEviT_T0_T2_T3_T4_T5_)
        /*07a0*/ 	.word	0x00000000


	//----- nvinfo : EIATTR_MIN_STACK_SIZE
	.align		4
.L_375:
        /*07a4*/ 	.byte	0x04, 0x12
        /*07a6*/ 	.short	(.L_377 - .L_376)
	.align		4
.L_376:
        /*07a8*/ 	.word	index@(_ZN2at6native18elementwise_kernelILi128ELi2EZNS0_22gpu_kernel_impl_nocastINS0_10AbsFunctorIfEEEEvRNS_18TensorIteratorBaseERKT_EUliE_EEviT1_)
        /*07ac*/ 	.word	0x00000000


	//----- nvinfo : EIATTR_MIN_STACK_SIZE
	.align		4
.L_377:
        /*07b0*/ 	.byte	0x04, 0x12
        /*07b2*/ 	.short	(.L_379 - .L_378)
	.align		4
.L_378:
        /*07b4*/ 	.word	index@(_ZN2at6native27unrolled_elementwise_kernelINS0_10AbsFunctorIfEESt5arrayIPcLm2EELi4E23TrivialOffsetCalculatorILi1EjES8_NS0_6memory15LoadWithoutCastENS9_16StoreWithoutCastEEEviT_T0_T2_T3_T4_T5_)
        /*07b8*/ 	.word	0x00000000


	//----- nvinfo : EIATTR_MIN_STACK_SIZE
	.align		4
.L_379:
        /*07bc*/ 	.byte	0x04, 0x12
        /*07be*/ 	.short	(.L_381 - .L_380)
	.align		4
.L_380:
        /*07c0*/ 	.word	index@(_ZN2at6native29vectorized_elementwise_kernelILi2ENS0_10AbsFunctorIfEESt5arrayIPcLm2EEEEviT0_T1_)
        /*07c4*/ 	.word	0x00000000


	//----- nvinfo : EIATTR_MIN_STACK_SIZE
	.align		4
.L_381:
        /*07c8*/ 	.byte	0x04, 0x12
        /*07ca*/ 	.short	(.L_383 - .L_382)
	.align		4
.L_382:
        /*07cc*/ 	.word	index@(_ZN2at6native29vectorized_elementwise_kernelILi4ENS0_10AbsFunctorIfEESt5arrayIPcLm2EEEEviT0_T1_)
        /*07d0*/ 	.word	0x00000000


	//----- nvinfo : EIATTR_MIN_STACK_SIZE
	.align		4
.L_383:
        /*07d4*/ 	.byte	0x04, 0x12
        /*07d6*/ 	.short	(.L_385 - .L_384)
	.align		4
.L_384:
        /*07d8*/ 	.word	index@(_ZN2at6native29vectorized_elementwise_kernelILi8ENS0_10AbsFunctorIfEESt5arrayIPcLm2EEEEviT0_T1_)
        /*07dc*/ 	.word	0x00000000


	//----- nvinfo : EIATTR_MIN_STACK_SIZE
	.align		4
.L_385:
        /*07e0*/ 	.byte	0x04, 0x12
        /*07e2*/ 	.short	(.L_387 - .L_386)
	.align		4
.L_386:
        /*07e4*/ 	.word	index@(_ZN2at6native18elementwise_kernelILi128ELi4EZNS0_15gpu_kernel_implINS0_10AbsFunctorIdEEEEvRNS_18TensorIteratorBaseERKT_EUliE_EEviT1_)
        /*07e8*/ 	.word	0x00000000


	//----- nvinfo : EIATTR_MIN_STACK_SIZE
	.align		4
.L_387:
        /*07ec*/ 	.byte	0x04, 0x12
        /*07ee*/ 	.short	(.L_389 - .L_388)
	.align		4
.L_388:
        /*07f0*/ 	.word	index@(_ZN2at6native27unrolled_elementwise_kernelINS0_10AbsFunctorIdEESt5arrayIPcLm2EELi4E23TrivialOffsetCalculatorILi1EjES8_NS0_6memory12LoadWithCastILi1EEENS9_13StoreWithCastILi1EEEEEviT_T0_T2_T3_T4_T5_)
        /*07f4*/ 	.word	0x00000000


	//----- nvinfo : EIATTR_MIN_STACK_SIZE
	.align		4
.L_389:
        /*07f8*/ 	.byte	0x04, 0x12
        /*07fa*/ 	.short	(.L_391 - .L_390)
	.align		4
.L_390:
        /*07fc*/ 	.word	index@(_ZN2at6native18elementwise_kernelILi128ELi2EZNS0_22gpu_kernel_impl_nocastINS0_10AbsFunctorIdEEEEvRNS_18TensorIteratorBaseERKT_EUliE_EEviT1_)
        /*0800*/ 	.word	0x00000000


	//----- nvinfo : EIATTR_MIN_STACK_SIZE
	.align		4
.L_391:
        /*0804*/ 	.byte	0x04, 0x12
        /*0806*/ 	.short	(.L_393 - .L_392)
	.align		4
.L_392:
        /*0808*/ 	.word	index@(_ZN2at6native27unrolled_elementwise_kernelINS0_10AbsFunctorIdEESt5arrayIPcLm2EELi4E23TrivialOffsetCalculatorILi1EjES8_NS0_6memory15LoadWithoutCastENS9_16StoreWithoutCastEEEviT_T0_T2_T3_T4_T5_)
        /*080c*/ 	.word	0x00000000


	//----- nvinfo : EIATTR_MIN_STACK_SIZE
	.align		4
.L_393:
        /*0810*/ 	.byte	0x04, 0x12
        /*0812*/ 	.short	(.L_395 - .L_394)
	.align		4
.L_394:
        /*0814*/ 	.word	index@(_ZN2at6native29vectorized_elementwise_kernelILi2ENS0_10AbsFunctorIdEESt5arrayIPcLm2EEEEviT0_T1_)
        /*0818*/ 	.word	0x00000000


	//----- nvinfo : EIATTR_MIN_STACK_SIZE
	.align		4
.L_395:
        /*081c*/ 	.byte	0x04, 0x12
        /*081e*/ 	.short	(.L_397 - .L_396)
	.align		4
.L_396:
        /*0820*/ 	.word	index@(_ZN2at6native29vectorized_elementwise_kernelILi4ENS0_10AbsFunctorIdEESt5arrayIPcLm2EEEEviT0_T1_)
        /*0824*/ 	.word	0x00000000


	//----- nvinfo : EIATTR_MIN_STACK_SIZE
	.align		4
.L_397:
        /*0828*/ 	.byte	0x04, 0x12
        /*082a*/ 	.short	(.L_399 - .L_398)
	.align		4
.L_398:
        /*082c*/ 	.word	index@(_ZN2at6native29vectorized_elementwise_kernelILi8ENS0_10AbsFunctorIdEESt5arrayIPcLm2EEEEviT0_T1_)
        /*0830*/ 	.word	0x00000000


	//----- nvinfo : EIATTR_MIN_STACK_SIZE
	.align		4
.L_399:
        /*0834*/ 	.byte	0x04, 0x12
        /*0836*/ 	.short	(.L_401 - .L_400)
	.align		4
.L_400:
        /*0838*/ 	.word	index@(_ZN2at6native18elementwise_kernelILi128ELi4EZNS0_15gpu_kernel_implINS0_10AbsFunctorIsEEEEvRNS_18TensorIteratorBaseERKT_EUliE_EEviT1_)
        /*083c*/ 	.word	0x00000000


	//----- nvinfo : EIATTR_MIN_STACK_SIZE
	.align		4
.L_401:
        /*0840*/ 	.byte	0x04, 0x12
        /*0842*/ 	.short	(.L_403 - .L_402)
	.align		4
.L_402:
        /*0844*/ 	.word	index@(_ZN2at6native27unrolled_elementwise_kernelINS0_10AbsFunctorIsEESt5arrayIPcLm2EELi4E23TrivialOffsetCalculatorILi1EjES8_NS0_6memory12LoadWithCastILi1EEENS9_13StoreWithCastILi1EEEEEviT_T0_T2_T3_T4_T5_)
        /*0848*/ 	.word	0x00000000


	//----- nvinfo : EIATTR_MIN_STACK_SIZE
	.align		4
.L_403:
        /*084c*/ 	.byte	0x04, 0x12
        /*084e*/ 	.short	(.L_405 - .L_404)
	.align		4
.L_404:
        /*0850*/ 	.word	index@(_ZN2at6native18elementwise_kernelILi128ELi4EZNS0_22gpu_kernel_impl_nocastINS0_10AbsFunctorIsEEEEvRNS_18TensorIteratorBaseERKT_EUliE_EEviT1_)
        /*0854*/ 	.word	0x00000000


	//----- nvinfo : EIATTR_MIN_STACK_SIZE
	.align		4
.L_405:
        /*0858*/ 	.byte	0x04, 0x12
        /*085a*/ 	.short	(.L_407 - .L_406)
	.align		4
.L_406:
        /*085c*/ 	.word	index@(_ZN2at6native27unrolled_elementwise_kernelINS0_10AbsFunctorIsEESt5arrayIPcLm2EELi4E23TrivialOffsetCalculatorILi1EjES8_NS0_6memory15LoadWithoutCastENS9_16StoreWithoutCastEEEviT_T0_T2_T3_T4_T5_)
        /*0860*/ 	.word	0x00000000


	//----- nvinfo : EIATTR_MIN_STACK_SIZE
	.align		4
.L_407:
        /*0864*/ 	.byte	0x04, 0x12
        /*0866*/ 	.short	(.L_409 - .L_408)
	.align		4
.L_408:
        /*0868*/ 	.word	index@(_ZN2at6native29vectorized_elementwise_kernelILi2ENS0_10AbsFunctorIsEESt5arrayIPcLm2EEEEviT0_T1_)
        /*086c*/ 	.word	0x00000000


	//----- nvinfo : EIATTR_MIN_STACK_SIZE
	.align		4
.L_409:
        /*0870*/ 	.byte	0x04, 0x12
        /*0872*/ 	.short	(.L_411 - .L_410)
	.align		4
.L_410:
        /*0874*/ 	.word	index@(_ZN2at6native29vectorized_elementwise_kernelILi4ENS0_10AbsFunctorIsEESt5arrayIPcLm2EEEEviT0_T1_)
        /*0878*/ 	.word	0x00000000


	//----- nvinfo : EIATTR_MIN_STACK_SIZE
	.align		4
.L_411:
        /*087c*/ 	.byte	0x04, 0x12
        /*087e*/ 	.short	(.L_413 - .L_412)
	.align		4
.L_412:
        /*0880*/ 	.word	index@(_ZN2at6native29vectorized_elementwise_kernelILi8ENS0_10AbsFunctorIsEESt5arrayIPcLm2EEEEviT0_T1_)
        /*0884*/ 	.word	0x00000000


	//----- nvinfo : EIATTR_MIN_STACK_SIZE
	.align		4
.L_413:
        /*0888*/ 	.byte	0x04, 0x12
        /*088a*/ 	.short	(.L_415 - .L_414)
	.align		4
.L_414:
        /*088c*/ 	.word	index@(_ZN2at6native18elementwise_kernelILi128ELi4EZNS0_15gpu_kernel_implINS0_10AbsFunctorIlEEEEvRNS_18TensorIteratorBaseERKT_EUliE_EEviT1_)
        /*0890*/ 	.word	0x00000000


	//----- nvinfo : EIATTR_MIN_STACK_SIZE
	.align		4
.L_415:
        /*0894*/ 	.byte	0x04, 0x12
        /*0896*/ 	.short	(.L_417 - .L_416)
	.align		4
.L_416:
        /*0898*/ 	.word	index@(_ZN2at6native27unrolled_elementwise_kernelINS0_10AbsFunctorIlEESt5arrayIPcLm2EELi4E23TrivialOffsetCalculatorILi1EjES8_NS0_6memory12LoadWithCastILi1EEENS9_13StoreWithCastILi1EEEEEviT_T0_T2_T3_T4_T5_)
        /*089c*/ 	.word	0x00000000


	//----- nvinfo : EIATTR_MIN_STACK_SIZE
	.align		4
.L_417:
        /*08a0*/ 	.byte	0x04, 0x12
        /*08a2*/ 	.short	(.L_419 - .L_418)
	.align		4
.L_418:
        /*08a4*/ 	.word	index@(_ZN2at6native18elementwise_kernelILi128ELi2EZNS0_22gpu_kernel_impl_nocastINS0_10AbsFunctorIlEEEEvRNS_18TensorIteratorBaseERKT_EUliE_EEviT1_)
        /*08a8*/ 	.word	0x00000000


	//----- nvinfo : EIATTR_MIN_STACK_SIZE
	.align		4
.L_419:
        /*08ac*/ 	.byte	0x04, 0x12
        /*08ae*/ 	.short	(.L_421 - .L_420)
	.align		4
.L_420:
        /*08b0*/ 	.word	index@(_ZN2at6native27unrolled_elementwise_kernelINS0_10AbsFunctorIlEESt5arrayIPcLm2EELi4E23TrivialOffsetCalculatorILi1EjES8_NS0_6memory15LoadWithoutCastENS9_16StoreWithoutCastEEEviT_T0_T2_T3_T4_T5_)
        /*08b4*/ 	.word	0x00000000


	//----- nvinfo : EIATTR_MIN_STACK_SIZE
	.align		4
.L_421:
        /*08b8*/ 	.byte	0x04, 0x12
        /*08ba*/ 	.short	(.L_423 - .L_422)
	.align		4
.L_422:
        /*08bc*/ 	.word	index@(_ZN2at6native29vectorized_elementwise_kernelILi2ENS0_10AbsFunctorIlEESt5arrayIPcLm2EEEEviT0_T1_)
        /*08c0*/ 	.word	0x00000000


	//----- nvinfo : EIATTR_MIN_STACK_SIZE
	.align		4
.L_423:
        /*08c4*/ 	.byte	0x04, 0x12
        /*08c6*/ 	.short	(.L_425 - .L_424)
	.align		4
.L_424:
        /*08c8*/ 	.word	index@(_ZN2at6native29vectorized_elementwise_kernelILi4ENS0_10AbsFunctorIlEESt5arrayIPcLm2EEEEviT0_T1_)
        /*08cc*/ 	.word	0x00000000


	//----- nvinfo : EIATTR_MIN_STACK_SIZE
	.align		4
.L_425:
        /*08d0*/ 	.byte	0x04, 0x12
        /*08d2*/ 	.short	(.L_427 - .L_426)
	.align		4
.L_426:
        /*08d4*/ 	.word	index@(_ZN2at6native29vectorized_elementwise_kernelILi8ENS0_10AbsFunctorIlEESt5arrayIPcLm2EEEEviT0_T1_)
        /*08d8*/ 	.word	0x00000000


	//----- nvinfo : EIATTR_MIN_STACK_SIZE
	.align		4
.L_427:
        /*08dc*/ 	.byte	0x04, 0x12
        /*08de*/ 	.short	(.L_429 - .L_428)
	.align		4
.L_428:
        /*08e0*/ 	.word	index@(_ZN2at6native18elementwise_kernelILi128ELi4EZNS0_15gpu_kernel_implINS0_10AbsFunctorIiEEEEvRNS_18TensorIteratorBaseERKT_EUliE_EEviT1_)
        /*08e4*/ 	.word	0x00000000


	//----- nvinfo : EIATTR_MIN_STACK_SIZE
	.align		4
.L_429:
        /*08e8*/ 	.byte	0x04, 0x12
        /*08ea*/ 	.short	(.L_431 - .L_430)
	.align		4
.L_430:
        /*08ec*/ 	.word	index@(_ZN2at6native27unrolled_elementwise_kernelINS0_10AbsFunctorIiEESt5arrayIPcLm2EELi4E23TrivialOffsetCalculatorILi1EjES8_NS0_6memory12LoadWithCastILi1EEENS9_13StoreWithCastILi1EEEEEviT_T0_T2_T3_T4_T5_)
        /*08f0*/ 	.word	0x00000000


	//----- nvinfo : EIATTR_MIN_STACK_SIZE
	.align		4
.L_431:
        /*08f4*/ 	.byte	0x04, 0x12
        /*08f6*/ 	.short	(.L_433 - .L_432)
	.align		4
.L_432:
        /*08f8*/ 	.word	index@(_ZN2at6native18elementwise_kernelILi128ELi2EZNS0_22gpu_kernel_impl_nocastINS0_10AbsFunctorIiEEEEvRNS_18TensorIteratorBaseERKT_EUliE_EEviT1_)
        /*08fc*/ 	.word	0x00000000


	//----- nvinfo : EIATTR_MIN_STACK_SIZE
	.align		4
.L_433:
        /*0900*/ 	.byte	0x04, 0x12
        /*0902*/ 	.short	(.L_435 - .L_434)
	.align		4
.L_434:
        /*0904*/ 	.word	index@(_ZN2at6native27unrolled_elementwise_kernelINS0_10AbsFunctorIiEESt5arrayIPcLm2EELi4E23TrivialOffsetCalculatorILi1EjES8_NS0_6memory15LoadWithoutCastENS9_16StoreWithoutCastEEEviT_T0_T2_T3_T4_T5_)
        /*0908*/ 	.word	0x00000000


	//----- nvinfo : EIATTR_MIN_STACK_SIZE
	.align		4
.L_435:
        /*090c*/ 	.byte	0x04, 0x12
        /*090e*/ 	.short	(.L_437 - .L_436)
	.align		4
.L_436:
        /*0910*/ 	.word	index@(_ZN2at6native29vectorized_elementwise_kernelILi2ENS0_10AbsFunctorIiEESt5arrayIPcLm2EEEEviT0_T1_)
        /*0914*/ 	.word	0x00000000


	//----- nvinfo : EIATTR_MIN_STACK_SIZE
	.align		4
.L_437:
        /*0918*/ 	.byte	0x04, 0x12
        /*091a*/ 	.short	(.L_439 - .L_438)
	.align		4
.L_438:
        /*091c*/ 	.word	index@(_ZN2at6native29vectorized_elementwise_kernelILi4ENS0_10AbsFunctorIiEESt5arrayIPcLm2EEEEviT0_T1_)
        /*0920*/ 	.word	0x00000000


	//----- nvinfo : EIATTR_MIN_STACK_SIZE
	.align		4
.L_439:
        /*0924*/ 	.byte	0x04, 0x12
        /*0926*/ 	.short	(.L_441 - .L_440)
	.align		4
.L_440:
        /*0928*/ 	.word	index@(_ZN2at6native29vectorized_elementwise_kernelILi8ENS0_10AbsFunctorIiEESt5arrayIPcLm2EEEEviT0_T1_)
        /*092c*/ 	.word	0x00000000


	//----- nvinfo : EIATTR_MIN_STACK_SIZE
	.align		4
.L_441:
        /*0930*/ 	.byte	0x04, 0x12
        /*0932*/ 	.short	(.L_443 - .L_442)
	.align		4
.L_442:
        /*0934*/ 	.word	index@(_ZN2at6native18elementwise_kernelILi128ELi4EZNS0_15gpu_kernel_implINS0_10AbsFunctorIaEEEEvRNS_18TensorIteratorBaseERKT_EUliE_EEviT1_)
        /*0938*/ 	.word	0x00000000


	//----- nvinfo : EIATTR_MIN_STACK_SIZE
	.align		4
.L_443:
        /*093c*/ 	.byte	0x04, 0x12
        /*093e*/ 	.short	(.L_445 - .L_444)
	.align		4
.L_444:
        /*0940*/ 	.word	index@(_ZN2at6native27unrolled_elementwise_kernelINS0_10AbsFunctorIaEESt5arrayIPcLm2EELi4E23TrivialOffsetCalculatorILi1EjES8_NS0_6memory12LoadWithCastILi1EEENS9_13StoreWithCastILi1EEEEEviT_T0_T2_T3_T4_T5_)
        /*0944*/ 	.word	0x00000000


	//----- nvinfo : EIATTR_MIN_STACK_SIZE
	.align		4
.L_445:
        /*0948*/ 	.byte	0x04, 0x12
        /*094a*/ 	.short	(.L_447 - .L_446)
	.align		4
.L_446:
        /*094c*/ 	.word	index@(_ZN2at6native18elementwise_kernelILi128ELi4EZNS0_22gpu_kernel_impl_nocastINS0_10AbsFunctorIaEEEEvRNS_18TensorIteratorBaseERKT_EUliE_EEviT1_)
        /*0950*/ 	.word	0x00000000


	//----- nvinfo : EIATTR_MIN_STACK_SIZE
	.align		4
.L_447:
        /*0954*/ 	.byte	0x04, 0x12
        /*0956*/ 	.short	(.L_449 - .L_448)
	.align		4
.L_448:
        /*0958*/ 	.word	index@(_ZN2at6native27unrolled_elementwise_kernelINS0_10AbsFunctorIaEESt5arrayIPcLm2EELi4E23TrivialOffsetCalculatorILi1EjES8_NS0_6memory15LoadWithoutCastENS9_16StoreWithoutCastEEEviT_T0_T2_T3_T4_T5_)
        /*095c*/ 	.word	0x00000000


	//----- nvinfo : EIATTR_MIN_STACK_SIZE
	.align		4
.L_449:
        /*0960*/ 	.byte	0x04, 0x12
        /*0962*/ 	.short	(.L_451 - .L_450)
	.align		4
.L_450:
        /*0964*/ 	.word	index@(_ZN2at6native29vectorized_elementwise_kernelILi2ENS0_10AbsFunctorIaEESt5arrayIPcLm2EEEEviT0_T1_)
        /*0968*/ 	.word	0x00000000


	//----- nvinfo : EIATTR_MIN_STACK_SIZE
	.align		4
.L_451:
        /*096c*/ 	.byte	0x04, 0x12
        /*096e*/ 	.short	(.L_453 - .L_452)
	.align		4
.L_452:
        /*0970*/ 	.word	index@(_ZN2at6native29vectorized_elementwise_kernelILi4ENS0_10AbsFunctorIaEESt5arrayIPcLm2EEEEviT0_T1_)
        /*0974*/ 	.word	0x00000000


	//----- nvinfo : EIATTR_MIN_STACK_SIZE
	.align		4
.L_453:
        /*0978*/ 	.byte	0x04, 0x12
        /*097a*/ 	.short	(.L_455 - .L_454)
	.align		4
.L_454:
        /*097c*/ 	.word	index@(_ZN2at6native29vectorized_elementwise_kernelILi8ENS0_10AbsFunctorIaEESt5arrayIPcLm2EEEEviT0_T1_)
        /*0980*/ 	.word	0x00000000


	//----- nvinfo : EIATTR_MIN_STACK_SIZE
	.align		4
.L_455:
        /*0984*/ 	.byte	0x04, 0x12
        /*0986*/ 	.short	(.L_457 - .L_456)
	.align		4
.L_456:
        /*0988*/ 	.word	index@(_ZN2at6native18elementwise_kernelILi128ELi4EZNS0_15gpu_kernel_implINS0_10AbsFunctorIhEEEEvRNS_18TensorIteratorBaseERKT_EUliE_EEviT1_)
        /*098c*/ 	.word	0x00000000


	//----- nvinfo : EIATTR_MIN_STACK_SIZE
	.align		4
.L_457:
        /*0990*/ 	.byte	0x04, 0x12
        /*0992*/ 	.short	(.L_459 - .L_458)
	.align		4
.L_458:
        /*0994*/ 	.word	index@(_ZN2at6native27unrolled_elementwise_kernelINS0_10AbsFunctorIhEESt5arrayIPcLm2EELi4E23TrivialOffsetCalculatorILi1EjES8_NS0_6memory12LoadWithCastILi1EEENS9_13StoreWithCastILi1EEEEEviT_T0_T2_T3_T4_T5_)
        /*0998*/ 	.word	0x00000000


	//----- nvinfo : EIATTR_MIN_STACK_SIZE
	.align		4
.L_459:
        /*099c*/ 	.byte	0x04, 0x12
        /*099e*/ 	.short	(.L_461 - .L_460)
	.align		4
.L_460:
        /*09a0*/ 	.word	index@(_ZN2at6native18elementwise_kernelILi128ELi4EZNS0_22gpu_kernel_impl_nocastINS0_10AbsFunctorIhEEEEvRNS_18TensorIteratorBaseERKT_EUliE_EEviT1_)
        /*09a4*/ 	.word	0x00000000


	//----- nvinfo : EIATTR_MIN_STACK_SIZE
	.align		4
.L_461:
        /*09a8*/ 	.byte	0x04, 0x12
        /*09aa*/ 	.short	(.L_463 - .L_462)
	.align		4
.L_462:
        /*09ac*/ 	.word	index@(_ZN2at6native27unrolled_elementwise_kernelINS0_10AbsFunctorIhEESt5arrayIPcLm2EELi4E23TrivialOffsetCalculatorILi1EjES8_NS0_6memory15LoadWithoutCastENS9_16StoreWithoutCastEEEviT_T0_T2_T3_T4_T5_)
        /*09b0*/ 	.word	0x00000000


	//----- nvinfo : EIATTR_MIN_STACK_SIZE
	.align		4
.L_463:
        /*09b4*/ 	.byte	0x04, 0x12
        /*09b6*/ 	.short	(.L_465 - .L_464)
	.align		4
.L_464:
        /*09b8*/ 	.word	index@(_ZN2at6native29vectorized_elementwise_kernelILi2ENS0_10AbsFunctorIhEESt5arrayIPcLm2EEEEviT0_T1_)
        /*09bc*/ 	.word	0x00000000


	//----- nvinfo : EIATTR_MIN_STACK_SIZE
	.align		4
.L_465:
        /*09c0*/ 	.byte	0x04, 0x12
        /*09c2*/ 	.short	(.L_467 - .L_466)
	.align		4
.L_466:
        /*09c4*/ 	.word	index@(_ZN2at6native29vectorized_elementwise_kernelILi4ENS0_10AbsFunctorIhEESt5arrayIPcLm2EEEEviT0_T1_)
        /*09c8*/ 	.word	0x00000000


	//----- nvinfo : EIATTR_MIN_STACK_SIZE
	.align		4
.L_467:
        /*09cc*/ 	.byte	0x04, 0x12
        /*09ce*/ 	.short	(.L_469 - .L_468)
	.align		4
.L_468:
        /*09d0*/ 	.word	index@(_ZN2at6native29vectorized_elementwise_kernelILi8ENS0_10AbsFunctorIhEESt5arrayIPcLm2EEEEviT0_T1_)
        /*09d4*/ 	.word	0x00000000
.L_469:


//--------------------- .nv.compat                --------------------------
	.section	.nv.compat,"",@"SHT_CUDA_COMPAT_INFO"
	.align	4
        /*0000*/ 	.byte	0x02, 0x09, 0x01, 0x00, 0x02, 0x02, 0x01, 0x00, 0x02, 0x05, 0x05, 0x00, 0x03, 0x07, 0x01, 0x01
        /*0010*/ 	.byte	0x02, 0x03, 0x00, 0x00, 0x02, 0x06, 0x01, 0x00, 0x04, 0x0b, 0x08, 0x00, 0x00, 0x00, 0x00, 0x00
        /*0020*/ 	.byte	0x00, 0x00, 0x00, 0x00


//--------------------- .nv.info._ZN2at6native18elementwise_kernelILi128ELi4EZNS0_15gpu_kernel_implINS0_10AbsFunctorIbEEEEvRNS_18TensorIteratorBaseERKT_EUliE_EEviT1_ --------------------------
	.section	.nv.info._ZN2at6native18elementwise_kernelILi128ELi4EZNS0_15gpu_kernel_implINS0_10AbsFunctorIbEEEEvRNS_18TensorIteratorBaseERKT_EUliE_EEviT1_,"",@"SHT_CUDA_INFO"
	.sectionflags	@""
	.align	4


	//----- nvinfo : EIATTR_CUDA_API_VERSION
	.align		4
        /*0000*/ 	.byte	0x04, 0x37
        /*0002*/ 	.short	(.L_471 - .L_470)
.L_470:
        /*0004*/ 	.word	0x00000082


	//----- nvinfo : EIATTR_KPARAM_INFO
	.align		4
.L_471:
        /*0008*/ 	.byte	0x04, 0x17
        /*000a*/ 	.short	(.L_473 - .L_472)
.L_472:
        /*000c*/ 	.word	0x00000000
        /*0010*/ 	.short	0x0001
        /*0012*/ 	.short	0x0008
        /*0014*/ 	.byte	0x00, 0xf0, 0x61, 0x08


	//----- nvinfo : EIATTR_KPARAM_INFO
	.align		4
.L_473:
        /*0018*/ 	.byte	0x04, 0x17
        /*001a*/ 	.short	(.L_475 - .L_474)
.L_474:
        /*001c*/ 	.word	0x00000000
        /*0020*/ 	.short	0x0000
        /*0022*/ 	.short	0x0000
        /*0024*/ 	.byte	0x00, 0xf0, 0x11, 0x00


	//----- nvinfo : EIATTR_SPARSE_MMA_MASK
	.align		4
.L_475:
        /*0028*/ 	.byte	0x03, 0x50
        /*002a*/ 	.short	0x0000


	//----- nvinfo : EIATTR_MAXREG_COUNT
	.align		4
        /*002c*/ 	.byte	0x03, 0x1b
        /*002e*/ 	.short	0x0080


	//----- nvinfo : EIATTR_EXTERNS
	.align		4
        /*0030*/ 	.byte	0x04, 0x0f
        /*0032*/ 	.short	(.L_477 - .L_476)


	//   ....[0]....
	.align		4
.L_476:
        /*0034*/ 	.word	index@(__assertfail)


	//----- nvinfo : EIATTR_MERCURY_ISA_VERSION
	.align		4
.L_477:
        /*0038*/ 	.byte	0x03, 0x5f
        /*003a*/ 	.short	0x0101


	//----- nvinfo : EIATTR_SYSCALL_OFFSETS
	.align		4
        /*003c*/ 	.byte	0x04, 0x46
        /*003e*/ 	.short	(.L_479 - .L_478)


	//   ....[0]....
.L_478:
        /*0040*/ 	.word	0x00002250


	//   ....[1]....
        /*0044*/ 	.word	0x000030b0


	//   ....[2]....
        /*0048*/ 	.word	0x00005330


	//   ....[3]....
        /*004c*/ 	.word	0x00006190


	//   ....[4]....
        /*0050*/ 	.word	0x00008400


	//   ....[5]....
        /*0054*/ 	.word	0x00009260


	//   ....[6]....
        /*0058*/ 	.word	0x0000b4c0


	//   ....[7]....
        /*005c*/ 	.word	0x0000c320


	//----- nvinfo : EIATTR_EXIT_INSTR_OFFSETS
	.align		4
.L_479:
        /*0060*/ 	.byte	0x04, 0x1c
        /*0062*/ 	.short	(.L_481 - .L_480)


	//   ....[0]....
.L_480:
        /*0064*/ 	.word	0x00009300


	//   ....[1]....
        /*0068*/ 	.word	0x0000b630


	//   ....[2]....
        /*006c*/ 	.word	0x0000b650


	//   ....[3]....
        /*0070*/ 	.word	0x0000b6e0


	//   ....[4]....
        /*0074*/ 	.word	0x0000b700


	//   ....[5]....
        /*0078*/ 	.word	0x0000b720


	//   ....[6]....
        /*007c*/ 	.word	0x0000b7b0


	//   ....[7]....
        /*0080*/ 	.word	0x0000b7f0


	//   ....[8]....
        /*0084*/ 	.word	0x0000b890


	//   ....[9]....
        /*0088*/ 	.word	0x0000b8e0


	//   ....[10]....
        /*008c*/ 	.word	0x0000b910


	//   ....[11]....
        /*0090*/ 	.word	0x0000b9b0


	//   ....[12]....
        /*0094*/ 	.word	0x0000b9f0


	//   ....[13]....
        /*0098*/ 	.word	0x0000bb80


	//   ....[14]....
        /*009c*/ 	.word	0x0000bce0


	//   ....[15]....
        /*00a0*/ 	.word	0x0000bd20


	//   ....[16]....
        /*00a4*/ 	.word	0x0000bdc0


	//   ....[17]....
        /*00a8*/ 	.word	0x0000bf40


	//   ....[18]....
        /*00ac*/ 	.word	0x0000c0c0


	//   ....[19]....
        /*00b0*/ 	.word	0x0000c220


	//   ....[20]....
        /*00b4*/ 	.word	0x0000c330


	//   ....[21]....
        /*00b8*/ 	.word	0x0000c360


	//   ....[22]....
        /*00bc*/ 	.word	0x0000c380


	//----- nvinfo : EIATTR_MAX_THREADS
	.align		4
.L_481:
        /*00c0*/ 	.byte	0x04, 0x05
        /*00c2*/ 	.short	(.L_483 - .L_482)
.L_482:
        /*00c4*/ 	.word	0x00000080
        /*00c8*/ 	.word	0x00000001
        /*00cc*/ 	.word	0x00000001


	//----- nvinfo : EIATTR_CRS_STACK_SIZE
	.align		4
.L_483:
        /*00d0*/ 	.byte	0x04, 0x1e
        /*00d2*/ 	.short	(.L_485 - .L_484)
.L_484:
        /*00d4*/ 	.word	0x00000000


	//----- nvinfo : EIATTR_CBANK_PARAM_SIZE
	.align		4
.L_485:
        /*00d8*/ 	.byte	0x03, 0x19
        /*00da*/ 	.short	0x0220


	//----- nvinfo : EIATTR_PARAM_CBANK
	.align		4
        /*00dc*/ 	.byte	0x04, 0x0a
        /*00de*/ 	.short	(.L_487 - .L_486)
	.align		4
.L_486:
        /*00e0*/ 	.word	index@(.nv.constant0._ZN2at6native18elementwise_kernelILi128ELi4EZNS0_15gpu_kernel_implINS0_10AbsFunctorIbEEEEvRNS_18TensorIteratorBaseERKT_EUliE_EEviT1_)
        /*00e4*/ 	.short	0x0210
        /*00e6*/ 	.short	0x0220


	//----- nvinfo : EIATTR_SW_WAR
	.align		4
.L_487:
        /*00e8*/ 	.byte	0x04, 0x36
        /*00ea*/ 	.short	(.L_489 - .L_488)
.L_488:
        /*00ec*/ 	.word	0x00000008
.L_489:


//--------------------- .nv.info._ZN2at6native27unrolled_elementwise_kernelINS0_10AbsFunctorIbEESt5arrayIPcLm2EELi4E23TrivialOffsetCalculatorILi1EjES8_NS0_6memory12LoadWithCastILi1EEENS9_13StoreWithCastILi1EEEEEviT_T0_T2_T3_T4_T5_ --------------------------
	.section	.nv.info._ZN2at6native27unrolled_elementwise_kernelINS0_10AbsFunctorIbEESt5arrayIPcLm2EELi4E23TrivialOffsetCalculatorILi1EjES8_NS0_6memory12LoadWithCastILi1EEENS9_13StoreWithCastILi1EEEEEviT_T0_T2_T3_T4_T5_,"",@"SHT_CUDA_INFO"
	.sectionflags	@""
	.align	4


	//----- nvinfo : EIATTR_CUDA_API_VERSION
	.align		4
        /*0000*/ 	.byte	0x04, 0x37
        /*0002*/ 	.short	(.L_491 - .L_490)
.L_490:
        /*0004*/ 	.word	0x00000082


	//----- nvinfo : EIATTR_KPARAM_INFO
	.align		4
.L_491:
        /*0008*/ 	.byte	0x04, 0x17
        /*000a*/ 	.short	(.L_493 - .L_492)
.L_492:
        /*000c*/ 	.word	0x00000000
        /*0010*/ 	.short	0x0006
        /*0012*/ 	.short	0x0024
        /*0014*/ 	.byte	0x00, 0xf0, 0x21, 0x00


	//----- nvinfo : EIATTR_KPARAM_INFO
	.align		4
.L_493:
        /*0018*/ 	.byte	0x04, 0x17
        /*001a*/ 	.short	(.L_495 - .L_494)
.L_494:
        /*001c*/ 	.word	0x00000000
        /*0020*/ 	.short	0x0005
        /*0022*/ 	.short	0x001c
        /*0024*/ 	.byte	0x00, 0xf0, 0x21, 0x00


	//----- nvinfo : EIATTR_KPARAM_INFO
	.align		4
.L_495:
        /*0028*/ 	.byte	0x04, 0x17
        /*002a*/ 	.short	(.L_497 - .L_496)
.L_496:
        /*002c*/ 	.word	0x00000000
        /*0030*/ 	.short	0x0004
        /*0032*/ 	.short	0x0019
        /*0034*/ 	.byte	0x00, 0xf0, 0x05, 0x00


	//----- nvinfo : EIATTR_KPARAM_INFO
	.align		4
.L_497:
        /*0038*/ 	.byte	0x04, 0x17
        /*003a*/ 	.short	(.L_499 - .L_498)
.L_498:
        /*003c*/ 	.word	0x00000000
        /*0040*/ 	.short	0x0003
        /*0042*/ 	.short	0x0018
        /*0044*/ 	.byte	0x00, 0xf0, 0x05, 0x00


	//----- nvinfo : EIATTR_KPARAM_INFO
	.align		4
.L_499:
        /*0048*/ 	.byte	0x04, 0x17
        /*004a*/ 	.short	(.L_501 - .L_500)
.L_500:
        /*004c*/ 	.word	0x00000000
        /*0050*/ 	.short	0x0002
        /*0052*/ 	.short	0x0008
        /*0054*/ 	.byte	0x00, 0xf0, 0x41, 0x00


	//----- nvinfo : EIATTR_KPARAM_INFO
	.align		4
.L_501:
        /*0058*/ 	.byte	0x04, 0x17
        /*005a*/ 	.short	(.L_503 - .L_502)
.L_502:
        /*005c*/ 	.word	0x00000000
        /*0060*/ 	.short	0x0001
        /*0062*/ 	.short	0x0004
        /*0064*/ 	.byte	0x00, 0xf0, 0x05, 0x00


	//----- nvinfo : EIATTR_KPARAM_INFO
	.align		4
.L_503:
        /*0068*/ 	.byte	0x04, 0x17
        /*006a*/ 	.short	(.L_505 - .L_504)
.L_504:
        /*006c*/ 	.word	0x00000000
        /*0070*/ 	.short	0x0000
        /*0072*/ 	.short	0x0000
        /*0074*/ 	.byte	0x00, 0xf0, 0x11, 0x00


	//----- nvinfo : EIATTR_SPARSE_MMA_MASK
	.align		4
.L_505:
        /*0078*/ 	.byte	0x03, 0x50
        /*007a*/ 	.short	0x0000


	//----- nvinfo : EIATTR_MAXREG_COUNT
	.align		4
        /*007c*/ 	.byte	0x03, 0x1b
        /*007e*/ 	.short	0x00ff


	//----- nvinfo : EIATTR_EXTERNS
	.align		4
        /*0080*/ 	.byte	0x04, 0x0f
        /*0082*/ 	.short	(.L_507 - .L_506)


	//   ....[0]....
	.align		4
.L_506:
        /*0084*/ 	.word	index@(__assertfail)


	//----- nvinfo : EIATTR_MERCURY_ISA_VERSION
	.align		4
.L_507:
        /*0088*/ 	.byte	0x03, 0x5f
        /*008a*/ 	.short	0x0101


	//----- nvinfo : EIATTR_SYSCALL_OFFSETS
	.align		4
        /*008c*/ 	.byte	0x04, 0x46
        /*008e*/ 	.short	(.L_509 - .L_508)


	//   ....[0]....
.L_508:
        /*0090*/ 	.word	0x00000f80


	//   ....[1]....
        /*0094*/ 	.word	0x00001f40


	//   ....[2]....
        /*0098*/ 	.word	0x00002f10


	//   ....[3]....
        /*009c*/ 	.word	0x00003eb0


	//   ....[4]....
        /*00a0*/ 	.word	0x00004e00


	//   ....[5]....
        /*00a4*/ 	.word	0x00005d00


	//   ....[6]....
        /*00a8*/ 	.word	0x00006bf0


	//   ....[7]....
        /*00ac*/ 	.word	0x00007ae0


	//----- nvinfo : EIATTR_EXIT_INSTR_OFFSETS
	.align		4
.L_509:
        /*00b0*/ 	.byte	0x04, 0x1c
        /*00b2*/ 	.short	(.L_511 - .L_510)


	//   ....[0]....
.L_510:
        /*00b4*/ 	.word	0x00006ca0


	//   ....[1]....
        /*00b8*/ 	.word	0x00006dd0


	//   ....[2]....
        /*00bc*/ 	.word	0x00006df0


	//   ....[3]....
        /*00c0*/ 	.word	0x00006e90


	//   ....[4]....
        /*00c4*/ 	.word	0x00006ec0


	//   ....[5]....
        /*00c8*/ 	.word	0x00006ee0


	//   ....[6]....
        /*00cc*/ 	.word	0x00006f70


	//   ....[7]....
        /*00d0*/ 	.word	0x00006fb0


	//   ....[8]....
        /*00d4*/ 	.word	0x00007050


	//   ....[9]....
        /*00d8*/ 	.word	0x000070a0


	//   ....[10]....
        /*00dc*/ 	.word	0x000070d0


	//   ....[11]....
        /*00e0*/ 	.word	0x00007170


	//   ....[12]....
        /*00e4*/ 	.word	0x000071b0


	//   ....[13]....
        /*00e8*/ 	.word	0x00007340


	//   ....[14]....
        /*00ec*/ 	.word	0x000074a0


	//   ....[15]....
        /*00f0*/ 	.word	0x000074e0


	//   ....[16]....
        /*00f4*/ 	.word	0x00007580


	//   ....[17]....
        /*00f8*/ 	.word	0x00007700


	//   ....[18]....
        /*00fc*/ 	.word	0x00007880


	//   ....[19]....
        /*0100*/ 	.word	0x000079e0


	//   ....[20]....
        /*0104*/ 	.word	0x00007af0


	//   ....[21]....
        /*0108*/ 	.word	0x00007b30


	//   ....[22]....
        /*010c*/ 	.word	0x00007b60


	//----- nvinfo : EIATTR_MAX_THREADS
	.align		4
.L_511:
        /*0110*/ 	.byte	0x04, 0x05
        /*0112*/ 	.short	(.L_513 - .L_512)
.L_512:
        /*0114*/ 	.word	0x00000080
        /*0118*/ 	.word	0x00000001
        /*011c*/ 	.word	0x00000001


	//----- nvinfo : EIATTR_CRS_STACK_SIZE
	.align		4
.L_513:
        /*0120*/ 	.byte	0x04, 0x1e
        /*0122*/ 	.short	(.L_515 - .L_514)
.L_514:
        /*0124*/ 	.word	0x00000000


	//----- nvinfo : EIATTR_CBANK_PARAM_SIZE
	.align		4
.L_515:
        /*0128*/ 	.byte	0x03, 0x19
        /*012a*/ 	.short	0x002c


	//----- nvinfo : EIATTR_PARAM_CBANK
	.align		4
        /*012c*/ 	.byte	0x04, 0x0a
        /*012e*/ 	.short	(.L_517 - .L_516)
	.align		4
.L_516:
        /*0130*/ 	.word	index@(.nv.constant0._ZN2at6native27unrolled_elementwise_kernelINS0_10AbsFunctorIbEESt5arrayIPcLm2EELi4E23TrivialOffsetCalculatorILi1EjES8_NS0_6memory12LoadWithCastILi1EEENS9_13StoreWithCastILi1EEEEEviT_T0_T2_T3_T4_T5_)
        /*0134*/ 	.short	0x0210
        /*0136*/ 	.short	0x002c


	//----- nvinfo : EIATTR_SW_WAR
	.align		4
.L_517:
        /*0138*/ 	.byte	0x04, 0x36
        /*013a*/ 	.short	(.L_519 - .L_518)
.L_518:
        /*013c*/ 	.word	0x00000008
.L_519:


//--------------------- .nv.info._ZN2at6native18elementwise_kernelILi128ELi4EZNS0_22gpu_kernel_impl_nocastINS0_10AbsFunctorIbEEEEvRNS_18TensorIteratorBaseERKT_EUliE_EEviT1_ --------------------------
	.section	.nv.info._ZN2at6native18elementwise_kernelILi128ELi4EZNS0_22gpu_kernel_impl_nocastINS0_10AbsFunctorIbEEEEvRNS_18TensorIteratorBaseERKT_EUliE_EEviT1_,"",@"SHT_CUDA_INFO"
	.sectionflags	@""
	.align	4


	//----- nvinfo : EIATTR_CUDA_API_VERSION
	.align		4
        /*0000*/ 	.byte	0x04, 0x37
        /*0002*/ 	.short	(.L_521 - .L_520)
.L_520:
        /*0004*/ 	.word	0x00000082


	//----- nvinfo : EIATTR_KPARAM_INFO
	.align		4
.L_521:
        /*0008*/ 	.byte	0x04, 0x17
        /*000a*/ 	.short	(.L_523 - .L_522)
.L_522:
        /*000c*/ 	.word	0x00000000
        /*0010*/ 	.short	0x0001
        /*0012*/ 	.short	0x0008
        /*0014*/ 	.byte	0x00, 0xf0, 0x61, 0x08


	//----- nvinfo : EIATTR_KPARAM_INFO
	.align		4
.L_523:
        /*0018*/ 	.byte	0x04, 0x17
        /*001a*/ 	.short	(.L_525 - .L_524)
.L_524:
        /*001c*/ 	.word	0x00000000
        /*0020*/ 	.short	0x0000
        /*0022*/ 	.short	0x0000
        /*0024*/ 	.byte	0x00, 0xf0, 0x11, 0x00


	//----- nvinfo : EIATTR_SPARSE_MMA_MASK
	.align		4
.L_525:
        /*0028*/ 	.byte	0x03, 0x50
        /*002a*/ 	.short	0x0000


	//----- nvinfo : EIATTR_MAXREG_COUNT
	.align		4
        /*002c*/ 	.byte	0x03, 0x1b
        /*002e*/ 	.short	0x0080


	//----- nvinfo : EIATTR_MERCURY_ISA_VERSION
	.align		4
        /*0030*/ 	.byte	0x03, 0x5f
        /*0032*/ 	.short	0x0101


	//----- nvinfo : EIATTR_EXIT_INSTR_OFFSETS
	.align		4
        /*0034*/ 	.byte	0x04, 0x1c
        /*0036*/ 	.short	(.L_527 - .L_526)


	//   ....[0]....
.L_526:
        /*0038*/ 	.word	0x00003bc0


	//   ....[1]....
        /*003c*/ 	.word	0x00004f50


	//----- nvinfo : EIATTR_MAX_THREADS
	.align		4
.L_527:
        /*0040*/ 	.byte	0x04, 0x05
        /*0042*/ 	.short	(.L_529 - .L_528)
.L_528:
        /*0044*/ 	.word	0x00000080
        /*0048*/ 	.word	0x00000001
        /*004c*/ 	.word	0x00000001


	//----- nvinfo : EIATTR_CRS_STACK_SIZE
	.align		4
.L_529:
        /*0050*/ 	.byte	0x04, 0x1e
        /*0052*/ 	.short	(.L_531 - .L_530)
.L_530:
        /*0054*/ 	.word	0x00000000


	//----- nvinfo : EIATTR_CBANK_PARAM_SIZE
	.align		4
.L_531:
        /*0058*/ 	.byte	0x03, 0x19
        /*005a*/ 	.short	0x0220


	//----- nvinfo : EIATTR_PARAM_CBANK
	.align		4
        /*005c*/ 	.byte	0x04, 0x0a
        /*005e*/ 	.short	(.L_533 - .L_532)
	.align		4
.L_532:
        /*0060*/ 	.word	index@(.nv.constant0._ZN2at6native18elementwise_kernelILi128ELi4EZNS0_22gpu_kernel_impl_nocastINS0_10AbsFunctorIbEEEEvRNS_18TensorIteratorBaseERKT_EUliE_EEviT1_)
        /*0064*/ 	.short	0x0210
        /*0066*/ 	.short	0x0220


	//----- nvinfo : EIATTR_SW_WAR
	.align		4
.L_533:
        /*0068*/ 	.byte	0x04, 0x36
        /*006a*/ 	.short	(.L_535 - .L_534)
.L_534:
        /*006c*/ 	.word	0x00000008
.L_535:


//--------------------- .nv.info._ZN2at6native27unrolled_elementwise_kernelINS0_10AbsFunctorIbEESt5arrayIPcLm2EELi4E23TrivialOffsetCalculatorILi1EjES8_NS0_6memory15LoadWithoutCastENS9_16StoreWithoutCastEEEviT_T0_T2_T3_T4_T5_ --------------------------
	.section	.nv.info._ZN2at6native27unrolled_elementwise_kernelINS0_10AbsFunctorIbEESt5arrayIPcLm2EELi4E23TrivialOffsetCalculatorILi1EjES8_NS0_6memory15LoadWithoutCastENS9_16StoreWithoutCastEEEviT_T0_T2_T3_T4_T5_,"",@"SHT_CUDA_INFO"
	.sectionflags	@""
	.align	4


	//----- nvinfo : EIATTR_CUDA_API_VERSION
	.align		4
        /*0000*/ 	.byte	0x04, 0x37
        /*0002*/ 	.short	(.L_537 - .L_536)
.L_536:
        /*0004*/ 	.word	0x00000082


	//----- nvinfo : EIATTR_KPARAM_INFO
	.align		4
.L_537:
        /*0008*/ 	.byte	0x04, 0x17
        /*000a*/ 	.short	(.L_539 - .L_538)
.L_538:
        /*000c*/ 	.word	0x00000000
        /*0010*/ 	.short	0x0006
        /*0012*/ 	.short	0x001b
        /*0014*/ 	.byte	0x00, 0xf0, 0x05, 0x00


	//----- nvinfo : EIATTR_KPARAM_INFO
	.align		4
.L_539:
        /*0018*/ 	.byte	0x04, 0x17
        /*001a*/ 	.short	(.L_541 - .L_540)
.L_540:
        /*001c*/ 	.word	0x00000000
        /*0020*/ 	.short	0x0005
        /*0022*/ 	.short	0x001a
        /*0024*/ 	.byte	0x00, 0xf0, 0x05, 0x00


	//----- nvinfo : EIATTR_KPARAM_INFO
	.align		4
.L_541:
        /*0028*/ 	.byte	0x04, 0x17
        /*002a*/ 	.short	(.L_543 - .L_542)
.L_542:
        /*002c*/ 	.word	0x00000000
        /*0030*/ 	.short	0x0004
        /*0032*/ 	.short	0x0019
        /*0034*/ 	.byte	0x00, 0xf0, 0x05, 0x00


	//----- nvinfo : EIATTR_KPARAM_INFO
	.align		4
.L_543:
        /*0038*/ 	.byte	0x04, 0x17
        /*003a*/ 	.short	(.L_545 - .L_544)
.L_544:
        /*003c*/ 	.word	0x00000000
        /*0040*/ 	.short	0x0003
        /*0042*/ 	.short	0x0018
        /*0044*/ 	.byte	0x00, 0xf0, 0x05, 0x00


	//----- nvinfo : EIATTR_KPARAM_INFO
	.align		4
.L_545:
        /*0048*/ 	.byte	0x04, 0x17
        /*004a*/ 	.short	(.L_547 - .L_546)
.L_546:
        /*004c*/ 	.word	0x00000000
        /*0050*/ 	.short	0x0002
        /*0052*/ 	.short	0x0008
        /*0054*/ 	.byte	0x00, 0xf0, 0x41, 0x00


	//----- nvinfo : EIATTR_KPARAM_INFO
	.align		4
.L_547:
        /*0058*/ 	.byte	0x04, 0x17
        /*005a*/ 	.short	(.L_549 - .L_548)
.L_548:
        /*005c*/ 	.word	0x00000000
        /*0060*/ 	.short	0x0001
        /*0062*/ 	.short	0x0004
        /*0064*/ 	.byte	0x00, 0xf0, 0x05, 0x00


	//----- nvinfo : EIATTR_KPARAM_INFO
	.align		4
.L_549:
        /*0068*/ 	.byte	0x04, 0x17
        /*006a*/ 	.short	(.L_551 - .L_550)
.L_550:
        /*006c*/ 	.word	0x00000000
        /*0070*/ 	.short	0x0000
        /*0072*/ 	.short	0x0000
        /*0074*/ 	.byte	0x00, 0xf0, 0x11, 0x00


	//----- nvinfo : EIATTR_SPARSE_MMA_MASK
	.align		4
.L_551:
        /*0078*/ 	.byte	0x03, 0x50
        /*007a*/ 	.short	0x0000


	//----- nvinfo : EIATTR_MAXREG_COUNT
	.align		4
        /*007c*/ 	.byte	0x03, 0x1b
        /*007e*/ 	.short	0x00ff


	//----- nvinfo : EIATTR_MERCURY_ISA_VERSION
	.align		4
        /*0080*/ 	.byte	0x03, 0x5f
        /*0082*/ 	.short	0x0101


	//----- nvinfo : EIATTR_EXIT_INSTR_OFFSETS
	.align		4
        /*0084*/ 	.byte	0x04, 0x1c
        /*0086*/ 	.short	(.L_553 - .L_552)


	//   ....[0]....
.L_552:
        /*0088*/ 	.word	0x00000440


	//   ....[1]....
        /*008c*/ 	.word	0x000004e0


	//----- nvinfo : EIATTR_MAX_THREADS
	.align		4
.L_553:
        /*0090*/ 	.byte	0x04, 0x05
        /*0092*/ 	.short	(.L_555 - .L_554)
.L_554:
        /*0094*/ 	.word	0x00000080
        /*0098*/ 	.word	0x00000001
        /*009c*/ 	.word	0x00000001


	//----- nvinfo : EIATTR_CRS_STACK_SIZE
	.align		4
.L_555:
        /*00a0*/ 	.byte	0x04, 0x1e
        /*00a2*/ 	.short	(.L_557 - .L_556)
.L_556:
        /*00a4*/ 	.word	0x00000000


	//----- nvinfo : EIATTR_CBANK_PARAM_SIZE
	.align		4
.L_557:
        /*00a8*/ 	.byte	0x03, 0x19
        /*00aa*/ 	.short	0x001c


	//----- nvinfo : EIATTR_PARAM_CBANK
	.align		4
        /*00ac*/ 	.byte	0x04, 0x0a
        /*00ae*/ 	.short	(.L_559 - .L_558)
	.align		4
.L_558:
        /*00b0*/ 	.word	index@(.nv.constant0._ZN2at6native27unrolled_elementwise_kernelINS0_10AbsFunctorIbEESt5arrayIPcLm2EELi4E23TrivialOffsetCalculatorILi1EjES8_NS0_6memory15LoadWithoutCastENS9_16StoreWithoutCastEEEviT_T0_T2_T3_T4_T5_)
        /*00b4*/ 	.short	0x0210
        /*00b6*/ 	.short	0x001c


	//----- nvinfo : EIATTR_SW_WAR
	.align		4
.L_559:
        /*00b8*/ 	.byte	0x04, 0x36
        /*00ba*/ 	.short	(.L_561 - .L_560)
.L_560:
        /*00bc*/ 	.word	0x00000008
.L_561:


//--------------------- .nv.info._ZN2at6native29vectorized_elementwise_kernelILi2ENS0_10AbsFunctorIbEESt5arrayIPcLm2EEEEviT0_T1_ --------------------------
	.section	.nv.info._ZN2at6native29vectorized_elementwise_kernelILi2ENS0_10AbsFunctorIbEESt5arrayIPcLm2EEEEviT0_T1_,"",@"SHT_CUDA_INFO"
	.sectionflags	@""
	.align	4


	//----- nvinfo : EIATTR_CUDA_API_VERSION
	.align		4
        /*0000*/ 	.byte	0x04, 0x37
        /*0002*/ 	.short	(.L_563 - .L_562)
.L_562:
        /*0004*/ 	.word	0x00000082


	//----- nvinfo : EIATTR_KPARAM_INFO
	.align		4
.L_563:
        /*0008*/ 	.byte	0x04, 0x17
        /*000a*/ 	.short	(.L_565 - .L_564)
.L_564:
        /*000c*/ 	.word	0x00000000
        /*0010*/ 	.short	0x0002
        /*0012*/ 	.short	0x0008
        /*0014*/ 	.byte	0x00, 0xf0, 0x41, 0x00


	//----- nvinfo : EIATTR_KPARAM_INFO
	.align		4
.L_565:
        /*0018*/ 	.byte	0x04, 0x17
        /*001a*/ 	.short	(.L_567 - .L_566)
.L_566:
        /*001c*/ 	.word	0x00000000
        /*0020*/ 	.short	0x0001
        /*0022*/ 	.short	0x0004
        /*0024*/ 	.byte	0x00, 0xf0, 0x05, 0x00


	//----- nvinfo : EIATTR_KPARAM_INFO
	.align		4
.L_567:
        /*0028*/ 	.byte	0x04, 0x17
        /*002a*/ 	.short	(.L_569 - .L_568)
.L_568:
        /*002c*/ 	.word	0x00000000
        /*0030*/ 	.short	0x0000
        /*0032*/ 	.short	0x0000
        /*0034*/ 	.byte	0x00, 0xf0, 0x11, 0x00


	//----- nvinfo : EIATTR_SPARSE_MMA_MASK
	.align		4
.L_569:
        /*0038*/ 	.byte	0x03, 0x50
        /*003a*/ 	.short	0x0000


	//----- nvinfo : EIATTR_MAXREG_COUNT
	.align		4
        /*003c*/ 	.byte	0x03, 0x1b
        /*003e*/ 	.short	0x00ff


	//----- nvinfo : EIATTR_MERCURY_ISA_VERSION
	.align		4
        /*0040*/ 	.byte	0x03, 0x5f
        /*0042*/ 	.short	0x0101


	//----- nvinfo : EIATTR_EXIT_INSTR_OFFSETS
	.align		4
        /*0044*/ 	.byte	0x04, 0x1c
        /*0046*/ 	.short	(.L_571 - .L_570)


	//   ....[0]....
.L_570:
        /*0048*/ 	.word	0x00000390


	//   ....[1]....
        /*004c*/ 	.word	0x00000d40


	//   ....[2]....
        /*0050*/ 	.word	0x00000da0


	//----- nvinfo : EIATTR_MAX_THREADS
	.align		4
.L_571:
        /*0054*/ 	.byte	0x04, 0x05
        /*0056*/ 	.short	(.L_573 - .L_572)
.L_572:
        /*0058*/ 	.word	0x00000080
        /*005c*/ 	.word	0x00000001
        /*0060*/ 	.word	0x00000001


	//----- nvinfo : EIATTR_CRS_STACK_SIZE
	.align		4
.L_573:
        /*0064*/ 	.byte	0x04, 0x1e
        /*0066*/ 	.short	(.L_575 - .L_574)
.L_574:
        /*0068*/ 	.word	0x00000000


	//----- nvinfo : EIATTR_CBANK_PARAM_SIZE
	.align		4
.L_575:
        /*006c*/ 	.byte	0x03, 0x19
        /*006e*/ 	.short	0x0018


	//----- nvinfo : EIATTR_PARAM_CBANK
	.align		4
        /*0070*/ 	.byte	0x04, 0x0a
        /*0072*/ 	.short	(.L_577 - .L_576)
	.align		4
.L_576:
        /*0074*/ 	.word	index@(.nv.constant0._ZN2at6native29vectorized_elementwise_kernelILi2ENS0_10AbsFunctorIbEESt5arrayIPcLm2EEEEviT0_T1_)
        /*0078*/ 	.short	0x0210
        /*007a*/ 	.short	0x0018


	//----- nvinfo : EIATTR_SW_WAR
	.align		4
.L_577:
        /*007c*/ 	.byte	0x04, 0x36
        /*007e*/ 	.short	(.L_579 - .L_578)
.L_578:
        /*0080*/ 	.word	0x00000008
.L_579:


//--------------------- .nv.info._ZN2at6native29vectorized_elementwise_kernelILi4ENS0_10AbsFunctorIbEESt5arrayIPcLm2EEEEviT0_T1_ --------------------------
	.section	.nv.info._ZN2at6native29vectorized_elementwise_kernelILi4ENS0_10AbsFunctorIbEESt5arrayIPcLm2EEEEviT0_T1_,"",@"SHT_CUDA_INFO"
	.sectionflags	@""
	.align	4


	//----- nvinfo : EIATTR_CUDA_API_VERSION
	.align		4
        /*0000*/ 	.byte	0x04, 0x37
        /*0002*/ 	.short	(.L_581 - .L_580)
.L_580:
        /*0004*/ 	.word	0x00000082


	//----- nvinfo : EIATTR_KPARAM_INFO
	.align		4
.L_581:
        /*0008*/ 	.byte	0x04, 0x17
        /*000a*/ 	.short	(.L_583 - .L_582)
.L_582:
        /*000c*/ 	.word	0x00000000
        /*0010*/ 	.short	0x0002
        /*0012*/ 	.short	0x0008
        /*0014*/ 	.byte	0x00, 0xf0, 0x41, 0x00


	//----- nvinfo : EIATTR_KPARAM_INFO
	.align		4
.L_583:
        /*0018*/ 	.byte	0x04, 0x17
        /*001a*/ 	.short	(.L_585 - .L_584)
.L_584:
        /*001c*/ 	.word	0x00000000
        /*0020*/ 	.short	0x0001
        /*0022*/ 	.short	0x0004
        /*0024*/ 	.byte	0x00, 0xf0, 0x05, 0x00


	//----- nvinfo : EIATTR_KPARAM_INFO
	.align		4
.L_585:
        /*0028*/ 	.byte	0x04, 0x17
        /*002a*/ 	.short	(.L_587 - .L_586)
.L_586:
        /*002c*/ 	.word	0x00000000
        /*0030*/ 	.short	0x0000
        /*0032*/ 	.short	0x0000
        /*0034*/ 	.byte	0x00, 0xf0, 0x11, 0x00


	//----- nvinfo : EIATTR_SPARSE_MMA_MASK
	.align		4
.L_587:
        /*0038*/ 	.byte	0x03, 0x50
        /*003a*/ 	.short	0x0000


	//----- nvinfo : EIATTR_MAXREG_COUNT
	.align		4
        /*003c*/ 	.byte	0x03, 0x1b
        /*003e*/ 	.short	0x00ff


	//----- nvinfo : EIATTR_MERCURY_ISA_VERSION
	.align		4
        /*0040*/ 	.byte	0x03, 0x5f
        /*0042*/ 	.short	0x0101


	//----- nvinfo : EIATTR_EXIT_INSTR_OFFSETS
	.align		4
        /*0044*/ 	.byte	0x04, 0x1c
        /*0046*/ 	.short	(.L_589 - .L_588)


	//   ....[0]....
.L_588:
        /*0048*/ 	.word	0x00000370


	//   ....[1]....
        /*004c*/ 	.word	0x00000d20


	//   ....[2]....
        /*0050*/ 	.word	0x00000d80


	//----- nvinfo : EIATTR_MAX_THREADS
	.align		4
.L_589:
        /*0054*/ 	.byte	0x04, 0x05
        /*0056*/ 	.short	(.L_591 - .L_590)
.L_590:
        /*0058*/ 	.word	0x00000080
        /*005c*/ 	.word	0x00000001
        /*0060*/ 	.word	0x00000001


	//----- nvinfo : EIATTR_CRS_STACK_SIZE
	.align		4
.L_591:
        /*0064*/ 	.byte	0x04, 0x1e
        /*0066*/ 	.short	(.L_593 - .L_592)
.L_592:
        /*0068*/ 	.word	0x00000000


	//----- nvinfo : EIATTR_CBANK_PARAM_SIZE
	.align		4
.L_593:
        /*006c*/ 	.byte	0x03, 0x19
        /*006e*/ 	.short	0x0018


	//----- nvinfo : EIATTR_PARAM_CBANK
	.align		4
        /*0070*/ 	.byte	0x04, 0x0a
        /*0072*/ 	.short	(.L_595 - .L_594)
	.align		4
.L_594:
        /*0074*/ 	.word	index@(.nv.constant0._ZN2at6native29vectorized_elementwise_kernelILi4ENS0_10AbsFunctorIbEESt5arrayIPcLm2EEEEviT0_T1_)
        /*0078*/ 	.short	0x0210
        /*007a*/ 	.short	0x0018


	//----- nvinfo : EIATTR_SW_WAR
	.align		4
.L_595:
        /*007c*/ 	.byte	0x04, 0x36
        /*007e*/ 	.short	(.L_597 - .L_596)
.L_596:
        /*0080*/ 	.word	0x00000008
.L_597:


//--------------------- .nv.info._ZN2at6native29vectorized_elementwise_kernelILi8ENS0_10AbsFunctorIbEESt5arrayIPcLm2EEEEviT0_T1_ --------------------------
	.section	.nv.info._ZN2at6native29vectorized_elementwise_kernelILi8ENS0_10AbsFunctorIbEESt5arrayIPcLm2EEEEviT0_T1_,"",@"SHT_CUDA_INFO"
	.sectionflags	@""
	.align	4


	//----- nvinfo : EIATTR_CUDA_API_VERSION
	.align		4
        /*0000*/ 	.byte	0x04, 0x37
        /*0002*/ 	.short	(.L_599 - .L_598)
.L_598:
        /*0004*/ 	.word	0x00000082


	//----- nvinfo : EIATTR_KPARAM_INFO
	.align		4
.L_599:
        /*0008*/ 	.byte	0x04, 0x17
        /*000a*/ 	.short	(.L_601 - .L_600)
.L_600:
        /*000c*/ 	.word	0x00000000
        /*0010*/ 	.short	0x0002
        /*0012*/ 	.short	0x0008
        /*0014*/ 	.byte	0x00, 0xf0, 0x41, 0x00


	//----- nvinfo : EIATTR_KPARAM_INFO
	.align		4
.L_601:
        /*0018*/ 	.byte	0x04, 0x17
        /*001a*/ 	.short	(.L_603 - .L_602)
.L_602:
        /*001c*/ 	.word	0x00000000
        /*0020*/ 	.short	0x0001
        /*0022*/ 	.short	0x0004
        /*0024*/ 	.byte	0x00, 0xf0, 0x05, 0x00


	//----- nvinfo : EIATTR_KPARAM_INFO
	.align		4
.L_603:
        /*0028*/ 	.byte	0x04, 0x17
        /*002a*/ 	.short	(.L_605 - .L_604)
.L_604:
        /*002c*/ 	.word	0x00000000
        /*0030*/ 	.short	0x0000
        /*0032*/ 	.short	0x0000
        /*0034*/ 	.byte	0x00, 0xf0, 0x11, 0x00


	//----- nvinfo : EIATTR_SPARSE_MMA_MASK
	.align		4
.L_605:
        /*0038*/ 	.byte	0x03, 0x50
        /*003a*/ 	.short	0x0000


	//----- nvinfo : EIATTR_MAXREG_COUNT
	.align		4
        /*003c*/ 	.byte	0x03, 0x1b
        /*003e*/ 	.short	0x00ff


	//----- nvinfo : EIATTR_MERCURY_ISA_VERSION
	.align		4
        /*0040*/ 	.byte	0x03, 0x5f
        /*0042*/ 	.short	0x0101


	//----- nvinfo : EIATTR_EXIT_INSTR_OFFSETS
	.align		4
        /*0044*/ 	.byte	0x04, 0x1c
        /*0046*/ 	.short	(.L_607 - .L_606)


	//   ....[0]....
.L_606:
        /*0048*/ 	.word	0x00000410


	//   ....[1]....
        /*004c*/ 	.word	0x00000dc0


	//   ....[2]....
        /*0050*/ 	.word	0x00000e20


	//----- nvinfo : EIATTR_MAX_THREADS
	.align		4
.L_607:
        /*0054*/ 	.byte	0x04, 0x05
        /*0056*/ 	.short	(.L_609 - .L_608)
.L_608:
        /*0058*/ 	.word	0x00000080
        /*005c*/ 	.word	0x00000001
        /*0060*/ 	.word	0x00000001


	//----- nvinfo : EIATTR_CRS_STACK_SIZE
	.align		4
.L_609:
        /*0064*/ 	.byte	0x04, 0x1e
        /*0066*/ 	.short	(.L_611 - .L_610)
.L_610:
        /*0068*/ 	.word	0x00000000


	//----- nvinfo : EIATTR_CBANK_PARAM_SIZE
	.align		4
.L_611:
        /*006c*/ 	.byte	0x03, 0x19
        /*006e*/ 	.short	0x0018


	//----- nvinfo : EIATTR_PARAM_CBANK
	.align		4
        /*0070*/ 	.byte	0x04, 0x0a
        /*0072*/ 	.short	(.L_613 - .L_612)
	.align		4
.L_612:
        /*0074*/ 	.word	index@(.nv.constant0._ZN2at6native29vectorized_elementwise_kernelILi8ENS0_10AbsFunctorIbEESt5arrayIPcLm2EEEEviT0_T1_)
        /*0078*/ 	.short	0x0210
        /*007a*/ 	.short	0x0018


	//----- nvinfo : EIATTR_SW_WAR
	.align		4
.L_613:
        /*007c*/ 	.byte	0x04, 0x36
        /*007e*/ 	.short	(.L_615 - .L_614)
.L_614:
        /*0080*/ 	.word	0x00000008
.L_615:


//--------------------- .nv.info._ZN2at6native18elementwise_kernelILi128ELi4EZNS0_15gpu_kernel_implINS0_10AbsFunctorIN3c108BFloat16EEEEEvRNS_18TensorIteratorBaseERKT_EUliE_EEviT1_ --------------------------
	.section	.nv.info._ZN2at6native18elementwise_kernelILi128ELi4EZNS0_15gpu_kernel_implINS0_10AbsFunctorIN3c108BFloat16EEEEEvRNS_18TensorIteratorBaseERKT_EUliE_EEviT1_,"",@"SHT_CUDA_INFO"
	.sectionflags	@""
	.align	4


	//----- nvinfo : EIATTR_CUDA_API_VERSION
	.align		4
        /*0000*/ 	.byte	0x04, 0x37
        /*0002*/ 	.short	(.L_617 - .L_616)
.L_616:
        /*0004*/ 	.word	0x00000082


	//----- nvinfo : EIATTR_KPARAM_INFO
	.align		4
.L_617:
        /*0008*/ 	.byte	0x04, 0x17
        /*000a*/ 	.short	(.L_619 - .L_618)
.L_618:
        /*000c*/ 	.word	0x00000000
        /*0010*/ 	.short	0x0001
        /*0012*/ 	.short	0x0008
        /*0014*/ 	.byte	0x00, 0xf0, 0x61, 0x08


	//----- nvinfo : EIATTR_KPARAM_INFO
	.align		4
.L_619:
        /*0018*/ 	.byte	0x04, 0x17
        /*001a*/ 	.short	(.L_621 - .L_620)
.L_620:
        /*001c*/ 	.word	0x00000000
        /*0020*/ 	.short	0x0000
        /*0022*/ 	.short	0x0000
        /*0024*/ 	.byte	0x00, 0xf0, 0x11, 0x00


	//----- nvinfo : EIATTR_SPARSE_MMA_MASK
	.align		4
.L_621:
        /*0028*/ 	.byte	0x03, 0x50
        /*002a*/ 	.short	0x0000


	//----- nvinfo : EIATTR_MAXREG_COUNT
	.align		4
        /*002c*/ 	.byte	0x03, 0x1b
        /*002e*/ 	.short	0x0080


	//----- nvinfo : EIATTR_EXTERNS
	.align		4
        /*0030*/ 	.byte	0x04, 0x0f
        /*0032*/ 	.short	(.L_623 - .L_622)


	//   ....[0]....
	.align		4
.L_622:
        /*0034*/ 	.word	index@(__assertfail)


	//----- nvinfo : EIATTR_MERCURY_ISA_VERSION
	.align		4
.L_623:
        /*0038*/ 	.byte	0x03, 0x5f
        /*003a*/ 	.short	0x0101


	//----- nvinfo : EIATTR_SYSCALL_OFFSETS
	.align		4
        /*003c*/ 	.byte	0x04, 0x46
        /*003e*/ 	.short	(.L_625 - .L_624)


	//   ....[0]....
.L_624:
        /*0040*/ 	.word	0x000022d0


	//   ....[1]....
        /*0044*/ 	.word	0x00003260


	//   ....[2]....
        /*0048*/ 	.word	0x00005590


	//   ....[3]....
        /*004c*/ 	.word	0x00006520


	//   ....[4]....
        /*0050*/ 	.word	0x00008840


	//   ....[5]....
        /*0054*/ 	.word	0x000097d0


	//   ....[6]....
        /*0058*/ 	.word	0x0000bae0


	//   ....[7]....
        /*005c*/ 	.word	0x0000ca70


	//----- nvinfo : EIATTR_EXIT_INSTR_OFFSETS
	.align		4
.L_625:
        /*0060*/ 	.byte	0x04, 0x1c
        /*0062*/ 	.short	(.L_627 - .L_626)


	//   ....[0]....
.L_626:
        /*0064*/ 	.word	0x000098a0


	//   ....[1]....
        /*0068*/ 	.word	0x0000bca0


	//   ....[2]....
        /*006c*/ 	.word	0x0000bce0


	//   ....[3]....
        /*0070*/ 	.word	0x0000bd80


	//   ....[4]....
        /*0074*/ 	.word	0x0000bdc0


	//   ....[5]....
        /*0078*/ 	.word	0x0000be00


	//   ....[6]....
        /*007c*/ 	.word	0x0000be90


	//   ....[7]....
        /*0080*/ 	.word	0x0000bed0


	//   ....[8]....
        /*0084*/ 	.word	0x0000bf70


	//   ....[9]....
        /*0088*/ 	.word	0x0000bfc0


	//   ....[10]....
        /*008c*/ 	.word	0x0000c010


	//   ....[11]....
        /*0090*/ 	.word	0x0000c0e0


	//   ....[12]....
        /*0094*/ 	.word	0x0000c140


	//   ....[13]....
        /*0098*/ 	.word	0x0000c2d0


	//   ....[14]....
        /*009c*/ 	.word	0x0000c430


	//   ....[15]....
        /*00a0*/ 	.word	0x0000c450


	//   ....[16]....
        /*00a4*/ 	.word	0x0000c510


	//   ....[17]....
        /*00a8*/ 	.word	0x0000c690


	//   ....[18]....
        /*00ac*/ 	.word	0x0000c810


	//   ....[19]....
        /*00b0*/ 	.word	0x0000c970


	//   ....[20]....
        /*00b4*/ 	.word	0x0000ca80


	//   ....[21]....
        /*00b8*/ 	.word	0x0000cac0


	//   ....[22]....
        /*00bc*/ 	.word	0x0000cb00


	//----- nvinfo : EIATTR_MAX_THREADS
	.align		4
.L_627:
        /*00c0*/ 	.byte	0x04, 0x05
        /*00c2*/ 	.short	(.L_629 - .L_628)
.L_628:
        /*00c4*/ 	.word	0x00000080
        /*00c8*/ 	.word	0x00000001
        /*00cc*/ 	.word	0x00000001


	//----- nvinfo : EIATTR_CRS_STACK_SIZE
	.align		4
.L_629:
        /*00d0*/ 	.byte	0x04, 0x1e
        /*00d2*/ 	.short	(.L_631 - .L_630)
.L_630:
        /*00d4*/ 	.word	0x00000000


	//----- nvinfo : EIATTR_CBANK_PARAM_SIZE
	.align		4
.L_631:
        /*00d8*/ 	.byte	0x03, 0x19
        /*00da*/ 	.short	0x0220


	//----- nvinfo : EIATTR_PARAM_CBANK
	.align		4
        /*00dc*/ 	.byte	0x04, 0x0a
        /*00de*/ 	.short	(.L_633 - .L_632)
	.align		4
.L_632:
        /*00e0*/ 	.word	index@(.nv.constant0._ZN2at6native18elementwise_kernelILi128ELi4EZNS0_15gpu_kernel_implINS0_10AbsFunctorIN3c108BFloat16EEEEEvRNS_18TensorIteratorBaseERKT_EUliE_EEviT1_)
        /*00e4*/ 	.short	0x0210
        /*00e6*/ 	.short	0x0220


	//----- nvinfo : EIATTR_SW_WAR
	.align		4
.L_633:
        /*00e8*/ 	.byte	0x04, 0x36
        /*00ea*/ 	.short	(.L_635 - .L_634)
.L_634:
        /*00ec*/ 	.word	0x00000008
.L_635:


//--------------------- .nv.info._ZN2at6native27unrolled_elementwise_kernelINS0_10AbsFunctorIN3c108BFloat16EEESt5arrayIPcLm2EELi4E23TrivialOffsetCalculatorILi1EjESA_NS0_6memory12LoadWithCastILi1EEENSB_13StoreWithCastILi1EEEEEviT_T0_T2_T3_T4_T5_ --------------------------
	.section	.nv.info._ZN2at6native27unrolled_elementwise_kernelINS0_10AbsFunctorIN3c108BFloat16EEESt5arrayIPcLm2EELi4E23TrivialOffsetCalculatorILi1EjESA_NS0_6memory12LoadWithCastILi1EEENSB_13StoreWithCastILi1EEEEEviT_T0_T2_T3_T4_T5_,"",@"SHT_CUDA_INFO"
	.sectionflags	@""
	.align	4


	//----- nvinfo : EIATTR_CUDA_API_VERSION
	.align		4
        /*0000*/ 	.byte	0x04, 0x37
        /*0002*/ 	.short	(.L_637 - .L_636)
.L_636:
        /*0004*/ 	.word	0x00000082


	//----- nvinfo : EIATTR_KPARAM_INFO
	.align		4
.L_637:
        /*0008*/ 	.byte	0x04, 0x17
        /*000a*/ 	.short	(.L_639 - .L_638)
.L_638:
        /*000c*/ 	.word	0x00000000
        /*0010*/ 	.short	0x0006
        /*0012*/ 	.short	0x0024
        /*0014*/ 	.byte	0x00, 0xf0, 0x21, 0x00


	//----- nvinfo : EIATTR_KPARAM_INFO
	.align		4
.L_639:
        /*0018*/ 	.byte	0x04, 0x17
        /*001a*/ 	.short	(.L_641 - .L_640)
.L_640:
        /*001c*/ 	.word	0x00000000
        /*0020*/ 	.short	0x0005
        /*0022*/ 	.short	0x001c
        /*0024*/ 	.byte	0x00, 0xf0, 0x21, 0x00


	//----- nvinfo : EIATTR_KPARAM_INFO
	.align		4
.L_641:
        /*0028*/ 	.byte	0x04, 0x17
        /*002a*/ 	.short	(.L_643 - .L_642)
.L_642:
        /*002c*/ 	.word	0x00000000
        /*0030*/ 	.short	0x0004
        /*0032*/ 	.short	0x0019
        /*0034*/ 	.byte	0x00, 0xf0, 0x05, 0x00


	//----- nvinfo : EIATTR_KPARAM_INFO
	.align		4
.L_643:
        /*0038*/ 	.byte	0x04, 0x17
        /*003a*/ 	.short	(.L_645 - .L_644)
.L_644:
        /*003c*/ 	.word	0x00000000
        /*0040*/ 	.short	0x0003
        /*0042*/ 	.short	0x0018
        /*0044*/ 	.byte	0x00, 0xf0, 0x05, 0x00


	//----- nvinfo : EIATTR_KPARAM_INFO
	.align		4
.L_645:
        /*0048*/ 	.byte	0x04, 0x17
        /*004a*/ 	.short	(.L_647 - .L_646)
.L_646:
        /*004c*/ 	.word	0x00000000
        /*0050*/ 	.short	0x0002
        /*0052*/ 	.short	0x0008
        /*0054*/ 	.byte	0x00, 0xf0, 0x41, 0x00


	//----- nvinfo : EIATTR_KPARAM_INFO
	.align		4
.L_647:
        /*0058*/ 	.byte	0x04, 0x17
        /*005a*/ 	.short	(.L_649 - .L_648)
.L_648:
        /*005c*/ 	.word	0x00000000
        /*0060*/ 	.short	0x0001
        /*0062*/ 	.short	0x0004
        /*0064*/ 	.byte	0x00, 0xf0, 0x05, 0x00


	//----- nvinfo : EIATTR_KPARAM_INFO
	.align		4
.L_649:
        /*0068*/ 	.byte	0x04, 0x17
        /*006a*/ 	.short	(.L_651 - .L_650)
.L_650:
        /*006c*/ 	.word	0x00000000
        /*0070*/ 	.short	0x0000
        /*0072*/ 	.short	0x0000
        /*0074*/ 	.byte	0x00, 0xf0, 0x11, 0x00


	//----- nvinfo : EIATTR_SPARSE_MMA_MASK
	.align		4
.L_651:
        /*0078*/ 	.byte	0x03, 0x50
        /*007a*/ 	.short	0x0000


	//----- nvinfo : EIATTR_MAXREG_COUNT
	.align		4
        /*007c*/ 	.byte	0x03, 0x1b
        /*007e*/ 	.short	0x00ff


	//----- nvinfo : EIATTR_EXTERNS
	.align		4
        /*0080*/ 	.byte	0x04, 0x0f
        /*0082*/ 	.short	(.L_653 - .L_652)


	//   ....[0]....
	.align		4
.L_652:
        /*0084*/ 	.word	index@(__assertfail)


	//----- nvinfo : EIATTR_MERCURY_ISA_VERSION
	.align		4
.L_653:
        /*0088*/ 	.byte	0x03, 0x5f
        /*008a*/ 	.short	0x0101


	//----- nvinfo : EIATTR_SYSCALL_OFFSETS
	.align		4
        /*008c*/ 	.byte	0x04, 0x46
        /*008e*/ 	.short	(.L_655 - .L_654)


	//   ....[0]....
.L_654:
        /*0090*/ 	.word	0x000010e0


	//   ....[1]....
        /*0094*/ 	.word	0x00002220


	//   ....[2]....
        /*0098*/ 	.word	0x00003370


	//   ....[3]....
        /*009c*/ 	.word	0x00004490


	//   ....[4]....
        /*00a0*/ 	.word	0x00005720


	//   ....[5]....
        /*00a4*/ 	.word	0x00006740


	//   ....[6]....
        /*00a8*/ 	.word	0x00007720


	//   ....[7]....
        /*00ac*/ 	.word	0x00008700


	//----- nvinfo : EIATTR_EXIT_INSTR_OFFSETS
	.align		4
.L_655:
        /*00b0*/ 	.byte	0x04, 0x1c
        /*00b2*/ 	.short	(.L_657 - .L_656)


	//   ....[0]....
.L_656:
        /*00b4*/ 	.word	0x000077e0


	//   ....[1]....
        /*00b8*/ 	.word	0x00007930


	//   ....[2]....
        /*00bc*/ 	.word	0x00007970


	//   ....[3]....
        /*00c0*/ 	.word	0x00007a10


	//   ....[4]....
        /*00c4*/ 	.word	0x00007a50


	//   ....[5]....
        /*00c8*/ 	.word	0x00007a90


	//   ....[6]....
        /*00cc*/ 	.word	0x00007b20


	//   ....[7]....
        /*00d0*/ 	.word	0x00007b60


	//   ....[8]....
        /*00d4*/ 	.word	0x00007c00


	//   ....[9]....
        /*00d8*/ 	.word	0x00007c50


	//   ....[10]....
        /*00dc*/ 	.word	0x00007ca0


	//   ....[11]....
        /*00e0*/ 	.word	0x00007d70


	//   ....[12]....
        /*00e4*/ 	.word	0x00007dd0


	//   ....[13]....
        /*00e8*/ 	.word	0x00007f60


	//   ....[14]....
        /*00ec*/ 	.word	0x000080c0


	//   ....[15]....
        /*00f0*/ 	.word	0x000080e0


	//   ....[16]....
        /*00f4*/ 	.word	0x000081a0


	//   ....[17]....
        /*00f8*/ 	.word	0x00008320


	//   ....[18]....
        /*00fc*/ 	.word	0x000084a0


	//   ....[19]....
        /*0100*/ 	.word	0x00008600


	//   ....[20]....
        /*0104*/ 	.word	0x00008710


	//   ....[21]....
        /*0108*/ 	.word	0x00008750


	//   ....[22]....
        /*010c*/ 	.word	0x00008790


	//----- nvinfo : EIATTR_MAX_THREADS
	.align		4
.L_657:
        /*0110*/ 	.byte	0x04, 0x05
        /*0112*/ 	.short	(.L_659 - .L_658)
.L_658:
        /*0114*/ 	.word	0x00000080
        /*0118*/ 	.word	0x00000001
        /*011c*/ 	.word	0x00000001


	//----- nvinfo : EIATTR_CRS_STACK_SIZE
	.align		4
.L_659:
        /*0120*/ 	.byte	0x04, 0x1e
        /*0122*/ 	.short	(.L_661 - .L_660)
.L_660:
        /*0124*/ 	.word	0x00000000


	//----- nvinfo : EIATTR_CBANK_PARAM_SIZE
	.align		4
.L_661:
        /*0128*/ 	.byte	0x03, 0x19
        /*012a*/ 	.short	0x002c


	//----- nvinfo : EIATTR_PARAM_CBANK
	.align		4
        /*012c*/ 	.byte	0x04, 0x0a
        /*012e*/ 	.short	(.L_663 - .L_662)
	.align		4
.L_662:
        /*0130*/ 	.word	index@(.nv.constant0._ZN2at6native27unrolled_elementwise_kernelINS0_10AbsFunctorIN3c108BFloat16EEESt5arrayIPcLm2EELi4E23TrivialOffsetCalculatorILi1EjESA_NS0_6memory12LoadWithCastILi1EEENSB_13StoreWithCastILi1EEEEEviT_T0_T2_T3_T4_T5_)
        /*0134*/ 	.short	0x0210
        /*0136*/ 	.short	0x002c


	//----- nvinfo : EIATTR_SW_WAR
	.align		4
.L_663:
        /*0138*/ 	.byte	0x04, 0x36
        /*013a*/ 	.short	(.L_665 - .L_664)
.L_664:
        /*013c*/ 	.word	0x00000008
.L_665:


//--------------------- .nv.info._ZN2at6native18elementwise_kernelILi128ELi4EZNS0_22gpu_kernel_impl_nocastINS0_10AbsFunctorIN3c108BFloat16EEEEEvRNS_18TensorIteratorBaseERKT_EUliE_EEviT1_ --------------------------
	.section	.nv.info._ZN2at6native18elementwise_kernelILi128ELi4EZNS0_22gpu_kernel_impl_nocastINS0_10AbsFunctorIN3c108BFloat16EEEEEvRNS_18TensorIteratorBaseERKT_EUliE_EEviT1_,"",@"SHT_CUDA_INFO"
	.sectionflags	@""
	.align	4


	//----- nvinfo : EIATTR_CUDA_API_VERSION
	.align		4
        /*0000*/ 	.byte	0x04, 0x37
        /*0002*/ 	.short	(.L_667 - .L_666)
.L_666:
        /*0004*/ 	.word	0x00000082


	//----- nvinfo : EIATTR_KPARAM_INFO
	.align		4
.L_667:
        /*0008*/ 	.byte	0x04, 0x17
        /*000a*/ 	.short	(.L_669 - .L_668)
.L_668:
        /*000c*/ 	.word	0x00000000
        /*0010*/ 	.short	0x0001
        /*0012*/ 	.short	0x0008
        /*0014*/ 	.byte	0x00, 0xf0, 0x61, 0x08


	//----- nvinfo : EIATTR_KPARAM_INFO
	.align		4
.L_669:
        /*0018*/ 	.byte	0x04, 0x17
        /*001a*/ 	.short	(.L_671 - .L_670)
.L_670:
        /*001c*/ 	.word	0x00000000
        /*0020*/ 	.short	0x0000
        /*0022*/ 	.short	0x0000
        /*0024*/ 	.byte	0x00, 0xf0, 0x11, 0x00


	//----- nvinfo : EIATTR_SPARSE_MMA_MASK
	.align		4
.L_671:
        /*0028*/ 	.byte	0x03, 0x50
        /*002a*/ 	.short	0x0000


	//----- nvinfo : EIATTR_MAXREG_COUNT
	.align		4
        /*002c*/ 	.byte	0x03, 0x1b
        /*002e*/ 	.short	0x0080


	//----- nvinfo : EIATTR_MERCURY_ISA_VERSION
	.align		4
        /*0030*/ 	.byte	0x03, 0x5f
        /*0032*/ 	.short	0x0101


	//----- nvinfo : EIATTR_EXIT_INSTR_OFFSETS
	.align		4
        /*0034*/ 	.byte	0x04, 0x1c
        /*0036*/ 	.short	(.L_673 - .L_672)


	//   ....[0]....
.L_672:
        /*0038*/ 	.word	0x00003bf0


	//   ....[1]....
        /*003c*/ 	.word	0x00004f90


	//----- nvinfo : EIATTR_MAX_THREADS
	.align		4
.L_673:
        /*0040*/ 	.byte	0x04, 0x05
        /*0042*/ 	.short	(.L_675 - .L_674)
.L_674:
        /*0044*/ 	.word	0x00000080
        /*0048*/ 	.word	0x00000001
        /*004c*/ 	.word	0x00000001


	//----- nvinfo : EIATTR_CRS_STACK_SIZE
	.align		4
.L_675:
        /*0050*/ 	.byte	0x04, 0x1e
        /*0052*/ 	.short	(.L_677 - .L_676)
.L_676:
        /*0054*/ 	.word	0x00000000


	//----- nvinfo : EIATTR_CBANK_PARAM_SIZE
	.align		4
.L_677:
        /*0058*/ 	.byte	0x03, 0x19
        /*005a*/ 	.short	0x0220


	//----- nvinfo : EIATTR_PARAM_CBANK
	.align		4
        /*005c*/ 	.byte	0x04, 0x0a
        /*005e*/ 	.short	(.L_679 - .L_678)
	.align		4
.L_678:
        /*0060*/ 	.word	index@(.nv.constant0._ZN2at6native18elementwise_kernelILi128ELi4EZNS0_22gpu_kernel_impl_nocastINS0_10AbsFunctorIN3c108BFloat16EEEEEvRNS_18TensorIteratorBaseERKT_EUliE_EEviT1_)
        /*0064*/ 	.short	0x0210
        /*0066*/ 	.short	0x0220


	//----- nvinfo : EIATTR_SW_WAR
	.align		4
.L_679:
        /*0068*/ 	.byte	0x04, 0x36
        /*006a*/ 	.short	(.L_681 - .L_680)
.L_680:
        /*006c*/ 	.word	0x00000008
.L_681:


//--------------------- .nv.info._ZN2at6native27unrolled_elementwise_kernelINS0_10AbsFunctorIN3c108BFloat16EEESt5arrayIPcLm2EELi4E23TrivialOffsetCalculatorILi1EjESA_NS0_6memory15LoadWithoutCastENSB_16StoreWithoutCastEEEviT_T0_T2_T3_T4_T5_ --------------------------
	.section	.nv.info._ZN2at6native27unrolled_elementwise_kernelINS0_10AbsFunctorIN3c108BFloat16EEESt5arrayIPcLm2EELi4E23TrivialOffsetCalculatorILi1EjESA_NS0_6memory15LoadWithoutCastENSB_16StoreWithoutCastEEEviT_T0_T2_T3_T4_T5_,"",@"SHT_CUDA_INFO"
	.sectionflags	@""
	.align	4


	//----- nvinfo : EIATTR_CUDA_API_VERSION
	.align		4
        /*0000*/ 	.byte	0x04, 0x37
        /*0002*/ 	.short	(.L_683 - .L_682)
.L_682:
        /*0004*/ 	.word	0x00000082


	//----- nvinfo : EIATTR_KPARAM_INFO
	.align		4
.L_683:
        /*0008*/ 	.byte	0x04, 0x17
        /*000a*/ 	.short	(.L_685 - .L_684)
.L_684:
        /*000c*/ 	.word	0x00000000
        /*0010*/ 	.short	0x0006
        /*0012*/ 	.short	0x001b
        /*0014*/ 	.byte	0x00, 0xf0, 0x05, 0x00


	//----- nvinfo : EIATTR_KPARAM_INFO
	.align		4
.L_685:
        /*0018*/ 	.byte	0x04, 0x17
        /*001a*/ 	.short	(.L_687 - .L_686)
.L_686:
        /*001c*/ 	.word	0x00000000
        /*0020*/ 	.short	0x0005
        /*0022*/ 	.short	0x001a
        /*0024*/ 	.byte	0x00, 0xf0, 0x05, 0x00


	//----- nvinfo : EIATTR_KPARAM_INFO
	.align		4
.L_687:
        /*0028*/ 	.byte	0x04, 0x17
        /*002a*/ 	.short	(.L_689 - .L_688)
.L_688:
        /*002c*/ 	.word	0x00000000
        /*0030*/ 	.short	0x0004
        /*0032*/ 	.short	0x0019
        /*0034*/ 	.byte	0x00, 0xf0, 0x05, 0x00


	//----- nvinfo : EIATTR_KPARAM_INFO
	.align		4
.L_689:
        /*0038*/ 	.byte	0x04, 0x17
        /*003a*/ 	.short	(.L_691 - .L_690)
.L_690:
        /*003c*/ 	.word	0x00000000
        /*0040*/ 	.short	0x0003
        /*0042*/ 	.short	0x0018
        /*0044*/ 	.byte	0x00, 0xf0, 0x05, 0x00


	//----- nvinfo : EIATTR_KPARAM_INFO
	.align		4
.L_691:
        /*0048*/ 	.byte	0x04, 0x17
        /*004a*/ 	.short	(.L_693 - .L_692)
.L_692:
        /*004c*/ 	.word	0x00000000
        /*0050*/ 	.short	0x0002
        /*0052*/ 	.short	0x0008
        /*0054*/ 	.byte	0x00, 0xf0, 0x41, 0x00


	//----- nvinfo : EIATTR_KPARAM_INFO
	.align		4
.L_693:
        /*0058*/ 	.byte	0x04, 0x17
        /*005a*/ 	.short	(.L_695 - .L_694)
.L_694:
        /*005c*/ 	.word	0x00000000
        /*0060*/ 	.short	0x0001
        /*0062*/ 	.short	0x0004
        /*0064*/ 	.byte	0x00, 0xf0, 0x05, 0x00


	//----- nvinfo : EIATTR_KPARAM_INFO
	.align		4
.L_695:
        /*0068*/ 	.byte	0x04, 0x17
        /*006a*/ 	.short	(.L_697 - .L_696)
.L_696:
        /*006c*/ 	.word	0x00000000
        /*0070*/ 	.short	0x0000
        /*0072*/ 	.short	0x0000
        /*0074*/ 	.byte	0x00, 0xf0, 0x11, 0x00


	//----- nvinfo : EIATTR_SPARSE_MMA_MASK
	.align		4
.L_697:
        /*0078*/ 	.byte	0x03, 0x50
        /*007a*/ 	.short	0x0000


	//----- nvinfo : EIATTR_MAXREG_COUNT
	.align		4
        /*007c*/ 	.byte	0x03, 0x1b
        /*007e*/ 	.short	0x00ff


	//----- nvinfo : EIATTR_MERCURY_ISA_VERSION
	.align		4
        /*0080*/ 	.byte	0x03, 0x5f
        /*0082*/ 	.short	0x0101


	//----- nvinfo : EIATTR_EXIT_INSTR_OFFSETS
	.align		4
        /*0084*/ 	.byte	0x04, 0x1c
        /*0086*/ 	.short	(.L_699 - .L_698)


	//   ....[0]....
.L_698:
        /*0088*/ 	.word	0x00000460


	//   ....[1]....
        /*008c*/ 	.word	0x000004e0


	//----- nvinfo : EIATTR_MAX_THREADS
	.align		4
.L_699:
        /*0090*/ 	.byte	0x04, 0x05
        /*0092*/ 	.short	(.L_701 - .L_700)
.L_700:
        /*0094*/ 	.word	0x00000080
        /*0098*/ 	.word	0x00000001
        /*009c*/ 	.word	0x00000001


	//----- nvinfo : EIATTR_CRS_STACK_SIZE
	.align		4
.L_701:
        /*00a0*/ 	.byte	0x04, 0x1e
        /*00a2*/ 	.short	(.L_703 - .L_702)
.L_702:
        /*00a4*/ 	.word	0x00000000


	//----- nvinfo : EIATTR_CBANK_PARAM_SIZE
	.align		4
.L_703:
        /*00a8*/ 	.byte	0x03, 0x19
        /*00aa*/ 	.short	0x001c


	//----- nvinfo : EIATTR_PARAM_CBANK
	.align		4
        /*00ac*/ 	.byte	0x04, 0x0a
        /*00ae*/ 	.short	(.L_705 - .L_704)
	.align		4
.L_704:
        /*00b0*/ 	.word	index@(.nv.constant0._ZN2at6native27unrolled_elementwise_kernelINS0_10AbsFunctorIN3c108BFloat16EEESt5arrayIPcLm2EELi4E23TrivialOffsetCalculatorILi1EjESA_NS0_6memory15LoadWithoutCastENSB_16StoreWithoutCastEEEviT_T0_T2_T3_T4_T5_)
        /*00b4*/ 	.short	0x0210
        /*00b6*/ 	.short	0x001c


	//----- nvinfo : EIATTR_SW_WAR
	.align		4
.L_705:
        /*00b8*/ 	.byte	0x04, 0x36
        /*00ba*/ 	.short	(.L_707 - .L_706)
.L_706:
        /*00bc*/ 	.word	0x00000008
.L_707:


//--------------------- .nv.info._ZN2at6native29vectorized_elementwise_kernelILi2ENS0_10AbsFunctorIN3c108BFloat16EEESt5arrayIPcLm2EEEEviT0_T1_ --------------------------
	.section	.nv.info._ZN2at6native29vectorized_elementwise_kernelILi2ENS0_10AbsFunctorIN3c108BFloat16EEESt5arrayIPcLm2EEEEviT0_T1_,"",@"SHT_CUDA_INFO"
	.sectionflags	@""
	.align	4


	//----- nvinfo : EIATTR_CUDA_API_VERSION
	.align		4
        /*0000*/ 	.byte	0x04, 0x37
        /*0002*/ 	.short	(.L_709 - .L_708)
.L_708:
        /*0004*/ 	.word	0x00000082


	//----- nvinfo : EIATTR_KPARAM_INFO
	.align		4
.L_709:
        /*0008*/ 	.byte	0x04, 0x17
        /*000a*/ 	.short	(.L_711 - .L_710)
.L_710:
        /*000c*/ 	.word	0x00000000
        /*0010*/ 	.short	0x0002
        /*0012*/ 	.short	0x0008
        /*0014*/ 	.byte	0x00, 0xf0, 0x41, 0x00


	//----- nvinfo : EIATTR_KPARAM_INFO
	.align		4
.L_711:
        /*0018*/ 	.byte	0x04, 0x17
        /*001a*/ 	.short	(.L_713 - .L_712)
.L_712:
        /*001c*/ 	.word	0x00000000
        /*0020*/ 	.short	0x0001
        /*0022*/ 	.short	0x0004
        /*0024*/ 	.byte	0x00, 0xf0, 0x05, 0x00


	//----- nvinfo : EIATTR_KPARAM_INFO
	.align		4
.L_713:
        /*0028*/ 	.byte	0x04, 0x17
        /*002a*/ 	.short	(.L_715 - .L_714)
.L_714:
        /*002c*/ 	.word	0x00000000
        /*0030*/ 	.short	0x0000
        /*0032*/ 	.short	0x0000
        /*0034*/ 	.byte	0x00, 0xf0, 0x11, 0x00


	//----- nvinfo : EIATTR_SPARSE_MMA_MASK
	.align		4
.L_715:
        /*0038*/ 	.byte	0x03, 0x50
        /*003a*/ 	.short	0x0000


	//----- nvinfo : EIATTR_MAXREG_COUNT
	.align		4
        /*003c*/ 	.byte	0x03, 0x1b
        /*003e*/ 	.short	0x00ff


	//----- nvinfo : EIATTR_MERCURY_ISA_VERSION
	.align		4
        /*0040*/ 	.byte	0x03, 0x5f
        /*0042*/ 	.short	0x0101


	//----- nvinfo : EIATTR_EXIT_INSTR_OFFSETS
	.align		4
        /*0044*/ 	.byte	0x04, 0x1c
        /*0046*/ 	.short	(.L_717 - .L_716)


	//   ....[0]....
.L_716:
        /*0048*/ 	.word	0x000002f0


	//   ....[1]....
        /*004c*/ 	.word	0x00000c40


	//   ....[2]....
        /*0050*/ 	.word	0x00000c90


	//----- nvinfo : EIATTR_MAX_THREADS
	.align		4
.L_717:
        /*0054*/ 	.byte	0x04, 0x05
        /*0056*/ 	.short	(.L_719 - .L_718)
.L_718:
        /*0058*/ 	.word	0x00000080
        /*005c*/ 	.word	0x00000001
        /*0060*/ 	.word	0x00000001


	//----- nvinfo : EIATTR_CRS_STACK_SIZE
	.align		4
.L_719:
        /*0064*/ 	.byte	0x04, 0x1e
        /*0066*/ 	.short	(.L_721 - .L_720)
.L_720:
        /*0068*/ 	.word	0x00000000


	//----- nvinfo : EIATTR_CBANK_PARAM_SIZE
	.align		4
.L_721:
        /*006c*/ 	.byte	0x03, 0x19
        /*006e*/ 	.short	0x0018


	//----- nvinfo : EIATTR_PARAM_CBANK
	.align		4
        /*0070*/ 	.byte	0x04, 0x0a
        /*0072*/ 	.short	(.L_723 - .L_722)
	.align		4
.L_722:
        /*0074*/ 	.word	index@(.nv.constant0._ZN2at6native29vectorized_elementwise_kernelILi2ENS0_10AbsFunctorIN3c108BFloat16EEESt5arrayIPcLm2EEEEviT0_T1_)
        /*0078*/ 	.short	0x0210
        /*007a*/ 	.short	0x0018


	//----- nvinfo : EIATTR_SW_WAR
	.align		4
.L_723:
        /*007c*/ 	.byte	0x04, 0x36
        /*007e*/ 	.short	(.L_725 - .L_724)
.L_724:
        /*0080*/ 	.word	0x00000008
.L_725:


//--------------------- .nv.info._ZN2at6native29vectorized_elementwise_kernelILi4ENS0_10AbsFunctorIN3c108BFloat16EEESt5arrayIPcLm2EEEEviT0_T1_ --------------------------
	.section	.nv.info._ZN2at6native29vectorized_elementwise_kernelILi4ENS0_10AbsFunctorIN3c108BFloat16EEESt5arrayIPcLm2EEEEviT0_T1_,"",@"SHT_CUDA_INFO"
	.sectionflags	@""
	.align	4


	//----- nvinfo : EIATTR_CUDA_API_VERSION
	.align		4
        /*0000*/ 	.byte	0x04, 0x37
        /*0002*/ 	.short	(.L_727 - .L_726)
.L_726:
        /*0004*/ 	.word	0x00000082


	//----- nvinfo : EIATTR_KPARAM_INFO
	.align		4
.L_727:
        /*0008*/ 	.byte	0x04, 0x17
        /*000a*/ 	.short	(.L_729 - .L_728)
.L_728:
        /*000c*/ 	.word	0x00000000
        /*0010*/ 	.short	0x0002
        /*0012*/ 	.short	0x0008
        /*0014*/ 	.byte	0x00, 0xf0, 0x41, 0x00


	//----- nvinfo : EIATTR_KPARAM_INFO
	.align		4
.L_729:
        /*0018*/ 	.byte	0x04, 0x17
        /*001a*/ 	.short	(.L_731 - .L_730)
.L_730:
        /*001c*/ 	.word	0x00000000
        /*0020*/ 	.short	0x0001
        /*0022*/ 	.short	0x0004
        /*0024*/ 	.byte	0x00, 0xf0, 0x05, 0x00


	//----- nvinfo : EIATTR_KPARAM_INFO
	.align		4
.L_731:
        /*0028*/ 	.byte	0x04, 0x17
        /*002a*/ 	.short	(.L_733 - .L_732)
.L_732:
        /*002c*/ 	.word	0x00000000
        /*0030*/ 	.short	0x0000
        /*0032*/ 	.short	0x0000
        /*0034*/ 	.byte	0x00, 0xf0, 0x11, 0x00


	//----- nvinfo : EIATTR_SPARSE_MMA_MASK
	.align		4
.L_733:
        /*0038*/ 	.byte	0x03, 0x50
        /*003a*/ 	.short	0x0000


	//----- nvinfo : EIATTR_MAXREG_COUNT
	.align		4
        /*003c*/ 	.byte	0x03, 0x1b
        /*003e*/ 	.short	0x00ff


	//----- nvinfo : EIATTR_MERCURY_ISA_VERSION
	.align		4
        /*0040*/ 	.byte	0x03, 0x5f
        /*0042*/ 	.short	0x0101


	//----- nvinfo : EIATTR_EXIT_INSTR_OFFSETS
	.align		4
        /*0044*/ 	.byte	0x04, 0x1c
        /*0046*/ 	.short	(.L_735 - .L_734)


	//   ....[0]....
.L_734:
        /*0048*/ 	.word	0x000002b0


	//   ....[1]....
        /*004c*/ 	.word	0x00000c00


	//   ....[2]....
        /*0050*/ 	.word	0x00000c50


	//----- nvinfo : EIATTR_MAX_THREADS
	.align		4
.L_735:
        /*0054*/ 	.byte	0x04, 0x05
        /*0056*/ 	.short	(.L_737 - .L_736)
.L_736:
        /*0058*/ 	.word	0x00000080
        /*005c*/ 	.word	0x00000001
        /*0060*/ 	.word	0x00000001


	//----- nvinfo : EIATTR_CRS_STACK_SIZE
	.align		4
.L_737:
        /*0064*/ 	.byte	0x04, 0x1e
        /*0066*/ 	.short	(.L_739 - .L_738)
.L_738:
        /*0068*/ 	.word	0x00000000


	//----- nvinfo : EIATTR_CBANK_PARAM_SIZE
	.align		4
.L_739:
        /*006c*/ 	.byte	0x03, 0x19
        /*006e*/ 	.short	0x0018


	//----- nvinfo : EIATTR_PARAM_CBANK
	.align		4
        /*0070*/ 	.byte	0x04, 0x0a
        /*0072*/ 	.short	(.L_741 - .L_740)
	.align		4
.L_740:
        /*0074*/ 	.word	index@(.nv.constant0._ZN2at6native29vectorized_elementwise_kernelILi4ENS0_10AbsFunctorIN3c108BFloat16EEESt5arrayIPcLm2EEEEviT0_T1_)
        /*0078*/ 	.short	0x0210
        /*007a*/ 	.short	0x0018


	//----- nvinfo : EIATTR_SW_WAR
	.align		4
.L_741:
        /*007c*/ 	.byte	0x04, 0x36
        /*007e*/ 	.short	(.L_743 - .L_742)
.L_742:
        /*0080*/ 	.word	0x00000008
.L_743:


//--------------------- .nv.info._ZN2at6native29vectorized_elementwise_kernelILi8ENS0_10AbsFunctorIN3c108BFloat16EEESt5arrayIPcLm2EEEEviT0_T1_ --------------------------
	.section	.nv.info._ZN2at6native29vectorized_elementwise_kernelILi8ENS0_10AbsFunctorIN3c108BFloat16EEESt5arrayIPcLm2EEEEviT0_T1_,"",@"SHT_CUDA_INFO"
	.sectionflags	@""
	.align	4


	//----- nvinfo : EIATTR_CUDA_API_VERSION
	.align		4
        /*0000*/ 	.byte	0x04, 0x37
        /*0002*/ 	.short	(.L_745 - .L_744)
.L_744:
        /*0004*/ 	.word	0x00000082


	//----- nvinfo : EIATTR_KPARAM_INFO
	.align		4
.L_745:
        /*0008*/ 	.byte	0x04, 0x17
        /*000a*/ 	.short	(.L_747 - .L_746)
.L_746:
        /*000c*/ 	.word	0x00000000
        /*0010*/ 	.short	0x0002
        /*0012*/ 	.short	0x0008
        /*0014*/ 	.byte	0x00, 0xf0, 0x41, 0x00


	//----- nvinfo : EIATTR_KPARAM_INFO
	.align		4
.L_747:
        /*0018*/ 	.byte	0x04, 0x17
        /*001a*/ 	.short	(.L_749 - .L_748)
.L_748:
        /*001c*/ 	.word	0x00000000
        /*0020*/ 	.short	0x0001
        /*0022*/ 	.short	0x0004
        /*0024*/ 	.byte	0x00, 0xf0, 0x05, 0x00


	//----- nvinfo : EIATTR_KPARAM_INFO
	.align		4
.L_749:
        /*0028*/ 	.byte	0x04, 0x17
        /*002a*/ 	.short	(.L_751 - .L_750)
.L_750:
        /*002c*/ 	.word	0x00000000
        /*0030*/ 	.short	0x0000
        /*0032*/ 	.short	0x0000
        /*0034*/ 	.byte	0x00, 0xf0, 0x11, 0x00


	//----- nvinfo : EIATTR_SPARSE_MMA_MASK
	.align		4
.L_751:
        /*0038*/ 	.byte	0x03, 0x50
        /*003a*/ 	.short	0x0000


	//----- nvinfo : EIATTR_MAXREG_COUNT
	.align		4
        /*003c*/ 	.byte	0x03, 0x1b
        /*003e*/ 	.short	0x00ff


	//----- nvinfo : EIATTR_MERCURY_ISA_VERSION
	.align		4
        /*0040*/ 	.byte	0x03, 0x5f
        /*0042*/ 	.short	0x0101


	//----- nvinfo : EIATTR_EXIT_INSTR_OFFSETS
	.align		4
        /*0044*/ 	.byte	0x04, 0x1c
        /*0046*/ 	.short	(.L_753 - .L_752)


	//   ....[0]....
.L_752:
        /*0048*/ 	.word	0x00000290


	//   ....[1]....
        /*004c*/ 	.word	0x00000be0


	//   ....[2]....
        /*0050*/ 	.word	0x00000c30


	//----- nvinfo : EIATTR_MAX_THREADS
	.align		4
.L_753:
        /*0054*/ 	.byte	0x04, 0x05
        /*0056*/ 	.short	(.L_755 - .L_754)
.L_754:
        /*0058*/ 	.word	0x00000080
        /*005c*/ 	.word	0x00000001
        /*0060*/ 	.word	0x00000001


	//----- nvinfo : EIATTR_CRS_STACK_SIZE
	.align		4
.L_755:
        /*0064*/ 	.byte	0x04, 0x1e
        /*0066*/ 	.short	(.L_757 - .L_756)
.L_756:
        /*0068*/ 	.word	0x00000000


	//----- nvinfo : EIATTR_CBANK_PARAM_SIZE
	.align		4
.L_757:
        /*006c*/ 	.byte	0x03, 0x19
        /*006e*/ 	.short	0x0018


	//----- nvinfo : EIATTR_PARAM_CBANK
	.align		4
        /*0070*/ 	.byte	0x04, 0x0a
        /*0072*/ 	.short	(.L_759 - .L_758)
	.align		4
.L_758:
        /*0074*/ 	.word	index@(.nv.constant0._ZN2at6native29vectorized_elementwise_kernelILi8ENS0_10AbsFunctorIN3c108BFloat16EEESt5arrayIPcLm2EEEEviT0_T1_)
        /*0078*/ 	.short	0x0210
        /*007a*/ 	.short	0x0018


	//----- nvinfo : EIATTR_SW_WAR
	.align		4
.L_759:
        /*007c*/ 	.byte	0x04, 0x36
        /*007e*/ 	.short	(.L_761 - .L_760)
.L_760:
        /*0080*/ 	.word	0x00000008
.L_761:


//--------------------- .nv.info._ZN2at6native18elementwise_kernelILi128ELi4EZNS0_15gpu_kernel_implINS0_10AbsFunctorIN3c104HalfEEEEEvRNS_18TensorIteratorBaseERKT_EUliE_EEviT1_ --------------------------
	.section	.nv.info._ZN2at6native18elementwise_kernelILi128ELi4EZNS0_15gpu_kernel_implINS0_10AbsFunctorIN3c104HalfEEEEEvRNS_18TensorIteratorBaseERKT_EUliE_EEviT1_,"",@"SHT_CUDA_INFO"
	.sectionflags	@""
	.align	4


	//----- nvinfo : EIATTR_CUDA_API_VERSION
	.align		4
        /*0000*/ 	.byte	0x04, 0x37
        /*0002*/ 	.short	(.L_763 - .L_762)
.L_762:
        /*0004*/ 	.word	0x00000082


	//----- nvinfo : EIATTR_KPARAM_INFO
	.align		4
.L_763:
        /*0008*/ 	.byte	0x04, 0x17
        /*000a*/ 	.short	(.L_765 - .L_764)
.L_764:
        /*000c*/ 	.word	0x00000000
        /*0010*/ 	.short	0x0001
        /*0012*/ 	.short	0x0008
        /*0014*/ 	.byte	0x00, 0xf0, 0x61, 0x08


	//----- nvinfo : EIATTR_KPARAM_INFO
	.align		4
.L_765:
        /*0018*/ 	.byte	0x04, 0x17
        /*001a*/ 	.short	(.L_767 - .L_766)
.L_766:
        /*001c*/ 	.word	0x00000000
        /*0020*/ 	.short	0x0000
        /*0022*/ 	.short	0x0000
        /*0024*/ 	.byte	0x00, 0xf0, 0x11, 0x00


	//----- nvinfo : EIATTR_SPARSE_MMA_MASK
	.align		4
.L_767:
        /*0028*/ 	.byte	0x03, 0x50
        /*002a*/ 	.short	0x0000


	//----- nvinfo : EIATTR_MAXREG_COUNT
	.align		4
        /*002c*/ 	.byte	0x03, 0x1b
        /*002e*/ 	.short	0x0080


	//----- nvinfo : EIATTR_EXTERNS
	.align		4
        /*0030*/ 	.byte	0x04, 0x0f
        /*0032*/ 	.short	(.L_769 - .L_768)


	//   ....[0]....
	.align		4
.L_768:
        /*0034*/ 	.word	index@(__assertfail)


	//----- nvinfo : EIATTR_MERCURY_ISA_VERSION
	.align		4
.L_769:
        /*0038*/ 	.byte	0x03, 0x5f
        /*003a*/ 	.short	0x0101


	//----- nvinfo : EIATTR_SYSCALL_OFFSETS
	.align		4
        /*003c*/ 	.byte	0x04, 0x46
        /*003e*/ 	.short	(.L_771 - .L_770)


	//   ....[0]....
.L_770:
        /*0040*/ 	.word	0x000022b0


	//   ....[1]....
        /*0044*/ 	.word	0x00003240


	//   ....[2]....
        /*0048*/ 	.word	0x00005550


	//   ....[3]....
        /*004c*/ 	.word	0x000064e0


	//   ....[4]....
        /*0050*/ 	.word	0x000087e0


	//   ....[5]....
        /*0054*/ 	.word	0x00009770


	//   ....[6]....
        /*0058*/ 	.word	0x0000ba60


	//   ....[7]....
        /*005c*/ 	.word	0x0000c9f0


	//----- nvinfo : EIATTR_EXIT_INSTR_OFFSETS
	.align		4
.L_771:
        /*0060*/ 	.byte	0x04, 0x1c
        /*0062*/ 	.short	(.L_773 - .L_772)


	//   ....[0]....
.L_772:
        /*0064*/ 	.word	0x00009840


	//   ....[1]....
        /*0068*/ 	.word	0x0000bc20


	//   ....[2]....
        /*006c*/ 	.word	0x0000bc60


	//   ....[3]....
        /*0070*/ 	.word	0x0000bd00


	//   ....[4]....
        /*0074*/ 	.word	0x0000bd40


	//   ....[5]....
        /*0078*/ 	.word	0x0000bd80


	//   ....[6]....
        /*007c*/ 	.word	0x0000be10


	//   ....[7]....
        /*0080*/ 	.word	0x0000be30


	//   ....[8]....
        /*0084*/ 	.word	0x0000bed0


	//   ....[9]....
        /*0088*/ 	.word	0x0000bf20


	//   ....[10]....
        /*008c*/ 	.word	0x0000bf70


	//   ....[11]....
        /*0090*/ 	.word	0x0000c040


	//   ....[12]....
        /*0094*/ 	.word	0x0000c0a0


	//   ....[13]....
        /*0098*/ 	.word	0x0000c230


	//   ....[14]....
        /*009c*/ 	.word	0x0000c390


	//   ....[15]....
        /*00a0*/ 	.word	0x0000c3d0


	//   ....[16]....
        /*00a4*/ 	.word	0x0000c490


	//   ....[17]....
        /*00a8*/ 	.word	0x0000c610


	//   ....[18]....
        /*00ac*/ 	.word	0x0000c790


	//   ....[19]....
        /*00b0*/ 	.word	0x0000c8f0


	//   ....[20]....
        /*00b4*/ 	.word	0x0000ca00


	//   ....[21]....
        /*00b8*/ 	.word	0x0000ca40


	//   ....[22]....
        /*00bc*/ 	.word	0x0000ca80


	//----- nvinfo : EIATTR_MAX_THREADS
	.align		4
.L_773:
        /*00c0*/ 	.byte	0x04, 0x05
        /*00c2*/ 	.short	(.L_775 - .L_774)
.L_774:
        /*00c4*/ 	.word	0x00000080
        /*00c8*/ 	.word	0x00000001
        /*00cc*/ 	.word	0x00000001


	//----- nvinfo : EIATTR_CRS_STACK_SIZE
	.align		4
.L_775:
        /*00d0*/ 	.byte	0x04, 0x1e
        /*00d2*/ 	.short	(.L_777 - .L_776)
.L_776:
        /*00d4*/ 	.word	0x00000000


	//----- nvinfo : EIATTR_CBANK_PARAM_SIZE
	.align		4
.L_777:
        /*00d8*/ 	.byte	0x03, 0x19
        /*00da*/ 	.short	0x0220


	//----- nvinfo : EIATTR_PARAM_CBANK
	.align		4
        /*00dc*/ 	.byte	0x04, 0x0a
        /*00de*/ 	.short	(.L_779 - .L_778)
	.align		4
.L_778:
        /*00e0*/ 	.word	index@(.nv.constant0._ZN2at6native18elementwise_kernelILi128ELi4EZNS0_15gpu_kernel_implINS0_10AbsFunctorIN3c104HalfEEEEEvRNS_18TensorIteratorBaseERKT_EUliE_EEviT1_)
        /*00e4*/ 	.short	0x0210
        /*00e6*/ 	.short	0x0220


	//----- nvinfo : EIATTR_SW_WAR
	.align		4
.L_779:
        /*00e8*/ 	.byte	0x04, 0x36
        /*00ea*/ 	.short	(.L_781 - .L_780)
.L_780:
        /*00ec*/ 	.word	0x00000008
.L_781:


//--------------------- .nv.info._ZN2at6native27unrolled_elementwise_kernelINS0_10AbsFunctorIN3c104HalfEEESt5arrayIPcLm2EELi4E23TrivialOffsetCalculatorILi1EjESA_NS0_6memory12LoadWithCastILi1EEENSB_13StoreWithCastILi1EEEEEviT_T0_T2_T3_T4_T5_ --------------------------
	.section	.nv.info._ZN2at6native27unrolled_elementwise_kernelINS0_10AbsFunctorIN3c104HalfEEESt5arrayIPcLm2EELi4E23TrivialOffsetCalculatorILi1EjESA_NS0_6memory12LoadWithCastILi1EEENSB_13StoreWithCastILi1EEEEEviT_T0_T2_T3_T4_T5_,"",@"SHT_CUDA_INFO"
	.sectionflags	@""
	.align	4


	//----- nvinfo : EIATTR_CUDA_API_VERSION
	.align		4
        /*0000*/ 	.byte	0x04, 0x37
        /*0002*/ 	.short	(.L_783 - .L_782)
.L_782:
        /*0004*/ 	.word	0x00000082


	//----- nvinfo : EIATTR_KPARAM_INFO
	.align		4
.L_783:
        /*0008*/ 	.byte	0x04, 0x17
        /*000a*/ 	.short	(.L_785 - .L_784)
.L_784:
        /*000c*/ 	.word	0x00000000
        /*0010*/ 	.short	0x0006
        /*0012*/ 	.short	0x0024
        /*0014*/ 	.byte	0x00, 0xf0, 0x21, 0x00


	//----- nvinfo : EIATTR_KPARAM_INFO
	.align		4
.L_785:
        /*0018*/ 	.byte	0x04, 0x17
        /*001a*/ 	.short	(.L_787 - .L_786)
.L_786:
        /*001c*/ 	.word	0x00000000
        /*0020*/ 	.short	0x0005
        /*0022*/ 	.short	0x001c
        /*0024*/ 	.byte	0x00, 0xf0, 0x21, 0x00


	//----- nvinfo : EIATTR_KPARAM_INFO
	.align		4
.L_787:
        /*0028*/ 	.byte	0x04, 0x17
        /*002a*/ 	.short	(.L_789 - .L_788)
.L_788:
        /*002c*/ 	.word	0x00000000
        /*0030*/ 	.short	0x0004
        /*0032*/ 	.short	0x0019
        /*0034*/ 	.byte	0x00, 0xf0, 0x05, 0x00


	//----- nvinfo : EIATTR_KPARAM_INFO
	.align		4
.L_789:
        /*0038*/ 	.byte	0x04, 0x17
        /*003a*/ 	.short	(.L_791 - .L_790)
.L_790:
        /*003c*/ 	.word	0x00000000
        /*0040*/ 	.short	0x0003
        /*0042*/ 	.short	0x0018
        /*0044*/ 	.byte	0x00, 0xf0, 0x05, 0x00


	//----- nvinfo : EIATTR_KPARAM_INFO
	.align		4
.L_791:
        /*0048*/ 	.byte	0x04, 0x17
        /*004a*/ 	.short	(.L_793 - .L_792)
.L_792:
        /*004c*/ 	.word	0x00000000
        /*0050*/ 	.short	0x0002
        /*0052*/ 	.short	0x0008
        /*0054*/ 	.byte	0x00, 0xf0, 0x41, 0x00


	//----- nvinfo : EIATTR_KPARAM_INFO
	.align		4
.L_793:
        /*0058*/ 	.byte	0x04, 0x17
        /*005a*/ 	.short	(.L_795 - .L_794)
.L_794:
        /*005c*/ 	.word	0x00000000
        /*0060*/ 	.short	0x0001
        /*0062*/ 	.short	0x0004
        /*0064*/ 	.byte	0x00, 0xf0, 0x05, 0x00


	//----- nvinfo : EIATTR_KPARAM_INFO
	.align		4
.L_795:
        /*0068*/ 	.byte	0x04, 0x17
        /*006a*/ 	.short	(.L_797 - .L_796)
.L_796:
        /*006c*/ 	.word	0x00000000
        /*0070*/ 	.short	0x0000
        /*0072*/ 	.short	0x0000
        /*0074*/ 	.byte	0x00, 0xf0, 0x11, 0x00


	//----- nvinfo : EIATTR_SPARSE_MMA_MASK
	.align		4
.L_797:
        /*0078*/ 	.byte	0x03, 0x50
        /*007a*/ 	.short	0x0000


	//----- nvinfo : EIATTR_MAXREG_COUNT
	.align		4
        /*007c*/ 	.byte	0x03, 0x1b
        /*007e*/ 	.short	0x00ff


	//----- nvinfo : EIATTR_EXTERNS
	.align		4
        /*0080*/ 	.byte	0x04, 0x0f
        /*0082*/ 	.short	(.L_799 - .L_798)


	//   ....[0]....
	.align		4
.L_798:
        /*0084*/ 	.word	index@(__assertfail)


	//----- nvinfo : EIATTR_MERCURY_ISA_VERSION
	.align		4
.L_799:
        /*0088*/ 	.byte	0x03, 0x5f
        /*008a*/ 	.short	0x0101


	//----- nvinfo : EIATTR_SYSCALL_OFFSETS
	.align		4
        /*008c*/ 	.byte	0x04, 0x46
        /*008e*/ 	.short	(.L_801 - .L_800)


	//   ....[0]....
.L_800:
        /*0090*/ 	.word	0x000010b0


	//   ....[1]....
        /*0094*/ 	.word	0x000021c0


	//   ....[2]....
        /*0098*/ 	.word	0x000032e0


	//   ....[3]....
        /*009c*/ 	.word	0x000043d0


	//   ....[4]....
        /*00a0*/ 	.word	0x00005660


	//   ....[5]....
        /*00a4*/ 	.word	0x00006680


	//   ....[6]....
        /*00a8*/ 	.word	0x00007660


	//   ....[7]....
        /*00ac*/ 	.word	0x00008640


	//----- nvinfo : EIATTR_EXIT_INSTR_OFFSETS
	.align		4
.L_801:
        /*00b0*/ 	.byte	0x04, 0x1c
        /*00b2*/ 	.short	(.L_803 - .L_802)


	//   ....[0]....
.L_802:
        /*00b4*/ 	.word	0x00007720


	//   ....[1]....
        /*00b8*/ 	.word	0x00007870


	//   ....[2]....
        /*00bc*/ 	.word	0x000078b0


	//   ....[3]....
        /*00c0*/ 	.word	0x00007950


	//   ....[4]....
        /*00c4*/ 	.word	0x00007990


	//   ....[5]....
        /*00c8*/ 	.word	0x000079d0


	//   ....[6]....
        /*00cc*/ 	.word	0x00007a60


	//   ....[7]....
        /*00d0*/ 	.word	0x00007a80


	//   ....[8]....
        /*00d4*/ 	.word	0x00007b20


	//   ....[9]....
        /*00d8*/ 	.word	0x00007b70


	//   ....[10]....
        /*00dc*/ 	.word	0x00007bc0


	//   ....[11]....
        /*00e0*/ 	.word	0x00007c90


	//   ....[12]....
        /*00e4*/ 	.word	0x00007cf0


	//   ....[13]....
        /*00e8*/ 	.word	0x00007e80


	//   ....[14]....
        /*00ec*/ 	.word	0x00007fe0


	//   ....[15]....
        /*00f0*/ 	.word	0x00008020


	//   ....[16]....
        /*00f4*/ 	.word	0x000080e0


	//   ....[17]....
        /*00f8*/ 	.word	0x00008260


	//   ....[18]....
        /*00fc*/ 	.word	0x000083e0


	//   ....[19]....
        /*0100*/ 	.word	0x00008540


	//   ....[20]....
        /*0104*/ 	.word	0x00008650


	//   ....[21]....
        /*0108*/ 	.word	0x00008690


	//   ....[22]....
        /*010c*/ 	.word	0x000086d0


	//----- nvinfo : EIATTR_MAX_THREADS
	.align		4
.L_803:
        /*0110*/ 	.byte	0x04, 0x05
        /*0112*/ 	.short	(.L_805 - .L_804)
.L_804:
        /*0114*/ 	.word	0x00000080
        /*0118*/ 	.word	0x00000001
        /*011c*/ 	.word	0x00000001


	//----- nvinfo : EIATTR_CRS_STACK_SIZE
	.align		4
.L_805:
        /*0120*/ 	.byte	0x04, 0x1e
        /*0122*/ 	.short	(.L_807 - .L_806)
.L_806:
        /*0124*/ 	.word	0x00000000


	//----- nvinfo : EIATTR_CBANK_PARAM_SIZE
	.align		4
.L_807:
        /*0128*/ 	.byte	0x03, 0x19
        /*012a*/ 	.short	0x002c


	//----- nvinfo : EIATTR_PARAM_CBANK
	.align		4
        /*012c*/ 	.byte	0x04, 0x0a
        /*012e*/ 	.short	(.L_809 - .L_808)
	.align		4
.L_808:
        /*0130*/ 	.word	index@(.nv.constant0._ZN2at6native27unrolled_elementwise_kernelINS0_10AbsFunctorIN3c104HalfEEESt5arrayIPcLm2EELi4E23TrivialOffsetCalculatorILi1EjESA_NS0_6memory12LoadWithCastILi1EEENSB_13StoreWithCastILi1EEEEEviT_T0_T2_T3_T4_T5_)
        /*0134*/ 	.short	0x0210
        /*0136*/ 	.short	0x002c


	//----- nvinfo : EIATTR_SW_WAR
	.align		4
.L_809:
        /*0138*/ 	.byte	0x04, 0x36
        /*013a*/ 	.short	(.L_811 - .L_810)
.L_810:
        /*013c*/ 	.word	0x00000008
.L_811:


//--------------------- .nv.info._ZN2at6native18elementwise_kernelILi128ELi4EZNS0_22gpu_kernel_impl_nocastINS0_10AbsFunctorIN3c104HalfEEEEEvRNS_18TensorIteratorBaseERKT_EUliE_EEviT1_ --------------------------
	.section	.nv.info._ZN2at6native18elementwise_kernelILi128ELi4EZNS0_22gpu_kernel_impl_nocastINS0_10AbsFunctorIN3c104HalfEEEEEvRNS_18TensorIteratorBaseERKT_EUliE_EEviT1_,"",@"SHT_CUDA_INFO"
	.sectionflags	@""
	.align	4


	//----- nvinfo : EIATTR_CUDA_API_VERSION
	.align		4
        /*0000*/ 	.byte	0x04, 0x37
        /*0002*/ 	.short	(.L_813 - .L_812)
.L_812:
        /*0004*/ 	.word	0x00000082


	//----- nvinfo : EIATTR_KPARAM_INFO
	.align		4
.L_813:
        /*0008*/ 	.byte	0x04, 0x17
        /*000a*/ 	.short	(.L_815 - .L_814)
.L_814:
        /*000c*/ 	.word	0x00000000
        /*0010*/ 	.short	0x0001
        /*0012*/ 	.short	0x0008
        /*0014*/ 	.byte	0x00, 0xf0, 0x61, 0x08


	//----- nvinfo : EIATTR_KPARAM_INFO
	.align		4
.L_815:
        /*0018*/ 	.byte	0x04, 0x17
        /*001a*/ 	.short	(.L_817 - .L_816)
.L_816:
        /*001c*/ 	.word	0x00000000
        /*0020*/ 	.short	0x0000
        /*0022*/ 	.short	0x0000
        /*0024*/ 	.byte	0x00, 0xf0, 0x11, 0x00


	//----- nvinfo : EIATTR_SPARSE_MMA_MASK
	.align		4
.L_817:
        /*0028*/ 	.byte	0x03, 0x50
        /*002a*/ 	.short	0x0000


	//----- nvinfo : EIATTR_MAXREG_COUNT
	.align		4
        /*002c*/ 	.byte	0x03, 0x1b
        /*002e*/ 	.short	0x0080


	//----- nvinfo : EIATTR_MERCURY_ISA_VERSION
	.align		4
        /*0030*/ 	.byte	0x03, 0x5f
        /*0032*/ 	.short	0x0101


	//----- nvinfo : EIATTR_EXIT_INSTR_OFFSETS
	.align		4
        /*0034*/ 	.byte	0x04, 0x1c
        /*0036*/ 	.short	(.L_819 - .L_818)


	//   ....[0]....
.L_818:
        /*0038*/ 	.word	0x00003bf0


	//   ....[1]....
        /*003c*/ 	.word	0x00004f90


	//----- nvinfo : EIATTR_MAX_THREADS
	.align		4
.L_819:
        /*0040*/ 	.byte	0x04, 0x05
        /*0042*/ 	.short	(.L_821 - .L_820)
.L_820:
        /*0044*/ 	.word	0x00000080
        /*0048*/ 	.word	0x00000001
        /*004c*/ 	.word	0x00000001


	//----- nvinfo : EIATTR_CRS_STACK_SIZE
	.align		4
.L_821:
        /*0050*/ 	.byte	0x04, 0x1e
        /*0052*/ 	.short	(.L_823 - .L_822)
.L_822:
        /*0054*/ 	.word	0x00000000


	//----- nvinfo : EIATTR_CBANK_PARAM_SIZE
	.align		4
.L_823:
        /*0058*/ 	.byte	0x03, 0x19
        /*005a*/ 	.short	0x0220


	//----- nvinfo : EIATTR_PARAM_CBANK
	.align		4
        /*005c*/ 	.byte	0x04, 0x0a
        /*005e*/ 	.short	(.L_825 - .L_824)
	.align		4
.L_824:
        /*0060*/ 	.word	index@(.nv.constant0._ZN2at6native18elementwise_kernelILi128ELi4EZNS0_22gpu_kernel_impl_nocastINS0_10AbsFunctorIN3c104HalfEEEEEvRNS_18TensorIteratorBaseERKT_EUliE_EEviT1_)
        /*0064*/ 	.short	0x0210
        /*0066*/ 	.short	0x0220


	//----- nvinfo : EIATTR_SW_WAR
	.align		4
.L_825:
        /*0068*/ 	.byte	0x04, 0x36
        /*006a*/ 	.short	(.L_827 - .L_826)
.L_826:
        /*006c*/ 	.word	0x00000008
.L_827:


//--------------------- .nv.info._ZN2at6native27unrolled_elementwise_kernelINS0_10AbsFunctorIN3c104HalfEEESt5arrayIPcLm2EELi4E23TrivialOffsetCalculatorILi1EjESA_NS0_6memory15LoadWithoutCastENSB_16StoreWithoutCastEEEviT_T0_T2_T3_T4_T5_ --------------------------
	.section	.nv.info._ZN2at6native27unrolled_elementwise_kernelINS0_10AbsFunctorIN3c104HalfEEESt5arrayIPcLm2EELi4E23TrivialOffsetCalculatorILi1EjESA_NS0_6memory15LoadWithoutCastENSB_16StoreWithoutCastEEEviT_T0_T2_T3_T4_T5_,"",@"SHT_CUDA_INFO"
	.sectionflags	@""
	.align	4


	//----- nvinfo : EIATTR_CUDA_API_VERSION
	.align		4
        /*0000*/ 	.byte	0x04, 0x37
        /*0002*/ 	.short	(.L_829 - .L_828)
.L_828:
        /*0004*/ 	.word	0x00000082


	//----- nvinfo : EIATTR_KPARAM_INFO
	.align		4
.L_829:
        /*0008*/ 	.byte	0x04, 0x17
        /*000a*/ 	.short	(.L_831 - .L_830)
.L_830:
        /*000c*/ 	.word	0x00000000
        /*0010*/ 	.short	0x0006
        /*0012*/ 	.short	0x001b
        /*0014*/ 	.byte	0x00, 0xf0, 0x05, 0x00


	//----- nvinfo : EIATTR_KPARAM_INFO
	.align		4
.L_831:
        /*0018*/ 	.byte	0x04, 0x17
        /*001a*/ 	.short	(.L_833 - .L_832)
.L_832:
        /*001c*/ 	.word	0x00000000
        /*0020*/ 	.short	0x0005
        /*0022*/ 	.short	0x001a
        /*0024*/ 	.byte	0x00, 0xf0, 0x05, 0x00


	//----- nvinfo : EIATTR_KPARAM_INFO
	.align		4
.L_833:
        /*0028*/ 	.byte	0x04, 0x17
        /*002a*/ 	.short	(.L_835 - .L_834)
.L_834:
        /*002c*/ 	.word	0x00000000
        /*0030*/ 	.short	0x0004
        /*0032*/ 	.short	0x0019
        /*0034*/ 	.byte	0x00, 0xf0, 0x05, 0x00


	//----- nvinfo : EIATTR_KPARAM_INFO
	.align		4
.L_835:
        /*0038*/ 	.byte	0x04, 0x17
        /*003a*/ 	.short	(.L_837 - .L_836)
.L_836:
        /*003c*/ 	.word	0x00000000
        /*0040*/ 	.short	0x0003
        /*0042*/ 	.short	0x0018
        /*0044*/ 	.byte	0x00, 0xf0, 0x05, 0x00


	//----- nvinfo : EIATTR_KPARAM_INFO
	.align		4
.L_837:
        /*0048*/ 	.byte	0x04, 0x17
        /*004a*/ 	.short	(.L_839 - .L_838)
.L_838:
        /*004c*/ 	.word	0x00000000
        /*0050*/ 	.short	0x0002
        /*0052*/ 	.short	0x0008
        /*0054*/ 	.byte	0x00, 0xf0, 0x41, 0x00


	//----- nvinfo : EIATTR_KPARAM_INFO
	.align		4
.L_839:
        /*0058*/ 	.byte	0x04, 0x17
        /*005a*/ 	.short	(.L_841 - .L_840)
.L_840:
        /*005c*/ 	.word	0x00000000
        /*0060*/ 	.short	0x0001
        /*0062*/ 	.short	0x0004
        /*0064*/ 	.byte	0x00, 0xf0, 0x05, 0x00


	//----- nvinfo : EIATTR_KPARAM_INFO
	.align		4
.L_841:
        /*0068*/ 	.byte	0x04, 0x17
        /*006a*/ 	.short	(.L_843 - .L_842)
.L_842:
        /*006c*/ 	.word	0x00000000
        /*0070*/ 	.short	0x0000
        /*0072*/ 	.short	0x0000
        /*0074*/ 	.byte	0x00, 0xf0, 0x11, 0x00


	//----- nvinfo : EIATTR_SPARSE_MMA_MASK
	.align		4
.L_843:
        /*0078*/ 	.byte	0x03, 0x50
        /*007a*/ 	.short	0x0000


	//----- nvinfo : EIATTR_MAXREG_COUNT
	.align		4
        /*007c*/ 	.byte	0x03, 0x1b
        /*007e*/ 	.short	0x00ff


	//----- nvinfo : EIATTR_MERCURY_ISA_VERSION
	.align		4
        /*0080*/ 	.byte	0x03, 0x5f
        /*0082*/ 	.short	0x0101


	//----- nvinfo : EIATTR_EXIT_INSTR_OFFSETS
	.align		4
        /*0084*/ 	.byte	0x04, 0x1c
        /*0086*/ 	.short	(.L_845 - .L_844)


	//   ....[0]....
.L_844:
        /*0088*/ 	.word	0x00000460


	//   ....[1]....
        /*008c*/ 	.word	0x000004e0


	//----- nvinfo : EIATTR_MAX_THREADS
	.align		4
.L_845:
        /*0090*/ 	.byte	0x04, 0x05
        /*0092*/ 	.short	(.L_847 - .L_846)
.L_846:
        /*0094*/ 	.word	0x00000080
        /*0098*/ 	.word	0x00000001
        /*009c*/ 	.word	0x00000001


	//----- nvinfo : EIATTR_CRS_STACK_SIZE
	.align		4
.L_847:
        /*00a0*/ 	.byte	0x04, 0x1e
        /*00a2*/ 	.short	(.L_849 - .L_848)
.L_848:
        /*00a4*/ 	.word	0x00000000


	//----- nvinfo : EIATTR_CBANK_PARAM_SIZE
	.align		4
.L_849:
        /*00a8*/ 	.byte	0x03, 0x19
        /*00aa*/ 	.short	0x001c


	//----- nvinfo : EIATTR_PARAM_CBANK
	.align		4
        /*00ac*/ 	.byte	0x04, 0x0a
        /*00ae*/ 	.short	(.L_851 - .L_850)
	.align		4
.L_850:
        /*00b0*/ 	.word	index@(.nv.constant0._ZN2at6native27unrolled_elementwise_kernelINS0_10AbsFunctorIN3c104HalfEEESt5arrayIPcLm2EELi4E23TrivialOffsetCalculatorILi1EjESA_NS0_6memory15LoadWithoutCastENSB_16StoreWithoutCastEEEviT_T0_T2_T3_T4_T5_)
        /*00b4*/ 	.short	0x0210
        /*00b6*/ 	.short	0x001c


	//----- nvinfo : EIATTR_SW_WAR
	.align		4
.L_851:
        /*00b8*/ 	.byte	0x04, 0x36
        /*00ba*/ 	.short	(.L_853 - .L_852)
.L_852:
        /*00bc*/ 	.word	0x00000008
.L_853:


//--------------------- .nv.info._ZN2at6native29vectorized_elementwise_kernelILi2ENS0_10AbsFunctorIN3c104HalfEEESt5arrayIPcLm2EEEEviT0_T1_ --------------------------
	.section	.nv.info._ZN2at6native29vectorized_elementwise_kernelILi2ENS0_10AbsFunctorIN3c104HalfEEESt5arrayIPcLm2EEEEviT0_T1_,"",@"SHT_CUDA_INFO"
	.sectionflags	@""
	.align	4


	//----- nvinfo : EIATTR_CUDA_API_VERSION
	.align		4
        /*0000*/ 	.byte	0x04, 0x37
        /*0002*/ 	.short	(.L_855 - .L_854)
.L_854:
        /*0004*/ 	.word	0x00000082


	//----- nvinfo : EIATTR_KPARAM_INFO
	.align		4
.L_855:
        /*0008*/ 	.byte	0x04, 0x17
        /*000a*/ 	.short	(.L_857 - .L_856)
.L_856:
        /*000c*/ 	.word	0x00000000
        /*0010*/ 	.short	0x0002
        /*0012*/ 	.short	0x0008
        /*0014*/ 	.byte	0x00, 0xf0, 0x41, 0x00


	//----- nvinfo : EIATTR_KPARAM_INFO
	.align		4
.L_857:
        /*0018*/ 	.byte	0x04, 0x17
        /*001a*/ 	.short	(.L_859 - .L_858)
.L_858:
        /*001c*/ 	.word	0x00000000
        /*0020*/ 	.short	0x0001
        /*0022*/ 	.short	0x0004
        /*0024*/ 	.byte	0x00, 0xf0, 0x05, 0x00


	//----- nvinfo : EIATTR_KPARAM_INFO
	.align		4
.L_859:
        /*0028*/ 	.byte	0x04, 0x17
        /*002a*/ 	.short	(.L_861 - .L_860)
.L_860:
        /*002c*/ 	.word	0x00000000
        /*0030*/ 	.short	0x0000
        /*0032*/ 	.short	0x0000
        /*0034*/ 	.byte	0x00, 0xf0, 0x11, 0x00


	//----- nvinfo : EIATTR_SPARSE_MMA_MASK
	.align		4
.L_861:
        /*0038*/ 	.byte	0x03, 0x50
        /*003a*/ 	.short	0x0000


	//----- nvinfo : EIATTR_MAXREG_COUNT
	.align		4
        /*003c*/ 	.byte	0x03, 0x1b
        /*003e*/ 	.short	0x00ff


	//----- nvinfo : EIATTR_MERCURY_ISA_VERSION
	.align		4
        /*0040*/ 	.byte	0x03, 0x5f
        /*0042*/ 	.short	0x0101


	//----- nvinfo : EIATTR_EXIT_INSTR_OFFSETS
	.align		4
        /*0044*/ 	.byte	0x04, 0x1c
        /*0046*/ 	.short	(.L_863 - .L_862)


	//   ....[0]....
.L_862:
        /*0048*/ 	.word	0x000002b0


	//   ....[1]....
        /*004c*/ 	.word	0x00000c00


	//   ....[2]....
        /*0050*/ 	.word	0x00000c50


	//----- nvinfo : EIATTR_MAX_THREADS
	.align		4
.L_863:
        /*0054*/ 	.byte	0x04, 0x05
        /*0056*/ 	.short	(.L_865 - .L_864)
.L_864:
        /*0058*/ 	.word	0x00000080
        /*005c*/ 	.word	0x00000001
        /*0060*/ 	.word	0x00000001


	//----- nvinfo : EIATTR_CRS_STACK_SIZE
	.align		4
.L_865:
        /*0064*/ 	.byte	0x04, 0x1e
        /*0066*/ 	.short	(.L_867 - .L_866)
.L_866:
        /*0068*/ 	.word	0x00000000


	//----- nvinfo : EIATTR_CBANK_PARAM_SIZE
	.align		4
.L_867:
        /*006c*/ 	.byte	0x03, 0x19
        /*006e*/ 	.short	0x0018


	//----- nvinfo : EIATTR_PARAM_CBANK
	.align		4
        /*0070*/ 	.byte	0x04, 0x0a
        /*0072*/ 	.short	(.L_869 - .L_868)
	.align		4
.L_868:
        /*0074*/ 	.word	index@(.nv.constant0._ZN2at6native29vectorized_elementwise_kernelILi2ENS0_10AbsFunctorIN3c104HalfEEESt5arrayIPcLm2EEEEviT0_T1_)
        /*0078*/ 	.short	0x0210
        /*007a*/ 	.short	0x0018


	//----- nvinfo : EIATTR_SW_WAR
	.align		4
.L_869:
        /*007c*/ 	.byte	0x04, 0x36
        /*007e*/ 	.short	(.L_871 - .L_870)
.L_870:
        /*0080*/ 	.word	0x00000008
.L_871:


//--------------------- .nv.info._ZN2at6native29vectorized_elementwise_kernelILi4ENS0_10AbsFunctorIN3c104HalfEEESt5arrayIPcLm2EEEEviT0_T1_ --------------------------
	.section	.nv.info._ZN2at6native29vectorized_elementwise_kernelILi4ENS0_10AbsFunctorIN3c104HalfEEESt5arrayIPcLm2EEEEviT0_T1_,"",@"SHT_CUDA_INFO"
	.sectionflags	@""
	.align	4


	//----- nvinfo : EIATTR_CUDA_API_VERSION
	.align		4
        /*0000*/ 	.byte	0x04, 0x37
        /*0002*/ 	.short	(.L_873 - .L_872)
.L_872:
        /*0004*/ 	.word	0x00000082


	//----- nvinfo : EIATTR_KPARAM_INFO
	.align		4
.L_873:
        /*0008*/ 	.byte	0x04, 0x17
        /*000a*/ 	.short	(.L_875 - .L_874)
.L_874:
        /*000c*/ 	.word	0x00000000
        /*0010*/ 	.short	0x0002
        /*0012*/ 	.short	0x0008
        /*0014*/ 	.byte	0x00, 0xf0, 0x41, 0x00


	//----- nvinfo : EIATTR_KPARAM_INFO
	.align		4
.L_875:
        /*0018*/ 	.byte	0x04, 0x17
        /*001a*/ 	.short	(.L_877 - .L_876)
.L_876:
        /*001c*/ 	.word	0x00000000
        /*0020*/ 	.short	0x0001
        /*0022*/ 	.short	0x0004
        /*0024*/ 	.byte	0x00, 0xf0, 0x05, 0x00


	//----- nvinfo : EIATTR_KPARAM_INFO
	.align		4
.L_877:
        /*0028*/ 	.byte	0x04, 0x17
        /*002a*/ 	.short	(.L_879 - .L_878)
.L_878:
        /*002c*/ 	.word	0x00000000
        /*0030*/ 	.short	0x0000
        /*0032*/ 	.short	0x0000
        /*0034*/ 	.byte	0x00, 0xf0, 0x11, 0x00


	//----- nvinfo : EIATTR_SPARSE_MMA_MASK
	.align		4
.L_879:
        /*0038*/ 	.byte	0x03, 0x50
        /*003a*/ 	.short	0x0000


	//----- nvinfo : EIATTR_MAXREG_COUNT
	.align		4
        /*003c*/ 	.byte	0x03, 0x1b
        /*003e*/ 	.short	0x00ff


	//----- nvinfo : EIATTR_MERCURY_ISA_VERSION
	.align		4
        /*0040*/ 	.byte	0x03, 0x5f
        /*0042*/ 	.short	0x0101


	//----- nvinfo : EIATTR_EXIT_INSTR_OFFSETS
	.align		4
        /*0044*/ 	.byte	0x04, 0x1c
        /*0046*/ 	.short	(.L_881 - .L_880)


	//   ....[0]....
.L_880:
        /*0048*/ 	.word	0x00000270


	//   ....[1]....
        /*004c*/ 	.word	0x00000bc0


	//   ....[2]....
        /*0050*/ 	.word	0x00000c10


	//----- nvinfo : EIATTR_MAX_THREADS
	.align		4
.L_881:
        /*0054*/ 	.byte	0x04, 0x05
        /*0056*/ 	.short	(.L_883 - .L_882)
.L_882:
        /*0058*/ 	.word	0x00000080
        /*005c*/ 	.word	0x00000001
        /*0060*/ 	.word	0x00000001


	//----- nvinfo : EIATTR_CRS_STACK_SIZE
	.align		4
.L_883:
        /*0064*/ 	.byte	0x04, 0x1e
        /*0066*/ 	.short	(.L_885 - .L_884)
.L_884:
        /*0068*/ 	.word	0x00000000


	//----- nvinfo : EIATTR_CBANK_PARAM_SIZE
	.align		4
.L_885:
        /*006c*/ 	.byte	0x03, 0x19
        /*006e*/ 	.short	0x0018


	//----- nvinfo : EIATTR_PARAM_CBANK
	.align		4
        /*0070*/ 	.byte	0x04, 0x0a
        /*0072*/ 	.short	(.L_887 - .L_886)
	.align		4
.L_886:
        /*0074*/ 	.word	index@(.nv.constant0._ZN2at6native29vectorized_elementwise_kernelILi4ENS0_10AbsFunctorIN3c104HalfEEESt5arrayIPcLm2EEEEviT0_T1_)
        /*0078*/ 	.short	0x0210
        /*007a*/ 	.short	0x0018


	//----- nvinfo : EIATTR_SW_WAR
	.align		4
.L_887:
        /*007c*/ 	.byte	0x04, 0x36
        /*007e*/ 	.short	(.L_889 - .L_888)
.L_888:
        /*0080*/ 	.word	0x00000008
.L_889:


//--------------------- .nv.info._ZN2at6native29vectorized_elementwise_kernelILi8ENS0_10AbsFunctorIN3c104HalfEEESt5arrayIPcLm2EEEEviT0_T1_ --------------------------
	.section	.nv.info._ZN2at6native29vectorized_elementwise_kernelILi8ENS0_10AbsFunctorIN3c104HalfEEESt5arrayIPcLm2EEEEviT0_T1_,"",@"SHT_CUDA_INFO"
	.sectionflags	@""
	.align	4


	//----- nvinfo : EIATTR_CUDA_API_VERSION
	.align		4
        /*0000*/ 	.byte	0x04, 0x37
        /*0002*/ 	.short	(.L_891 - .L_890)
.L_890:
        /*0004*/ 	.word	0x00000082


	//----- nvinfo : EIATTR_KPARAM_INFO
	.align		4
.L_891:
        /*0008*/ 	.byte	0x04, 0x17
        /*000a*/ 	.short	(.L_893 - .L_892)
.L_892:
        /*000c*/ 	.word	0x00000000
        /*0010*/ 	.short	0x0002
        /*0012*/ 	.short	0x0008
        /*0014*/ 	.byte	0x00, 0xf0, 0x41, 0x00


	//----- nvinfo : EIATTR_KPARAM_INFO
	.align		4
.L_893:
        /*0018*/ 	.byte	0x04, 0x17
        /*001a*/ 	.short	(.L_895 - .L_894)
.L_894:
        /*001c*/ 	.word	0x00000000
        /*0020*/ 	.short	0x0001
        /*0022*/ 	.short	0x0004
        /*0024*/ 	.byte	0x00, 0xf0, 0x05, 0x00


	//----- nvinfo : EIATTR_KPARAM_INFO
	.align		4
.L_895:
        /*0028*/ 	.byte	0x04, 0x17
        /*002a*/ 	.short	(.L_897 - .L_896)
.L_896:
        /*002c*/ 	.word	0x00000000
        /*0030*/ 	.short	0x0000
        /*0032*/ 	.short	0x0000
        /*0034*/ 	.byte	0x00, 0xf0, 0x11, 0x00


	//----- nvinfo : EIATTR_SPARSE_MMA_MASK
	.align		4
.L_897:
        /*0038*/ 	.byte	0x03, 0x50
        /*003a*/ 	.short	0x0000


	//----- nvinfo : EIATTR_MAXREG_COUNT
	.align		4
        /*003c*/ 	.byte	0x03, 0x1b
        /*003e*/ 	.short	0x00ff


	//----- nvinfo : EIATTR_MERCURY_ISA_VERSION
	.align		4
        /*0040*/ 	.byte	0x03, 0x5f
        /*0042*/ 	.short	0x0101


	//----- nvinfo : EIATTR_EXIT_INSTR_OFFSETS
	.align		4
        /*0044*/ 	.byte	0x04, 0x1c
        /*0046*/ 	.short	(.L_899 - .L_898)


	//   ....[0]....
.L_898:
        /*0048*/ 	.word	0x00000250


	//   ....[1]....
        /*004c*/ 	.word	0x00000ba0


	//   ....[2]....
        /*0050*/ 	.word	0x00000bf0


	//----- nvinfo : EIATTR_MAX_THREADS
	.align		4
.L_899:
        /*0054*/ 	.byte	0x04, 0x05
        /*0056*/ 	.short	(.L_901 - .L_900)
.L_900:
        /*0058*/ 	.word	0x00000080
        /*005c*/ 	.word	0x00000001
        /*0060*/ 	.word	0x00000001


	//----- nvinfo : EIATTR_CRS_STACK_SIZE
	.align		4
.L_901:
        /*0064*/ 	.byte	0x04, 0x1e
        /*0066*/ 	.short	(.L_903 - .L_902)
.L_902:
        /*0068*/ 	.word	0x00000000


	//----- nvinfo : EIATTR_CBANK_PARAM_SIZE
	.align		4
.L_903:
        /*006c*/ 	.byte	0x03, 0x19
        /*006e*/ 	.short	0x0018


	//----- nvinfo : EIATTR_PARAM_CBANK
	.align		4
        /*0070*/ 	.byte	0x04, 0x0a
        /*0072*/ 	.short	(.L_905 - .L_904)
	.align		4
.L_904:
        /*0074*/ 	.word	index@(.nv.constant0._ZN2at6native29vectorized_elementwise_kernelILi8ENS0_10AbsFunctorIN3c104HalfEEESt5arrayIPcLm2EEEEviT0_T1_)
        /*0078*/ 	.short	0x0210
        /*007a*/ 	.short	0x0018


	//----- nvinfo : EIATTR_SW_WAR
	.align		4
.L_905:
        /*007c*/ 	.byte	0x04, 0x36
        /*007e*/ 	.short	(.L_907 - .L_906)
.L_906:
        /*0080*/ 	.word	0x00000008
.L_907:


//--------------------- .nv.info._ZN2at6native18elementwise_kernelILi128ELi4EZNS0_15gpu_kernel_implINS0_10AbsFunctorIfEEEEvRNS_18TensorIteratorBaseERKT_EUliE_EEviT1_ --------------------------
	.section	.nv.info._ZN2at6native18elementwise_kernelILi128ELi4EZNS0_15gpu_kernel_implINS0_10AbsFunctorIfEEEEvRNS_18TensorIteratorBaseERKT_EUliE_EEviT1_,"",@"SHT_CUDA_INFO"
	.sectionflags	@""
	.align	4


	//----- nvinfo : EIATTR_CUDA_API_VERSION
	.align		4
        /*0000*/ 	.byte	0x04, 0x37
        /*0002*/ 	.short	(.L_909 - .L_908)
.L_908:
        /*0004*/ 	.word	0x00000082


	//----- nvinfo : EIATTR_KPARAM_INFO
	.align		4
.L_909:
        /*0008*/ 	.byte	0x04, 0x17
        /*000a*/ 	.short	(.L_911 - .L_910)
.L_910:
        /*000c*/ 	.word	0x00000000
        /*0010*/ 	.short	0x0001
        /*0012*/ 	.short	0x0008
        /*0014*/ 	.byte	0x00, 0xf0, 0x61, 0x08


	//----- nvinfo : EIATTR_KPARAM_INFO
	.align		4
.L_911:
        /*0018*/ 	.byte	0x04, 0x17
        /*001a*/ 	.short	(.L_913 - .L_912)
.L_912:
        /*001c*/ 	.word	0x00000000
        /*0020*/ 	.short	0x0000
        /*0022*/ 	.short	0x0000
        /*0024*/ 	.byte	0x00, 0xf0, 0x11, 0x00


	//----- nvinfo : EIATTR_SPARSE_MMA_MASK
	.align		4
.L_913:
        /*0028*/ 	.byte	0x03, 0x50
        /*002a*/ 	.short	0x0000


	//----- nvinfo : EIATTR_MAXREG_COUNT
	.align		4
        /*002c*/ 	.byte	0x03, 0x1b
        /*002e*/ 	.short	0x0080


	//----- nvinfo : EIATTR_EXTERNS
	.align		4
        /*0030*/ 	.byte	0x04, 0x0f
        /*0032*/ 	.short	(.L_915 - .L_914)


	//   ....[0]....
	.align		4
.L_914:
        /*0034*/ 	.word	index@(__assertfail)


	//----- nvinfo : EIATTR_MERCURY_ISA_VERSION
	.align		4
.L_915:
        /*0038*/ 	.byte	0x03, 0x5f
        /*003a*/ 	.short	0x0101


	//----- nvinfo : EIATTR_SYSCALL_OFFSETS
	.align		4
        /*003c*/ 	.byte	0x04, 0x46
        /*003e*/ 	.short	(.L_917 - .L_916)


	//   ....[0]....
.L_916:
        /*0040*/ 	.word	0x00002150


	//   ....[1]....
        /*0044*/ 	.word	0x00002fa0


	//   ....[2]....
        /*0048*/ 	.word	0x00005130


	//   ....[3]....
        /*004c*/ 	.word	0x00005f80


	//   ....[4]....
        /*0050*/ 	.word	0x00008100


	//   ....[5]....
        /*0054*/ 	.word	0x00008f50


	//   ....[6]....
        /*0058*/ 	.word	0x0000b0c0


	//   ....[7]....
        /*005c*/ 	.word	0x0000bf10


	//----- nvinfo : EIATTR_EXIT_INSTR_OFFSETS
	.align		4
.L_917:
        /*0060*/ 	.byte	0x04, 0x1c
        /*0062*/ 	.short	(.L_919 - .L_918)


	//   ....[0]....
.L_918:
        /*0064*/ 	.word	0x00009000


	//   ....[1]....
        /*0068*/ 	.word	0x0000b240


	//   ....[2]....
        /*006c*/ 	.word	0x0000b270


	//   ....[3]....
        /*0070*/ 	.word	0x0000b300


	//   ....[4]....
        /*0074*/ 	.word	0x0000b330


	//   ....[5]....
        /*0078*/ 	.word	0x0000b360


	//   ....[6]....
        /*007c*/ 	.word	0x0000b3e0


	//   ....[7]....
        /*0080*/ 	.word	0x0000b410


	//   ....[8]....
        /*0084*/ 	.word	0x0000b4a0


	//   ....[9]....
        /*0088*/ 	.word	0x0000b4e0


	//   ....[10]....
        /*008c*/ 	.word	0x0000b520


	//   ....[11]....
        /*0090*/ 	.word	0x0000b5e0


	//   ....[12]....
        /*0094*/ 	.word	0x0000b630


	//   ....[13]....
        /*0098*/ 	.word	0x0000b7b0


	//   ....[14]....
        /*009c*/ 	.word	0x0000b900


	//   ....[15]....
        /*00a0*/ 	.word	0x0000b930


	//   ....[16]....
        /*00a4*/ 	.word	0x0000b9e0


	//   ....[17]....
        /*00a8*/ 	.word	0x0000bb50


	//   ....[18]....
        /*00ac*/ 	.word	0x0000bcc0


	//   ....[19]....
        /*00b0*/ 	.word	0x0000be10


	//   ....[20]....
        /*00b4*/ 	.word	0x0000bf20


	//   ....[21]....
        /*00b8*/ 	.word	0x0000bf50


	//   ....[22]....
        /*00bc*/ 	.word	0x0000bf80


	//----- nvinfo : EIATTR_MAX_THREADS
	.align		4
.L_919:
        /*00c0*/ 	.byte	0x04, 0x05
        /*00c2*/ 	.short	(.L_921 - .L_920)
.L_920:
        /*00c4*/ 	.word	0x00000080
        /*00c8*/ 	.word	0x00000001
        /*00cc*/ 	.word	0x00000001


	//----- nvinfo : EIATTR_CRS_STACK_SIZE
	.align		4
.L_921:
        /*00d0*/ 	.byte	0x04, 0x1e
        /*00d2*/ 	.short	(.L_923 - .L_922)
.L_922:
        /*00d4*/ 	.word	0x00000000


	//----- nvinfo : EIATTR_CBANK_PARAM_SIZE
	.align		4
.L_923:
        /*00d8*/ 	.byte	0x03, 0x19
        /*00da*/ 	.short	0x0220


	//----- nvinfo : EIATTR_PARAM_CBANK
	.align		4
        /*00dc*/ 	.byte	0x04, 0x0a
        /*00de*/ 	.short	(.L_925 - .L_924)
	.align		4
.L_924:
        /*00e0*/ 	.word	index@(.nv.constant0._ZN2at6native18elementwise_kernelILi128ELi4EZNS0_15gpu_kernel_implINS0_10AbsFunctorIfEEEEvRNS_18TensorIteratorBaseERKT_EUliE_EEviT1_)
        /*00e4*/ 	.short	0x0210
        /*00e6*/ 	.short	0x0220


	//----- nvinfo : EIATTR_SW_WAR
	.align		4
.L_925:
        /*00e8*/ 	.byte	0x04, 0x36
        /*00ea*/ 	.short	(.L_927 - .L_926)
.L_926:
        /*00ec*/ 	.word	0x00000008
.L_927:


//--------------------- .nv.info._ZN2at6native27unrolled_elementwise_kernelINS0_10AbsFunctorIfEESt5arrayIPcLm2EELi4E23TrivialOffsetCalculatorILi1EjES8_NS0_6memory12LoadWithCastILi1EEENS9_13StoreWithCastILi1EEEEEviT_T0_T2_T3_T4_T5_ --------------------------
	.section	.nv.info._ZN2at6native27unrolled_elementwise_kernelINS0_10AbsFunctorIfEESt5arrayIPcLm2EELi4E23TrivialOffsetCalculatorILi1EjES8_NS0_6memory12LoadWithCastILi1EEENS9_13StoreWithCastILi1EEEEEviT_T0_T2_T3_T4_T5_,"",@"SHT_CUDA_INFO"
	.sectionflags	@""
	.align	4


	//----- nvinfo : EIATTR_CUDA_API_VERSION
	.align		4
        /*0000*/ 	.byte	0x04, 0x37
        /*0002*/ 	.short	(.L_929 - .L_928)
.L_928:
        /*0004*/ 	.word	0x00000082


	//----- nvinfo : EIATTR_KPARAM_INFO
	.align		4
.L_929:
        /*0008*/ 	.byte	0x04, 0x17
        /*000a*/ 	.short	(.L_931 - .L_930)
.L_930:
        /*000c*/ 	.word	0x00000000
        /*0010*/ 	.short	0x0006
        /*0012*/ 	.short	0x0024
        /*0014*/ 	.byte	0x00, 0xf0, 0x21, 0x00


	//----- nvinfo : EIATTR_KPARAM_INFO
	.align		4
.L_931:
        /*0018*/ 	.byte	0x04, 0x17
        /*001a*/ 	.short	(.L_933 - .L_932)
.L_932:
        /*001c*/ 	.word	0x00000000
        /*0020*/ 	.short	0x0005
        /*0022*/ 	.short	0x001c
        /*0024*/ 	.byte	0x00, 0xf0, 0x21, 0x00


	//----- nvinfo : EIATTR_KPARAM_INFO
	.align		4
.L_933:
        /*0028*/ 	.byte	0x04, 0x17
        /*002a*/ 	.short	(.L_935 - .L_934)
.L_934:
        /*002c*/ 	.word	0x00000000
        /*0030*/ 	.short	0x0004
        /*0032*/ 	.short	0x0019
        /*0034*/ 	.byte	0x00, 0xf0, 0x05, 0x00


	//----- nvinfo : EIATTR_KPARAM_INFO
	.align		4
.L_935:
        /*0038*/ 	.byte	0x04, 0x17
        /*003a*/ 	.short	(.L_937 - .L_936)
.L_936:
        /*003c*/ 	.word	0x00000000
        /*0040*/ 	.short	0x0003
        /*0042*/ 	.short	0x0018
        /*0044*/ 	.byte	0x00, 0xf0, 0x05, 0x00


	//----- nvinfo : EIATTR_KPARAM_INFO
	.align		4
.L_937:
        /*0048*/ 	.byte	0x04, 0x17
        /*004a*/ 	.short	(.L_939 - .L_938)
.L_938:
        /*004c*/ 	.word	0x00000000
        /*0050*/ 	.short	0x0002
        /*0052*/ 	.short	0x0008
        /*0054*/ 	.byte	0x00, 0xf0, 0x41, 0x00


	//----- nvinfo : EIATTR_KPARAM_INFO
	.align		4
.L_939:
        /*0058*/ 	.byte	0x04, 0x17
        /*005a*/ 	.short	(.L_941 - .L_940)
.L_940:
        /*005c*/ 	.word	0x00000000
        /*0060*/ 	.short	0x0001
        /*0062*/ 	.short	0x0004
        /*0064*/ 	.byte	0x00, 0xf0, 0x05, 0x00


	//----- nvinfo : EIATTR_KPARAM_INFO
	.align		4
.L_941:
        /*0068*/ 	.byte	0x04, 0x17
        /*006a*/ 	.short	(.L_943 - .L_942)
.L_942:
        /*006c*/ 	.word	0x00000000
        /*0070*/ 	.short	0x0000
        /*0072*/ 	.short	0x0000
        /*0074*/ 	.byte	0x00, 0xf0, 0x11, 0x00


	//----- nvinfo : EIATTR_SPARSE_MMA_MASK
	.align		4
.L_943:
        /*0078*/ 	.byte	0x03, 0x50
        /*007a*/ 	.short	0x0000


	//----- nvinfo : EIATTR_MAXREG_COUNT
	.align		4
        /*007c*/ 	.byte	0x03, 0x1b
        /*007e*/ 	.short	0x00ff


	//----- nvinfo : EIATTR_EXTERNS
	.align		4
        /*0080*/ 	.byte	0x04, 0x0f
        /*0082*/ 	.short	(.L_945 - .L_944)


	//   ....[0]....
	.align		4
.L_944:
        /*0084*/ 	.word	index@(__assertfail)


	//----- nvinfo : EIATTR_MERCURY_ISA_VERSION
	.align		4
.L_945:
        /*0088*/ 	.byte	0x03, 0x5f
        /*008a*/ 	.short	0x0101


	//----- nvinfo : EIATTR_SYSCALL_OFFSETS
	.align		4
        /*008c*/ 	.byte	0x04, 0x46
        /*008e*/ 	.short	(.L_947 - .L_946)


	//   ....[0]....
.L_946:
        /*0090*/ 	.word	0x00000e80


	//   ....[1]....
        /*0094*/ 	.word	0x00001d30


	//   ....[2]....
        /*0098*/ 	.word	0x00002bf0


	//   ....[3]....
        /*009c*/ 	.word	0x00003a50


	//   ....[4]....
        /*00a0*/ 	.word	0x00004b00


	//   ....[5]....
        /*00a4*/ 	.word	0x000059f0


	//   ....[6]....
        /*00a8*/ 	.word	0x000068a0


	//   ....[7]....
        /*00ac*/ 	.word	0x00007750


	//----- nvinfo : EIATTR_EXIT_INSTR_OFFSETS
	.align		4
.L_947:
        /*00b0*/ 	.byte	0x04, 0x1c
        /*00b2*/ 	.short	(.L_949 - .L_948)


	//   ....[0]....
.L_948:
        /*00b4*/ 	.word	0x00006940


	//   ....[1]....
        /*00b8*/ 	.word	0x00006a80


	//   ....[2]....
        /*00bc*/ 	.word	0x00006ab0


	//   ....[3]....
        /*00c0*/ 	.word	0x00006b40


	//   ....[4]....
        /*00c4*/ 	.word	0x00006b70


	//   ....[5]....
        /*00c8*/ 	.word	0x00006ba0


	//   ....[6]....
        /*00cc*/ 	.word	0x00006c20


	//   ....[7]....
        /*00d0*/ 	.word	0x00006c50


	//   ....[8]....
        /*00d4*/ 	.word	0x00006ce0


	//   ....[9]....
        /*00d8*/ 	.word	0x00006d20


	//   ....[10]....
        /*00dc*/ 	.word	0x00006d60


	//   ....[11]....
        /*00e0*/ 	.word	0x00006e20


	//   ....[12]....
        /*00e4*/ 	.word	0x00006e70


	//   ....[13]....
        /*00e8*/ 	.word	0x00006ff0


	//   ....[14]....
        /*00ec*/ 	.word	0x00007140


	//   ....[15]....
        /*00f0*/ 	.word	0x00007170


	//   ....[16]....
        /*00f4*/ 	.word	0x00007220


	//   ....[17]....
        /*00f8*/ 	.word	0x00007390


	//   ....[18]....
        /*00fc*/ 	.word	0x00007500


	//   ....[19]....
        /*0100*/ 	.word	0x00007650


	//   ....[20]....
        /*0104*/ 	.word	0x00007760


	//   ....[21]....
        /*0108*/ 	.word	0x00007790


	//   ....[22]....
        /*010c*/ 	.word	0x000077c0


	//----- nvinfo : EIATTR_MAX_THREADS
	.align		4
.L_949:
        /*0110*/ 	.byte	0x04, 0x05
        /*0112*/ 	.short	(.L_951 - .L_950)
.L_950:
        /*0114*/ 	.word	0x00000080
        /*0118*/ 	.word	0x00000001
        /*011c*/ 	.word	0x00000001


	//----- nvinfo : EIATTR_CRS_STACK_SIZE
	.align		4
.L_951:
        /*0120*/ 	.byte	0x04, 0x1e
        /*0122*/ 	.short	(.L_953 - .L_952)
.L_952:
        /*0124*/ 	.word	0x00000000


	//----- nvinfo : EIATTR_CBANK_PARAM_SIZE
	.align		4
.L_953:
        /*0128*/ 	.byte	0x03, 0x19
        /*012a*/ 	.short	0x002c


	//----- nvinfo : EIATTR_PARAM_CBANK
	.align		4
        /*012c*/ 	.byte	0x04, 0x0a
        /*012e*/ 	.short	(.L_955 - .L_954)
	.align		4
.L_954:
        /*0130*/ 	.word	index@(.nv.constant0._ZN2at6native27unrolled_elementwise_kernelINS0_10AbsFunctorIfEESt5arrayIPcLm2EELi4E23TrivialOffsetCalculatorILi1EjES8_NS0_6memory12LoadWithCastILi1EEENS9_13StoreWithCastILi1EEEEEviT_T0_T2_T3_T4_T5_)
        /*0134*/ 	.short	0x0210
        /*0136*/ 	.short	0x002c


	//----- nvinfo : EIATTR_SW_WAR
	.align		4
.L_955:
        /*0138*/ 	.byte	0x04, 0x36
        /*013a*/ 	.short	(.L_957 - .L_956)
.L_956:
        /*013c*/ 	.word	0x00000008
.L_957:


//--------------------- .nv.info._ZN2at6native18elementwise_kernelILi128ELi2EZNS0_22gpu_kernel_impl_nocastINS0_10AbsFunctorIfEEEEvRNS_18TensorIteratorBaseERKT_EUliE_EEviT1_ --------------------------
	.section	.nv.info._ZN2at6native18elementwise_kernelILi128ELi2EZNS0_22gpu_kernel_impl_nocastINS0_10AbsFunctorIfEEEEvRNS_18TensorIteratorBaseERKT_EUliE_EEviT1_,"",@"SHT_CUDA_INFO"
	.sectionflags	@""
	.align	4


	//----- nvinfo : EIATTR_CUDA_API_VERSION
	.align		4
        /*0000*/ 	.byte	0x04, 0x37
        /*0002*/ 	.short	(.L_959 - .L_958)
.L_958:
        /*0004*/ 	.word	0x00000082


	//----- nvinfo : EIATTR_KPARAM_INFO
	.align		4
.L_959:
        /*0008*/ 	.byte	0x04, 0x17
        /*000a*/ 	.short	(.L_961 - .L_960)
.L_960:
        /*000c*/ 	.word	0x00000000
        /*0010*/ 	.short	0x0001
        /*0012*/ 	.short	0x0008
        /*0014*/ 	.byte	0x00, 0xf0, 0x61, 0x08


	//----- nvinfo : EIATTR_KPARAM_INFO
	.align		4
.L_961:
        /*0018*/ 	.byte	0x04, 0x17
        /*001a*/ 	.short	(.L_963 - .L_962)
.L_962:
        /*001c*/ 	.word	0x00000000
        /*0020*/ 	.short	0x0000
        /*0022*/ 	.short	0x0000
        /*0024*/ 	.byte	0x00, 0xf0, 0x11, 0x00


	//----- nvinfo : EIATTR_SPARSE_MMA_MASK
	.align		4
.L_963:
        /*0028*/ 	.byte	0x03, 0x50
        /*002a*/ 	.short	0x0000


	//----- nvinfo : EIATTR_MAXREG_COUNT
	.align		4
        /*002c*/ 	.byte	0x03, 0x1b
        /*002e*/ 	.short	0x0080


	//----- nvinfo : EIATTR_MERCURY_ISA_VERSION
	.align		4
        /*0030*/ 	.byte	0x03, 0x5f
        /*0032*/ 	.short	0x0101


	//----- nvinfo : EIATTR_EXIT_INSTR_OFFSETS
	.align		4
        /*0034*/ 	.byte	0x04, 0x1c
        /*0036*/ 	.short	(.L_965 - .L_964)


	//   ....[0]....
.L_964:
        /*0038*/ 	.word	0x00001440


	//   ....[1]....
        /*003c*/ 	.word	0x000027d0


	//----- nvinfo : EIATTR_MAX_THREADS
	.align		4
.L_965:
        /*0040*/ 	.byte	0x04, 0x05
        /*0042*/ 	.short	(.L_967 - .L_966)
.L_966:
        /*0044*/ 	.word	0x00000080
        /*0048*/ 	.word	0x00000001
        /*004c*/ 	.word	0x00000001


	//----- nvinfo : EIATTR_CRS_STACK_SIZE
	.align		4
.L_967:
        /*0050*/ 	.byte	0x04, 0x1e
        /*0052*/ 	.short	(.L_969 - .L_968)
.L_968:
        /*0054*/ 	.word	0x00000000


	//----- nvinfo : EIATTR_CBANK_PARAM_SIZE
	.align		4
.L_969:
        /*0058*/ 	.byte	0x03, 0x19
        /*005a*/ 	.short	0x0220


	//----- nvinfo : EIATTR_PARAM_CBANK
	.align		4
        /*005c*/ 	.byte	0x04, 0x0a
        /*005e*/ 	.short	(.L_971 - .L_970)
	.align		4
.L_970:
        /*0060*/ 	.word	index@(.nv.constant0._ZN2at6native18elementwise_kernelILi128ELi2EZNS0_22gpu_kernel_impl_nocastINS0_10AbsFunctorIfEEEEvRNS_18TensorIteratorBaseERKT_EUliE_EEviT1_)
        /*0064*/ 	.short	0x0210
        /*0066*/ 	.short	0x0220


	//----- nvinfo : EIATTR_SW_WAR
	.align		4
.L_971:
        /*0068*/ 	.byte	0x04, 0x36
        /*006a*/ 	.short	(.L_973 - .L_972)
.L_972:
        /*006c*/ 	.word	0x00000008
.L_973:


//--------------------- .nv.info._ZN2at6native27unrolled_elementwise_kernelINS0_10AbsFunctorIfEESt5arrayIPcLm2EELi4E23TrivialOffsetCalculatorILi1EjES8_NS0_6memory15LoadWithoutCastENS9_16StoreWithoutCastEEEviT_T0_T2_T3_T4_T5_ --------------------------
	.section	.nv.info._ZN2at6native27unrolled_elementwise_kernelINS0_10AbsFunctorIfEESt5arrayIPcLm2EELi4E23TrivialOffsetCalculatorILi1EjES8_NS0_6memory15LoadWithoutCastENS9_16StoreWithoutCastEEEviT_T0_T2_T3_T4_T5_,"",@"SHT_CUDA_INFO"
	.sectionflags	@""
	.align	4


	//----- nvinfo : EIATTR_CUDA_API_VERSION
	.align		4
        /*0000*/ 	.byte	0x04, 0x37
        /*0002*/ 	.short	(.L_975 - .L_974)
.L_974:
        /*0004*/ 	.word	0x00000082


	//----- nvinfo : EIATTR_KPARAM_INFO
	.align		4
.L_975:
        /*0008*/ 	.byte	0x04, 0x17
        /*000a*/ 	.short	(.L_977 - .L_976)
.L_976:
        /*000c*/ 	.word	0x00000000
        /*0010*/ 	.short	0x0006
        /*0012*/ 	.short	0x001b
        /*0014*/ 	.byte	0x00, 0xf0, 0x05, 0x00


	//----- nvinfo : EIATTR_KPARAM_INFO
	.align		4
.L_977:
        /*0018*/ 	.byte	0x04, 0x17
        /*001a*/ 	.short	(.L_979 - .L_978)
.L_978:
        /*001c*/ 	.word	0x00000000
        /*0020*/ 	.short	0x0005
        /*0022*/ 	.short	0x001a
        /*0024*/ 	.byte	0x00, 0xf0, 0x05, 0x00


	//----- nvinfo : EIATTR_KPARAM_INFO
	.align		4
.L_979:
        /*0028*/ 	.byte	0x04, 0x17
        /*002a*/ 	.short	(.L_981 - .L_980)
.L_980:
        /*002c*/ 	.word	0x00000000
        /*0030*/ 	.short	0x0004
        /*0032*/ 	.short	0x0019
        /*0034*/ 	.byte	0x00, 0xf0, 0x05, 0x00


	//----- nvinfo : EIATTR_KPARAM_INFO
	.align		4
.L_981:
        /*0038*/ 	.byte	0x04, 0x17
        /*003a*/ 	.short	(.L_983 - .L_982)
.L_982:
        /*003c*/ 	.word	0x00000000
        /*0040*/ 	.short	0x0003
        /*0042*/ 	.short	0x0018
        /*0044*/ 	.byte	0x00, 0xf0, 0x05, 0x00


	//----- nvinfo : EIATTR_KPARAM_INFO
	.align		4
.L_983:
        /*0048*/ 	.byte	0x04, 0x17
        /*004a*/ 	.short	(.L_985 - .L_984)
.L_984:
        /*004c*/ 	.word	0x00000000
        /*0050*/ 	.short	0x0002
        /*0052*/ 	.short	0x0008
        /*0054*/ 	.byte	0x00, 0xf0, 0x41, 0x00


	//----- nvinfo : EIATTR_KPARAM_INFO
	.align		4
.L_985:
        /*0058*/ 	.byte	0x04, 0x17
        /*005a*/ 	.short	(.L_987 - .L_986)
.L_986:
        /*005c*/ 	.word	0x00000000
        /*0060*/ 	.short	0x0001
        /*0062*/ 	.short	0x0004
        /*0064*/ 	.byte	0x00, 0xf0, 0x05, 0x00


	//----- nvinfo : EIATTR_KPARAM_INFO
	.align		4
.L_987:
        /*0068*/ 	.byte	0x04, 0x17
        /*006a*/ 	.short	(.L_989 - .L_988)
.L_988:
        /*006c*/ 	.word	0x00000000
        /*0070*/ 	.short	0x0000
        /*0072*/ 	.short	0x0000
        /*0074*/ 	.byte	0x00, 0xf0, 0x11, 0x00


	//----- nvinfo : EIATTR_SPARSE_MMA_MASK
	.align		4
.L_989:
        /*0078*/ 	.byte	0x03, 0x50
        /*007a*/ 	.short	0x0000


	//----- nvinfo : EIATTR_MAXREG_COUNT
	.align		4
        /*007c*/ 	.byte	0x03, 0x1b
        /*007e*/ 	.short	0x00ff


	//----- nvinfo : EIATTR_MERCURY_ISA_VERSION
	.align		4
        /*0080*/ 	.byte	0x03, 0x5f
        /*0082*/ 	.short	0x0101


	//----- nvinfo : EIATTR_EXIT_INSTR_OFFSETS
	.align		4
        /*0084*/ 	.byte	0x04, 0x1c
        /*0086*/ 	.short	(.L_991 - .L_990)


	//   ....[0]....
.L_990:
        /*0088*/ 	.word	0x000003f0


	//   ....[1]....
        /*008c*/ 	.word	0x00000460


	//----- nvinfo : EIATTR_MAX_THREADS
	.align		4
.L_991:
        /*0090*/ 	.byte	0x04, 0x05
        /*0092*/ 	.short	(.L_993 - .L_992)
.L_992:
        /*0094*/ 	.word	0x00000080
        /*0098*/ 	.word	0x00000001
        /*009c*/ 	.word	0x00000001


	//----- nvinfo : EIATTR_CRS_STACK_SIZE
	.align		4
.L_993:
        /*00a0*/ 	.byte	0x04, 0x1e
        /*00a2*/ 	.short	(.L_995 - .L_994)
.L_994:
        /*00a4*/ 	.word	0x00000000


	//----- nvinfo : EIATTR_CBANK_PARAM_SIZE
	.align		4
.L_995:
        /*00a8*/ 	.byte	0x03, 0x19
        /*00aa*/ 	.short	0x001c


	//----- nvinfo : EIATTR_PARAM_CBANK
	.align		4
        /*00ac*/ 	.byte	0x04, 0x0a
        /*00ae*/ 	.short	(.L_997 - .L_996)
	.align		4
.L_996:
        /*00b0*/ 	.word	index@(.nv.constant0._ZN2at6native27unrolled_elementwise_kernelINS0_10AbsFunctorIfEESt5arrayIPcLm2EELi4E23TrivialOffsetCalculatorILi1EjES8_NS0_6memory15LoadWithoutCastENS9_16StoreWithoutCastEEEviT_T0_T2_T3_T4_T5_)
        /*00b4*/ 	.short	0x0210
        /*00b6*/ 	.short	0x001c


	//----- nvinfo : EIATTR_SW_WAR
	.align		4
.L_997:
        /*00b8*/ 	.byte	0x04, 0x36
        /*00ba*/ 	.short	(.L_999 - .L_998)
.L_998:
        /*00bc*/ 	.word	0x00000008
.L_999:


//--------------------- .nv.info._ZN2at6native29vectorized_elementwise_kernelILi2ENS0_10AbsFunctorIfEESt5arrayIPcLm2EEEEviT0_T1_ --------------------------
	.section	.nv.info._ZN2at6native29vectorized_elementwise_kernelILi2ENS0_10AbsFunctorIfEESt5arrayIPcLm2EEEEviT0_T1_,"",@"SHT_CUDA_INFO"
	.sectionflags	@""
	.align	4


	//----- nvinfo : EIATTR_CUDA_API_VERSION
	.align		4
        /*0000*/ 	.byte	0x04, 0x37
        /*0002*/ 	.short	(.L_1001 - .L_1000)
.L_1000:
        /*0004*/ 	.word	0x00000082


	//----- nvinfo : EIATTR_KPARAM_INFO
	.align		4
.L_1001:
        /*0008*/ 	.byte	0x04, 0x17
        /*000a*/ 	.short	(.L_1003 - .L_1002)
.L_1002:
        /*000c*/ 	.word	0x00000000
        /*0010*/ 	.short	0x0002
        /*0012*/ 	.short	0x0008
        /*0014*/ 	.byte	0x00, 0xf0, 0x41, 0x00


	//----- nvinfo : EIATTR_KPARAM_INFO
	.align		4
.L_1003:
        /*0018*/ 	.byte	0x04, 0x17
        /*001a*/ 	.short	(.L_1005 - .L_1004)
.L_1004:
        /*001c*/ 	.word	0x00000000
        /*0020*/ 	.short	0x0001
        /*0022*/ 	.short	0x0004
        /*0024*/ 	.byte	0x00, 0xf0, 0x05, 0x00


	//----- nvinfo : EIATTR_KPARAM_INFO
	.align		4
.L_1005:
        /*0028*/ 	.byte	0x04, 0x17
        /*002a*/ 	.short	(.L_1007 - .L_1006)
.L_1006:
        /*002c*/ 	.word	0x00000000
        /*0030*/ 	.short	0x0000
        /*0032*/ 	.short	0x0000
        /*0034*/ 	.byte	0x00, 0xf0, 0x11, 0x00


	//----- nvinfo : EIATTR_SPARSE_MMA_MASK
	.align		4
.L_1007:
        /*0038*/ 	.byte	0x03, 0x50
        /*003a*/ 	.short	0x0000


	//----- nvinfo : EIATTR_MAXREG_COUNT
	.align		4
        /*003c*/ 	.byte	0x03, 0x1b
        /*003e*/ 	.short	0x00ff


	//----- nvinfo : EIATTR_MERCURY_ISA_VERSION
	.align		4
        /*0040*/ 	.byte	0x03, 0x5f
        /*0042*/ 	.short	0x0101


	//----- nvinfo : EIATTR_EXIT_INSTR_OFFSETS
	.align		4
        /*0044*/ 	.byte	0x04, 0x1c
        /*0046*/ 	.short	(.L_1009 - .L_1008)


	//   ....[0]....
.L_1008:
        /*0048*/ 	.word	0x000001f0


	//   ....[1]....
        /*004c*/ 	.word	0x00000a30


	//   ....[2]....
        /*0050*/ 	.word	0x00000a80


	//----- nvinfo : EIATTR_MAX_THREADS
	.align		4
.L_1009:
        /*0054*/ 	.byte	0x04, 0x05
        /*0056*/ 	.short	(.L_1011 - .L_1010)
.L_1010:
        /*0058*/ 	.word	0x00000080
        /*005c*/ 	.word	0x00000001
        /*0060*/ 	.word	0x00000001


	//----- nvinfo : EIATTR_CRS_STACK_SIZE
	.align		4
.L_1011:
        /*0064*/ 	.byte	0x04, 0x1e
        /*0066*/ 	.short	(.L_1013 - .L_1012)
.L_1012:
        /*0068*/ 	.word	0x00000000


	//----- nvinfo : EIATTR_CBANK_PARAM_SIZE
	.align		4
.L_1013:
        /*006c*/ 	.byte	0x03, 0x19
        /*006e*/ 	.short	0x0018


	//----- nvinfo : EIATTR_PARAM_CBANK
	.align		4
        /*0070*/ 	.byte	0x04, 0x0a
        /*0072*/ 	.short	(.L_1015 - .L_1014)
	.align		4
.L_1014:
        /*0074*/ 	.word	index@(.nv.constant0._ZN2at6native29vectorized_elementwise_kernelILi2ENS0_10AbsFunctorIfEESt5arrayIPcLm2EEEEviT0_T1_)
        /*0078*/ 	.short	0x0210
        /*007a*/ 	.short	0x0018


	//----- nvinfo : EIATTR_SW_WAR
	.align		4
.L_1015:
        /*007c*/ 	.byte	0x04, 0x36
        /*007e*/ 	.short	(.L_1017 - .L_1016)
.L_1016:
        /*0080*/ 	.word	0x00000008
.L_1017:


//--------------------- .nv.info._ZN2at6native29vectorized_elementwise_kernelILi4ENS0_10AbsFunctorIfEESt5arrayIPcLm2EEEEviT0_T1_ --------------------------
	.section	.nv.info._ZN2at6native29vectorized_elementwise_kernelILi4ENS0_10AbsFunctorIfEESt5arrayIPcLm2EEEEviT0_T1_,"",@"SHT_CUDA_INFO"
	.sectionflags	@""
	.align	4


	//----- nvinfo : EIATTR_CUDA_API_VERSION
	.align		4
        /*0000*/ 	.byte	0x04, 0x37
        /*0002*/ 	.short	(.L_1019 - .L_1018)
.L_1018:
        /*0004*/ 	.word	0x00000082


	//----- nvinfo : EIATTR_KPARAM_INFO
	.align		4
.L_1019:
        /*0008*/ 	.byte	0x04, 0x17
        /*000a*/ 	.short	(.L_1021 - .L_1020)
.L_1020:
        /*000c*/ 	.word	0x00000000
        /*0010*/ 	.short	0x0002
        /*0012*/ 	.short	0x0008
        /*0014*/ 	.byte	0x00, 0xf0, 0x41, 0x00


	//----- nvinfo : EIATTR_KPARAM_INFO
	.align		4
.L_1021:
        /*0018*/ 	.byte	0x04, 0x17
        /*001a*/ 	.short	(.L_1023 - .L_1022)
.L_1022:
        /*001c*/ 	.word	0x00000000
        /*0020*/ 	.short	0x0001
        /*0022*/ 	.short	0x0004
        /*0024*/ 	.byte	0x00, 0xf0, 0x05, 0x00


	//----- nvinfo : EIATTR_KPARAM_INFO
	.align		4
.L_1023:
        /*0028*/ 	.byte	0x04, 0x17
        /*002a*/ 	.short	(.L_1025 - .L_1024)
.L_1024:
        /*002c*/ 	.word	0x00000000
        /*0030*/ 	.short	0x0000
        /*0032*/ 	.short	0x0000
        /*0034*/ 	.byte	0x00, 0xf0, 0x11, 0x00


	//----- nvinfo : EIATTR_SPARSE_MMA_MASK
	.align		4
.L_1025:
        /*0038*/ 	.byte	0x03, 0x50
        /*003a*/ 	.short	0x0000


	//----- nvinfo : EIATTR_MAXREG_COUNT
	.align		4
        /*003c*/ 	.byte	0x03, 0x1b
        /*003e*/ 	.short	0x00ff


	//----- nvinfo : EIATTR_MERCURY_ISA_VERSION
	.align		4
        /*0040*/ 	.byte	0x03, 0x5f
        /*0042*/ 	.short	0x0101


	//----- nvinfo : EIATTR_EXIT_INSTR_OFFSETS
	.align		4
        /*0044*/ 	.byte	0x04, 0x1c
        /*0046*/ 	.short	(.L_1027 - .L_1026)


	//   ....[0]....
.L_1026:
        /*0048*/ 	.word	0x000001b0


	//   ....[1]....
        /*004c*/ 	.word	0x000009f0


	//   ....[2]....
        /*0050*/ 	.word	0x00000a40


	//----- nvinfo : EIATTR_MAX_THREADS
	.align		4
.L_1027:
        /*0054*/ 	.byte	0x04, 0x05
        /*0056*/ 	.short	(.L_1029 - .L_1028)
.L_1028:
        /*0058*/ 	.word	0x00000080
        /*005c*/ 	.word	0x00000001
        /*0060*/ 	.word	0x00000001


	//----- nvinfo : EIATTR_CRS_STACK_SIZE
	.align		4
.L_1029:
        /*0064*/ 	.byte	0x04, 0x1e
        /*0066*/ 	.short	(.L_1031 - .L_1030)
.L_1030:
        /*0068*/ 	.word	0x00000000


	//----- nvinfo : EIATTR_CBANK_PARAM_SIZE
	.align		4
.L_1031:
        /*006c*/ 	.byte	0x03, 0x19
        /*006e*/ 	.short	0x0018


	//----- nvinfo : EIATTR_PARAM_CBANK
	.align		4
        /*0070*/ 	.byte	0x04, 0x0a
        /*0072*/ 	.short	(.L_1033 - .L_1032)
	.align		4
.L_1032:
        /*0074*/ 	.word	index@(.nv.constant0._ZN2at6native29vectorized_elementwise_kernelILi4ENS0_10AbsFunctorIfEESt5arrayIPcLm2EEEEviT0_T1_)
        /*0078*/ 	.short	0x0210
        /*007a*/ 	.short	0x0018


	//----- nvinfo : EIATTR_SW_WAR
	.align		4
.L_1033:
        /*007c*/ 	.byte	0x04, 0x36
        /*007e*/ 	.short	(.L_1035 - .L_1034)
.L_1034:
        /*0080*/ 	.word	0x00000008
.L_1035:


//--------------------- .nv.info._ZN2at6native29vectorized_elementwise_kernelILi8ENS0_10AbsFunctorIfEESt5arrayIPcLm2EEEEviT0_T1_ --------------------------
	.section	.nv.info._ZN2at6native29vectorized_elementwise_kernelILi8ENS0_10AbsFunctorIfEESt5arrayIPcLm2EEEEviT0_T1_,"",@"SHT_CUDA_INFO"
	.sectionflags	@""
	.align	4


	//----- nvinfo : EIATTR_CUDA_API_VERSION
	.align		4
        /*0000*/ 	.byte	0x04, 0x37
        /*0002*/ 	.short	(.L_1037 - .L_1036)
.L_1036:
        /*0004*/ 	.word	0x00000082


	//----- nvinfo : EIATTR_KPARAM_INFO
	.align		4
.L_1037:
        /*0008*/ 	.byte	0x04, 0x17
        /*000a*/ 	.short	(.L_1039 - .L_1038)
.L_1038:
        /*000c*/ 	.word	0x00000000
        /*0010*/ 	.short	0x0002
        /*0012*/ 	.short	0x0008
        /*0014*/ 	.byte	0x00, 0xf0, 0x41, 0x00


	//----- nvinfo : EIATTR_KPARAM_INFO
	.align		4
.L_1039:
        /*0018*/ 	.byte	0x04, 0x17
        /*001a*/ 	.short	(.L_1041 - .L_1040)
.L_1040:
        /*001c*/ 	.word	0x00000000
        /*0020*/ 	.short	0x0001
        /*0022*/ 	.short	0x0004
        /*0024*/ 	.byte	0x00, 0xf0, 0x05, 0x00


	//----- nvinfo : EIATTR_KPARAM_INFO
	.align		4
.L_1041:
        /*0028*/ 	.byte	0x04, 0x17
        /*002a*/ 	.short	(.L_1043 - .L_1042)
.L_1042:
        /*002c*/ 	.word	0x00000000
        /*0030*/ 	.short	0x0000
        /*0032*/ 	.short	0x0000
        /*0034*/ 	.byte	0x00, 0xf0, 0x11, 0x00


	//----- nvinfo : EIATTR_SPARSE_MMA_MASK
	.align		4
.L_1043:
        /*0038*/ 	.byte	0x03, 0x50
        /*003a*/ 	.short	0x0000


	//----- nvinfo : EIATTR_MAXREG_COUNT
	.align		4
        /*003c*/ 	.byte	0x03, 0x1b
        /*003e*/ 	.short	0x00ff


	//----- nvinfo : EIATTR_MERCURY_ISA_VERSION
	.align		4
        /*0040*/ 	.byte	0x03, 0x5f
        /*0042*/ 	.short	0x0101


	//----- nvinfo : EIATTR_EXIT_INSTR_OFFSETS
	.align		4
        /*0044*/ 	.byte	0x04, 0x1c
        /*0046*/ 	.short	(.L_1045 - .L_1044)


	//   ....[0]....
.L_1044:
        /*0048*/ 	.word	0x000001b0


	//   ....[1]....
        /*004c*/ 	.word	0x000009f0


	//   ....[2]....
        /*0050*/ 	.word	0x00000a40


	//----- nvinfo : EIATTR_MAX_THREADS
	.align		4
.L_1045:
        /*0054*/ 	.byte	0x04, 0x05
        /*0056*/ 	.short	(.L_1047 - .L_1046)
.L_1046:
        /*0058*/ 	.word	0x00000080
        /*005c*/ 	.word	0x00000001
        /*0060*/ 	.word	0x00000001


	//----- nvinfo : EIATTR_CRS_STACK_SIZE
	.align		4
.L_1047:
        /*0064*/ 	.byte	0x04, 0x1e
        /*0066*/ 	.short	(.L_1049 - .L_1048)
.L_1048:
        /*0068*/ 	.word	0x00000000


	//----- nvinfo : EIATTR_CBANK_PARAM_SIZE
	.align		4
.L_1049:
        /*006c*/ 	.byte	0x03, 0x19
        /*006e*/ 	.short	0x0018


	//----- nvinfo : EIATTR_PARAM_CBANK
	.align		4
        /*0070*/ 	.byte	0x04, 0x0a
        /*0072*/ 	.short	(.L_1051 - .L_1050)
	.align		4
.L_1050:
        /*0074*/ 	.word	index@(.nv.constant0._ZN2at6native29vectorized_elementwise_kernelILi8ENS0_10AbsFunctorIfEESt5arrayIPcLm2EEEEviT0_T1_)
        /*0078*/ 	.short	0x0210
        /*007a*/ 	.short	0x0018


	//----- nvinfo : EIATTR_SW_WAR
	.align		4
.L_1051:
        /*007c*/ 	.byte	0x04, 0x36
        /*007e*/ 	.short	(.L_1053 - .L_1052)
.L_1052:
        /*0080*/ 	.word	0x00000008
.L_1053:


//--------------------- .nv.info._ZN2at6native18elementwise_kernelILi128ELi4EZNS0_15gpu_kernel_implINS0_10AbsFunctorIdEEEEvRNS_18TensorIteratorBaseERKT_EUliE_EEviT1_ --------------------------
	.section	.nv.info._ZN2at6native18elementwise_kernelILi128ELi4EZNS0_15gpu_kernel_implINS0_10AbsFunctorIdEEEEvRNS_18TensorIteratorBaseERKT_EUliE_EEviT1_,"",@"SHT_CUDA_INFO"
	.sectionflags	@""
	.align	4


	//----- nvinfo : EIATTR_CUDA_API_VERSION
	.align		4
        /*0000*/ 	.byte	0x04, 0x37
        /*0002*/ 	.short	(.L_1055 - .L_1054)
.L_1054:
        /*0004*/ 	.word	0x00000082


	//----- nvinfo : EIATTR_KPARAM_INFO
	.align		4
.L_1055:
        /*0008*/ 	.byte	0x04, 0x17
        /*000a*/ 	.short	(.L_1057 - .L_1056)
.L_1056:
        /*000c*/ 	.word	0x00000000
        /*0010*/ 	.short	0x0001
        /*0012*/ 	.short	0x0008
        /*0014*/ 	.byte	0x00, 0xf0, 0x61, 0x08


	//----- nvinfo : EIATTR_KPARAM_INFO
	.align		4
.L_1057:
        /*0018*/ 	.byte	0x04, 0x17
        /*001a*/ 	.short	(.L_1059 - .L_1058)
.L_1058:
        /*001c*/ 	.word	0x00000000
        /*0020*/ 	.short	0x0000
        /*0022*/ 	.short	0x0000
        /*0024*/ 	.byte	0x00, 0xf0, 0x11, 0x00


	//----- nvinfo : EIATTR_SPARSE_MMA_MASK
	.align		4
.L_1059:
        /*0028*/ 	.byte	0x03, 0x50
        /*002a*/ 	.short	0x0000


	//----- nvinfo : EIATTR_MAXREG_COUNT
	.align		4
        /*002c*/ 	.byte	0x03, 0x1b
        /*002e*/ 	.short	0x0080


	//----- nvinfo : EIATTR_EXTERNS
	.align		4
        /*0030*/ 	.byte	0x04, 0x0f
        /*0032*/ 	.short	(.L_1061 - .L_1060)


	//   ....[0]....
	.align		4
.L_1060:
        /*0034*/ 	.word	index@(__assertfail)


	//----- nvinfo : EIATTR_MERCURY_ISA_VERSION
	.align		4
.L_1061:
        /*0038*/ 	.byte	0x03, 0x5f
        /*003a*/ 	.short	0x0101


	//----- nvinfo : EIATTR_SYSCALL_OFFSETS
	.align		4
        /*003c*/ 	.byte	0x04, 0x46
        /*003e*/ 	.short	(.L_1063 - .L_1062)


	//   ....[0]....
.L_1062:
        /*0040*/ 	.word	0x00002250


	//   ....[1]....
        /*0044*/ 	.word	0x00003390


	//   ....[2]....
        /*0048*/ 	.word	0x00005620


	//   ....[3]....
        /*004c*/ 	.word	0x00006760


	//   ....[4]....
        /*0050*/ 	.word	0x000089e0


	//   ....[5]....
        /*0054*/ 	.word	0x00009b20


	//   ....[6]....
        /*0058*/ 	.word	0x0000bd90


	//   ....[7]....
        /*005c*/ 	.word	0x0000ced0


	//----- nvinfo : EIATTR_EXIT_INSTR_OFFSETS
	.align		4
.L_1063:
        /*0060*/ 	.byte	0x04, 0x1c
        /*0062*/ 	.short	(.L_1065 - .L_1064)


	//   ....[0]....
.L_1064:
        /*0064*/ 	.word	0x00009bd0


	//   ....[1]....
        /*0068*/ 	.word	0x0000bef0


	//   ....[2]....
        /*006c*/ 	.word	0x0000bf30


	//   ....[3]....
        /*0070*/ 	.word	0x0000bfc0


	//   ....[4]....
        /*0074*/ 	.word	0x0000bff0


	//   ....[5]....
        /*0078*/ 	.word	0x0000c020


	//   ....[6]....
        /*007c*/ 	.word	0x0000c0f0


	//   ....[7]....
        /*0080*/ 	.word	0x0000c170


	//   ....[8]....
        /*0084*/ 	.word	0x0000c250


	//   ....[9]....
        /*0088*/ 	.word	0x0000c2e0


	//   ....[10]....
        /*008c*/ 	.word	0x0000c310


	//   ....[11]....
        /*0090*/ 	.word	0x0000c3d0


	//   ....[12]....
        /*0094*/ 	.word	0x0000c410


	//   ....[13]....
        /*0098*/ 	.word	0x0000c5e0


	//   ....[14]....
        /*009c*/ 	.word	0x0000c780


	//   ....[15]....
        /*00a0*/ 	.word	0x0000c800


	//   ....[16]....
        /*00a4*/ 	.word	0x0000c8b0


	//   ....[17]....
        /*00a8*/ 	.word	0x0000ca70


	//   ....[18]....
        /*00ac*/ 	.word	0x0000cc30


	//   ....[19]....
        /*00b0*/ 	.word	0x0000cdd0


	//   ....[20]....
        /*00b4*/ 	.word	0x0000cee0


	//   ....[21]....
        /*00b8*/ 	.word	0x0000cf10


	//   ....[22]....
        /*00bc*/ 	.word	0x0000cf40


	//----- nvinfo : EIATTR_MAX_THREADS
	.align		4
.L_1065:
        /*00c0*/ 	.byte	0x04, 0x05
        /*00c2*/ 	.short	(.L_1067 - .L_1066)
.L_1066:
        /*00c4*/ 	.word	0x00000080
        /*00c8*/ 	.word	0x00000001
        /*00cc*/ 	.word	0x00000001


	//----- nvinfo : EIATTR_CRS_STACK_SIZE
	.align		4
.L_1067:
        /*00d0*/ 	.byte	0x04, 0x1e
        /*00d2*/ 	.short	(.L_1069 - .L_1068)
.L_1068:
        /*00d4*/ 	.word	0x00000000


	//----- nvinfo : EIATTR_CBANK_PARAM_SIZE
	.align		4
.L_1069:
        /*00d8*/ 	.byte	0x03, 0x19
        /*00da*/ 	.short	0x0220


	//----- nvinfo : EIATTR_PARAM_CBANK
	.align		4
        /*00dc*/ 	.byte	0x04, 0x0a
        /*00de*/ 	.short	(.L_1071 - .L_1070)
	.align		4
.L_1070:
        /*00e0*/ 	.word	index@(.nv.constant0._ZN2at6native18elementwise_kernelILi128ELi4EZNS0_15gpu_kernel_implINS0_10AbsFunctorIdEEEEvRNS_18TensorIteratorBaseERKT_EUliE_EEviT1_)
        /*00e4*/ 	.short	0x0210
        /*00e6*/ 	.short	0x0220


	//----- nvinfo : EIATTR_SW_WAR
	.align		4
.L_1071:
        /*00e8*/ 	.byte	0x04, 0x36
        /*00ea*/ 	.short	(.L_1073 - .L_1072)
.L_1072:
        /*00ec*/ 	.word	0x00000008
.L_1073:


//--------------------- .nv.info._ZN2at6native27unrolled_elementwise_kernelINS0_10AbsFunctorIdEESt5arrayIPcLm2EELi4E23TrivialOffsetCalculatorILi1EjES8_NS0_6memory12LoadWithCastILi1EEENS9_13StoreWithCastILi1EEEEEviT_T0_T2_T3_T4_T5_ --------------------------
	.section	.nv.info._ZN2at6native27unrolled_elementwise_kernelINS0_10AbsFunctorIdEESt5arrayIPcLm2EELi4E23TrivialOffsetCalculatorILi1EjES8_NS0_6memory12LoadWithCastILi1EEENS9_13StoreWithCastILi1EEEEEviT_T0_T2_T3_T4_T5_,"",@"SHT_CUDA_INFO"
	.sectionflags	@""
	.align	4


	//----- nvinfo : EIATTR_CUDA_API_VERSION
	.align		4
        /*0000*/ 	.byte	0x04, 0x37
        /*0002*/ 	.short	(.L_1075 - .L_1074)
.L_1074:
        /*0004*/ 	.word	0x00000082


	//----- nvinfo : EIATTR_KPARAM_INFO
	.align		4
.L_1075:
        /*0008*/ 	.byte	0x04, 0x17
        /*000a*/ 	.short	(.L_1077 - .L_1076)
.L_1076:
        /*000c*/ 	.word	0x00000000
        /*0010*/ 	.short	0x0006
        /*0012*/ 	.short	0x0024
        /*0014*/ 	.byte	0x00, 0xf0, 0x21, 0x00


	//----- nvinfo : EIATTR_KPARAM_INFO
	.align		4
.L_1077:
        /*0018*/ 	.byte	0x04, 0x17
        /*001a*/ 	.short	(.L_1079 - .L_1078)
.L_1078:
        /*001c*/ 	.word	0x00000000
        /*0020*/ 	.short	0x0005
        /*0022*/ 	.short	0x001c
        /*0024*/ 	.byte	0x00, 0xf0, 0x21, 0x00


	//----- nvinfo : EIATTR_KPARAM_INFO
	.align		4
.L_1079:
        /*0028*/ 	.byte	0x04, 0x17
        /*002a*/ 	.short	(.L_1081 - .L_1080)
.L_1080:
        /*002c*/ 	.word	0x00000000
        /*0030*/ 	.short	0x0004
        /*0032*/ 	.short	0x0019
        /*0034*/ 	.byte	0x00, 0xf0, 0x05, 0x00


	//----- nvinfo : EIATTR_KPARAM_INFO
	.align		4
.L_1081:
        /*0038*/ 	.byte	0x04, 0x17
        /*003a*/ 	.short	(.L_1083 - .L_1082)
.L_1082:
        /*003c*/ 	.word	0x00000000
        /*0040*/ 	.short	0x0003
        /*0042*/ 	.short	0x0018
        /*0044*/ 	.byte	0x00, 0xf0, 0x05, 0x00


	//----- nvinfo : EIATTR_KPARAM_INFO
	.align		4
.L_1083:
        /*0048*/ 	.byte	0x04, 0x17
        /*004a*/ 	.short	(.L_1085 - .L_1084)
.L_1084:
        /*004c*/ 	.word	0x00000000
        /*0050*/ 	.short	0x0002
        /*0052*/ 	.short	0x0008
        /*0054*/ 	.byte	0x00, 0xf0, 0x41, 0x00


	//----- nvinfo : EIATTR_KPARAM_INFO
	.align		4
.L_1085:
        /*0058*/ 	.byte	0x04, 0x17
        /*005a*/ 	.short	(.L_1087 - .L_1086)
.L_1086:
        /*005c*/ 	.word	0x00000000
        /*0060*/ 	.short	0x0001
        /*0062*/ 	.short	0x0004
        /*0064*/ 	.byte	0x00, 0xf0, 0x05, 0x00


	//----- nvinfo : EIATTR_KPARAM_INFO
	.align		4
.L_1087:
        /*0068*/ 	.byte	0x04, 0x17
        /*006a*/ 	.short	(.L_1089 - .L_1088)
.L_1088:
        /*006c*/ 	.word	0x00000000
        /*0070*/ 	.short	0x0000
        /*0072*/ 	.short	0x0000
        /*0074*/ 	.byte	0x00, 0xf0, 0x11, 0x00


	//----- nvinfo : EIATTR_SPARSE_MMA_MASK
	.align		4
.L_1089:
        /*0078*/ 	.byte	0x03, 0x50
        /*007a*/ 	.short	0x0000


	//----- nvinfo : EIATTR_MAXREG_COUNT
	.align		4
        /*007c*/ 	.byte	0x03, 0x1b
        /*007e*/ 	.short	0x00ff


	//----- nvinfo : EIATTR_EXTERNS
	.align		4
        /*0080*/ 	.byte	0x04, 0x0f
        /*0082*/ 	.short	(.L_1091 - .L_1090)


	//   ....[0]....
	.align		4
.L_1090:
        /*0084*/ 	.word	index@(__assertfail)


	//----- nvinfo : EIATTR_MERCURY_ISA_VERSION
	.align		4
.L_1091:
        /*0088*/ 	.byte	0x03, 0x5f
        /*008a*/ 	.short	0x0101


	//----- nvinfo : EIATTR_SYSCALL_OFFSETS
	.align		4
        /*008c*/ 	.byte	0x04, 0x46
        /*008e*/ 	.short	(.L_1093 - .L_1092)


	//   ....[0]....
.L_1092:
        /*0090*/ 	.word	0x00000f80


	//   ....[1]....
        /*0094*/ 	.word	0x00001f20


	//   ....[2]....
        /*0098*/ 	.word	0x00002ed0


	//   ....[3]....
        /*009c*/ 	.word	0x00003e50


	//   ....[4]....
        /*00a0*/ 	.word	0x00005050


	//   ....[5]....
        /*00a4*/ 	.word	0x00006220


	//   ....[6]....
        /*00a8*/ 	.word	0x000073e0


	//   ....[7]....
        /*00ac*/ 	.word	0x000085a0


	//----- nvinfo : EIATTR_EXIT_INSTR_OFFSETS
	.align		4
.L_1093:
        /*00b0*/ 	.byte	0x04, 0x1c
        /*00b2*/ 	.short	(.L_1095 - .L_1094)


	//   ....[0]....
.L_1094:
        /*00b4*/ 	.word	0x00007480


	//   ....[1]....
        /*00b8*/ 	.word	0x000075c0


	//   ....[2]....
        /*00bc*/ 	.word	0x00007600


	//   ....[3]....
        /*00c0*/ 	.word	0x00007690


	//   ....[4]....
        /*00c4*/ 	.word	0x000076c0


	//   ....[5]....
        /*00c8*/ 	.word	0x000076f0


	//   ....[6]....
        /*00cc*/ 	.word	0x000077c0


	//   ....[7]....
        /*00d0*/ 	.word	0x00007840


	//   ....[8]....
        /*00d4*/ 	.word	0x00007920


	//   ....[9]....
        /*00d8*/ 	.word	0x000079b0


	//   ....[10]....
        /*00dc*/ 	.word	0x000079e0


	//   ....[11]....
        /*00e0*/ 	.word	0x00007aa0


	//   ....[12]....
        /*00e4*/ 	.word	0x00007ae0


	//   ....[13]....
        /*00e8*/ 	.word	0x00007cb0


	//   ....[14]....
        /*00ec*/ 	.word	0x00007e50


	//   ....[15]....
        /*00f0*/ 	.word	0x00007ed0


	//   ....[16]....
        /*00f4*/ 	.word	0x00007f80


	//   ....[17]....
        /*00f8*/ 	.word	0x00008140


	//   ....[18]....
        /*00fc*/ 	.word	0x00008300


	//   ....[19]....
        /*0100*/ 	.word	0x000084a0


	//   ....[20]....
        /*0104*/ 	.word	0x000085b0


	//   ....[21]....
        /*0108*/ 	.word	0x000085e0


	//   ....[22]....
        /*010c*/ 	.word	0x00008610


	//----- nvinfo : EIATTR_MAX_THREADS
	.align		4
.L_1095:
        /*0110*/ 	.byte	0x04, 0x05
        /*0112*/ 	.short	(.L_1097 - .L_1096)
.L_1096:
        /*0114*/ 	.word	0x00000080
        /*0118*/ 	.word	0x00000001
        /*011c*/ 	.word	0x00000001


	//----- nvinfo : EIATTR_CRS_STACK_SIZE
	.align		4
.L_1097:
        /*0120*/ 	.byte	0x04, 0x1e
        /*0122*/ 	.short	(.L_1099 - .L_1098)
.L_1098:
        /*0124*/ 	.word	0x00000000


	//----- nvinfo : EIATTR_CBANK_PARAM_SIZE
	.align		4
.L_1099:
        /*0128*/ 	.byte	0x03, 0x19
        /*012a*/ 	.short	0x002c


	//----- nvinfo : EIATTR_PARAM_CBANK
	.align		4
        /*012c*/ 	.byte	0x04, 0x0a
        /*012e*/ 	.short	(.L_1101 - .L_1100)
	.align		4
.L_1100:
        /*0130*/ 	.word	index@(.nv.constant0._ZN2at6native27unrolled_elementwise_kernelINS0_10AbsFunctorIdEESt5arrayIPcLm2EELi4E23TrivialOffsetCalculatorILi1EjES8_NS0_6memory12LoadWithCastILi1EEENS9_13StoreWithCastILi1EEEEEviT_T0_T2_T3_T4_T5_)
        /*0134*/ 	.short	0x0210
        /*0136*/ 	.short	0x002c


	//----- nvinfo : EIATTR_SW_WAR
	.align		4
.L_1101:
        /*0138*/ 	.byte	0x04, 0x36
        /*013a*/ 	.short	(.L_1103 - .L_1102)
.L_1102:
        /*013c*/ 	.word	0x00000008
.L_1103:


//--------------------- .nv.info._ZN2at6native18elementwise_kernelILi128ELi2EZNS0_22gpu_kernel_impl_nocastINS0_10AbsFunctorIdEEEEvRNS_18TensorIteratorBaseERKT_EUliE_EEviT1_ --------------------------
	.section	.nv.info._ZN2at6native18elementwise_kernelILi128ELi2EZNS0_22gpu_kernel_impl_nocastINS0_10AbsFunctorIdEEEEvRNS_18TensorIteratorBaseERKT_EUliE_EEviT1_,"",@"SHT_CUDA_INFO"
	.sectionflags	@""
	.align	4


	//----- nvinfo : EIATTR_CUDA_API_VERSION
	.align		4
        /*0000*/ 	.byte	0x04, 0x37
        /*0002*/ 	.short	(.L_1105 - .L_1104)
.L_1104:
        /*0004*/ 	.word	0x00000082


	//----- nvinfo : EIATTR_KPARAM_INFO
	.align		4
.L_1105:
        /*0008*/ 	.byte	0x04, 0x17
        /*000a*/ 	.short	(.L_1107 - .L_1106)
.L_1106:
        /*000c*/ 	.word	0x00000000
        /*0010*/ 	.short	0x0001
        /*0012*/ 	.short	0x0008
        /*0014*/ 	.byte	0x00, 0xf0, 0x61, 0x08


	//----- nvinfo : EIATTR_KPARAM_INFO
	.align		4
.L_1107:
        /*0018*/ 	.byte	0x04, 0x17
        /*001a*/ 	.short	(.L_1109 - .L_1108)
.L_1108:
        /*001c*/ 	.word	0x00000000
        /*0020*/ 	.short	0x0000
        /*0022*/ 	.short	0x0000
        /*0024*/ 	.byte	0x00, 0xf0, 0x11, 0x00


	//----- nvinfo : EIATTR_SPARSE_MMA_MASK
	.align		4
.L_1109:
        /*0028*/ 	.byte	0x03, 0x50
        /*002a*/ 	.short	0x0000


	//----- nvinfo : EIATTR_MAXREG_COUNT
	.align		4
        /*002c*/ 	.byte	0x03, 0x1b
        /*002e*/ 	.short	0x0080


	//----- nvinfo : EIATTR_MERCURY_ISA_VERSION
	.align		4
        /*0030*/ 	.byte	0x03, 0x5f
        /*0032*/ 	.short	0x0101


	//----- nvinfo : EIATTR_EXIT_INSTR_OFFSETS
	.align		4
        /*0034*/ 	.byte	0x04, 0x1c
        /*0036*/ 	.short	(.L_1111 - .L_1110)


	//   ....[0]....
.L_1110:
        /*0038*/ 	.word	0x00001440


	//   ....[1]....
        /*003c*/ 	.word	0x000027d0


	//----- nvinfo : EIATTR_MAX_THREADS
	.align		4
.L_1111:
        /*0040*/ 	.byte	0x04, 0x05
        /*0042*/ 	.short	(.L_1113 - .L_1112)
.L_1112:
        /*0044*/ 	.word	0x00000080
        /*0048*/ 	.word	0x00000001
        /*004c*/ 	.word	0x00000001


	//----- nvinfo : EIATTR_CRS_STACK_SIZE
	.align		4
.L_1113:
        /*0050*/ 	.byte	0x04, 0x1e
        /*0052*/ 	.short	(.L_1115 - .L_1114)
.L_1114:
        /*0054*/ 	.word	0x00000000


	//----- nvinfo : EIATTR_CBANK_PARAM_SIZE
	.align		4
.L_1115:
        /*0058*/ 	.byte	0x03, 0x19
        /*005a*/ 	.short	0x0220


	//----- nvinfo : EIATTR_PARAM_CBANK
	.align		4
        /*005c*/ 	.byte	0x04, 0x0a
        /*005e*/ 	.short	(.L_1117 - .L_1116)
	.align		4
.L_1116:
        /*0060*/ 	.word	index@(.nv.constant0._ZN2at6native18elementwise_kernelILi128ELi2EZNS0_22gpu_kernel_impl_nocastINS0_10AbsFunctorIdEEEEvRNS_18TensorIteratorBaseERKT_EUliE_EEviT1_)
        /*0064*/ 	.short	0x0210
        /*0066*/ 	.short	0x0220


	//----- nvinfo : EIATTR_SW_WAR
	.align		4
.L_1117:
        /*0068*/ 	.byte	0x04, 0x36
        /*006a*/ 	.short	(.L_1119 - .L_1118)
.L_1118:
        /*006c*/ 	.word	0x00000008
.L_1119:


//--------------------- .nv.info._ZN2at6native27unrolled_elementwise_kernelINS0_10AbsFunctorIdEESt5arrayIPcLm2EELi4E23TrivialOffsetCalculatorILi1EjES8_NS0_6memory15LoadWithoutCastENS9_16StoreWithoutCastEEEviT_T0_T2_T3_T4_T5_ --------------------------
	.section	.nv.info._ZN2at6native27unrolled_elementwise_kernelINS0_10AbsFunctorIdEESt5arrayIPcLm2EELi4E23TrivialOffsetCalculatorILi1EjES8_NS0_6memory15LoadWithoutCastENS9_16StoreWithoutCastEEEviT_T0_T2_T3_T4_T5_,"",@"SHT_CUDA_INFO"
	.sectionflags	@""
	.align	4


	//----- nvinfo : EIATTR_CUDA_API_VERSION
	.align		4
        /*0000*/ 	.byte	0x04, 0x37
        /*0002*/ 	.short	(.L_1121 - .L_1120)
.L_1120:
        /*0004*/ 	.word	0x00000082


	//----- nvinfo : EIATTR_KPARAM_INFO
	.align		4
.L_1121:
        /*0008*/ 	.byte	0x04, 0x17
        /*000a*/ 	.short	(.L_1123 - .L_1122)
.L_1122:
        /*000c*/ 	.word	0x00000000
        /*0010*/ 	.short	0x0006
        /*0012*/ 	.short	0x001b
        /*0014*/ 	.byte	0x00, 0xf0, 0x05, 0x00


	//----- nvinfo : EIATTR_KPARAM_INFO
	.align		4
.L_1123:
        /*0018*/ 	.byte	0x04, 0x17
        /*001a*/ 	.short	(.L_1125 - .L_1124)
.L_1124:
        /*001c*/ 	.word	0x00000000
        /*0020*/ 	.short	0x0005
        /*0022*/ 	.short	0x001a
        /*0024*/ 	.byte	0x00, 0xf0, 0x05, 0x00


	//----- nvinfo : EIATTR_KPARAM_INFO
	.align		4
.L_1125:
        /*0028*/ 	.byte	0x04, 0x17
        /*002a*/ 	.short	(.L_1127 - .L_1126)
.L_1126:
        /*002c*/ 	.word	0x00000000
        /*0030*/ 	.short	0x0004
        /*0032*/ 	.short	0x0019
        /*0034*/ 	.byte	0x00, 0xf0, 0x05, 0x00


	//----- nvinfo : EIATTR_KPARAM_INFO
	.align		4
.L_1127:
        /*0038*/ 	.byte	0x04, 0x17
        /*003a*/ 	.short	(.L_1129 - .L_1128)
.L_1128:
        /*003c*/ 	.word	0x00000000
        /*0040*/ 	.short	0x0003
        /*0042*/ 	.short	0x0018
        /*0044*/ 	.byte	0x00, 0xf0, 0x05, 0x00


	//----- nvinfo : EIATTR_KPARAM_INFO
	.align		4
.L_1129:
        /*0048*/ 	.byte	0x04, 0x17
        /*004a*/ 	.short	(.L_1131 - .L_1130)
.L_1130:
        /*004c*/ 	.word	0x00000000
        /*0050*/ 	.short	0x0002
        /*0052*/ 	.short	0x0008
        /*0054*/ 	.byte	0x00, 0xf0, 0x41, 0x00


	//----- nvinfo : EIATTR_KPARAM_INFO
	.align		4
.L_1131:
        /*0058*/ 	.byte	0x04, 0x17
        /*005a*/ 	.short	(.L_1133 - .L_1132)
.L_1132:
        /*005c*/ 	.word	0x00000000
        /*0060*/ 	.short	0x0001
        /*0062*/ 	.short	0x0004
        /*0064*/ 	.byte	0x00, 0xf0, 0x05, 0x00


	//----- nvinfo : EIATTR_KPARAM_INFO
	.align		4
.L_1133:
        /*0068*/ 	.byte	0x04, 0x17
        /*006a*/ 	.short	(.L_1135 - .L_1134)
.L_1134:
        /*006c*/ 	.word	0x00000000
        /*0070*/ 	.short	0x0000
        /*0072*/ 	.short	0x0000
        /*0074*/ 	.byte	0x00, 0xf0, 0x11, 0x00


	//----- nvinfo : EIATTR_SPARSE_MMA_MASK
	.align		4
.L_1135:
        /*0078*/ 	.byte	0x03, 0x50
        /*007a*/ 	.short	0x0000


	//----- nvinfo : EIATTR_MAXREG_COUNT
	.align		4
        /*007c*/ 	.byte	0x03, 0x1b
        /*007e*/ 	.short	0x00ff


	//----- nvinfo : EIATTR_MERCURY_ISA_VERSION
	.align		4
        /*0080*/ 	.byte	0x03, 0x5f
        /*0082*/ 	.short	0x0101


	//----- nvinfo : EIATTR_EXIT_INSTR_OFFSETS
	.align		4
        /*0084*/ 	.byte	0x04, 0x1c
        /*0086*/ 	.short	(.L_1137 - .L_1136)


	//   ....[0]....
.L_1136:
        /*0088*/ 	.word	0x000003b0


	//   ....[1]....
        /*008c*/ 	.word	0x00000410


	//----- nvinfo : EIATTR_MAX_THREADS
	.align		4
.L_1137:
        /*0090*/ 	.byte	0x04, 0x05
        /*0092*/ 	.short	(.L_1139 - .L_1138)
.L_1138:
        /*0094*/ 	.word	0x00000080
        /*0098*/ 	.word	0x00000001
        /*009c*/ 	.word	0x00000001


	//----- nvinfo : EIATTR_CRS_STACK_SIZE
	.align		4
.L_1139:
        /*00a0*/ 	.byte	0x04, 0x1e
        /*00a2*/ 	.short	(.L_1141 - .L_1140)
.L_1140:
        /*00a4*/ 	.word	0x00000000


	//----- nvinfo : EIATTR_CBANK_PARAM_SIZE
	.align		4
.L_1141:
        /*00a8*/ 	.byte	0x03, 0x19
        /*00aa*/ 	.short	0x001c


	//----- nvinfo : EIATTR_PARAM_CBANK
	.align		4
        /*00ac*/ 	.byte	0x04, 0x0a
        /*00ae*/ 	.short	(.L_1143 - .L_1142)
	.align		4
.L_1142:
        /*00b0*/ 	.word	index@(.nv.constant0._ZN2at6native27unrolled_elementwise_kernelINS0_10AbsFunctorIdEESt5arrayIPcLm2EELi4E23TrivialOffsetCalculatorILi1EjES8_NS0_6memory15LoadWithoutCastENS9_16StoreWithoutCastEEEviT_T0_T2_T3_T4_T5_)
        /*00b4*/ 	.short	0x0210
        /*00b6*/ 	.short	0x001c


	//----- nvinfo : EIATTR_SW_WAR
	.align		4
.L_1143:
        /*00b8*/ 	.byte	0x04, 0x36
        /*00ba*/ 	.short	(.L_1145 - .L_1144)
.L_1144:
        /*00bc*/ 	.word	0x00000008
.L_1145:


//--------------------- .nv.info._ZN2at6native29vectorized_elementwise_kernelILi2ENS0_10AbsFunctorIdEESt5arrayIPcLm2EEEEviT0_T1_ --------------------------
	.section	.nv.info._ZN2at6native29vectorized_elementwise_kernelILi2ENS0_10AbsFunctorIdEESt5arrayIPcLm2EEEEviT0_T1_,"",@"SHT_CUDA_INFO"
	.sectionflags	@""
	.align	4


	//----- nvinfo : EIATTR_CUDA_API_VERSION
	.align		4
        /*0000*/ 	.byte	0x04, 0x37
        /*0002*/ 	.short	(.L_1147 - .L_1146)
.L_1146:
        /*0004*/ 	.word	0x00000082


	//----- nvinfo : EIATTR_KPARAM_INFO
	.align		4
.L_1147:
        /*0008*/ 	.byte	0x04, 0x17
        /*000a*/ 	.short	(.L_1149 - .L_1148)
.L_1148:
        /*000c*/ 	.word	0x00000000
        /*0010*/ 	.short	0x0002
        /*0012*/ 	.short	0x0008
        /*0014*/ 	.byte	0x00, 0xf0, 0x41, 0x00


	//----- nvinfo : EIATTR_KPARAM_INFO
	.align		4
.L_1149:
        /*0018*/ 	.byte	0x04, 0x17
        /*001a*/ 	.short	(.L_1151 - .L_1150)
.L_1150:
        /*001c*/ 	.word	0x00000000
        /*0020*/ 	.short	0x0001
        /*0022*/ 	.short	0x0004
        /*0024*/ 	.byte	0x00, 0xf0, 0x05, 0x00


	//----- nvinfo : EIATTR_KPARAM_INFO
	.align		4
.L_1151:
        /*0028*/ 	.byte	0x04, 0x17
        /*002a*/ 	.short	(.L_1153 - .L_1152)
.L_1152:
        /*002c*/ 	.word	0x00000000
        /*0030*/ 	.short	0x0000
        /*0032*/ 	.short	0x0000
        /*0034*/ 	.byte	0x00, 0xf0, 0x11, 0x00


	//----- nvinfo : EIATTR_SPARSE_MMA_MASK
	.align		4
.L_1153:
        /*0038*/ 	.byte	0x03, 0x50
        /*003a*/ 	.short	0x0000


	//----- nvinfo : EIATTR_MAXREG_COUNT
	.align		4
        /*003c*/ 	.byte	0x03, 0x1b
        /*003e*/ 	.short	0x00ff


	//----- nvinfo : EIATTR_MERCURY_ISA_VERSION
	.align		4
        /*0040*/ 	.byte	0x03, 0x5f
        /*0042*/ 	.short	0x0101


	//----- nvinfo : EIATTR_EXIT_INSTR_OFFSETS
	.align		4
        /*0044*/ 	.byte	0x04, 0x1c
        /*0046*/ 	.short	(.L_1155 - .L_1154)


	//   ....[0]....
.L_1154:
        /*0048*/ 	.word	0x000001f0


	//   ....[1]....
        /*004c*/ 	.word	0x00000960


	//   ....[2]....
        /*0050*/ 	.word	0x000009c0


	//----- nvinfo : EIATTR_MAX_THREADS
	.align		4
.L_1155:
        /*0054*/ 	.byte	0x04, 0x05
        /*0056*/ 	.short	(.L_1157 - .L_1156)
.L_1156:
        /*0058*/ 	.word	0x00000080
        /*005c*/ 	.word	0x00000001
        /*0060*/ 	.word	0x00000001


	//----- nvinfo : EIATTR_CRS_STACK_SIZE
	.align		4
.L_1157:
        /*0064*/ 	.byte	0x04, 0x1e
        /*0066*/ 	.short	(.L_1159 - .L_1158)
.L_1158:
        /*0068*/ 	.word	0x00000000


	//----- nvinfo : EIATTR_CBANK_PARAM_SIZE
	.align		4
.L_1159:
        /*006c*/ 	.byte	0x03, 0x19
        /*006e*/ 	.short	0x0018


	//----- nvinfo : EIATTR_PARAM_CBANK
	.align		4
        /*0070*/ 	.byte	0x04, 0x0a
        /*0072*/ 	.short	(.L_1161 - .L_1160)
	.align		4
.L_1160:
        /*0074*/ 	.word	index@(.nv.constant0._ZN2at6native29vectorized_elementwise_kernelILi2ENS0_10AbsFunctorIdEESt5arrayIPcLm2EEEEviT0_T1_)
        /*0078*/ 	.short	0x0210
        /*007a*/ 	.short	0x0018


	//----- nvinfo : EIATTR_SW_WAR
	.align		4
.L_1161:
        /*007c*/ 	.byte	0x04, 0x36
        /*007e*/ 	.short	(.L_1163 - .L_1162)
.L_1162:
        /*0080*/ 	.word	0x00000008
.L_1163:


//--------------------- .nv.info._ZN2at6native29vectorized_elementwise_kernelILi4ENS0_10AbsFunctorIdEESt5arrayIPcLm2EEEEviT0_T1_ --------------------------
	.section	.nv.info._ZN2at6native29vectorized_elementwise_kernelILi4ENS0_10AbsFunctorIdEESt5arrayIPcLm2EEEEviT0_T1_,"",@"SHT_CUDA_INFO"
	.sectionflags	@""
	.align	4


	//----- nvinfo : EIATTR_CUDA_API_VERSION
	.align		4
        /*0000*/ 	.byte	0x04, 0x37
        /*0002*/ 	.short	(.L_1165 - .L_1164)
.L_1164:
        /*0004*/ 	.word	0x00000082


	//----- nvinfo : EIATTR_KPARAM_INFO
	.align		4
.L_1165:
        /*0008*/ 	.byte	0x04, 0x17
        /*000a*/ 	.short	(.L_1167 - .L_1166)
.L_1166:
        /*000c*/ 	.word	0x00000000
        /*0010*/ 	.short	0x0002
        /*0012*/ 	.short	0x0008
        /*0014*/ 	.byte	0x00, 0xf0, 0x41, 0x00


	//----- nvinfo : EIATTR_KPARAM_INFO
	.align		4
.L_1167:
        /*0018*/ 	.byte	0x04, 0x17
        /*001a*/ 	.short	(.L_1169 - .L_1168)
.L_1168:
        /*001c*/ 	.word	0x00000000
        /*0020*/ 	.short	0x0001
        /*0022*/ 	.short	0x0004
        /*0024*/ 	.byte	0x00, 0xf0, 0x05, 0x00


	//----- nvinfo : EIATTR_KPARAM_INFO
	.align		4
.L_1169:
        /*0028*/ 	.byte	0x04, 0x17
        /*002a*/ 	.short	(.L_1171 - .L_1170)
.L_1170:
        /*002c*/ 	.word	0x00000000
        /*0030*/ 	.short	0x0000
        /*0032*/ 	.short	0x0000
        /*0034*/ 	.byte	0x00, 0xf0, 0x11, 0x00


	//----- nvinfo : EIATTR_SPARSE_MMA_MASK
	.align		4
.L_1171:
        /*0038*/ 	.byte	0x03, 0x50
        /*003a*/ 	.short	0x0000


	//----- nvinfo : EIATTR_MAXREG_COUNT
	.align		4
        /*003c*/ 	.byte	0x03, 0x1b
        /*003e*/ 	.short	0x00ff


	//----- nvinfo : EIATTR_MERCURY_ISA_VERSION
	.align		4
        /*0040*/ 	.byte	0x03, 0x5f
        /*0042*/ 	.short	0x0101


	//----- nvinfo : EIATTR_EXIT_INSTR_OFFSETS
	.align		4
        /*0044*/ 	.byte	0x04, 0x1c
        /*0046*/ 	.short	(.L_1173 - .L_1172)


	//   ....[0]....
.L_1172:
        /*0048*/ 	.word	0x000001f0


	//   ....[1]....
        /*004c*/ 	.word	0x00000960


	//   ....[2]....
        /*0050*/ 	.word	0x000009c0


	//----- nvinfo : EIATTR_MAX_THREADS
	.align		4
.L_1173:
        /*0054*/ 	.byte	0x04, 0x05
        /*0056*/ 	.short	(.L_1175 - .L_1174)
.L_1174:
        /*0058*/ 	.word	0x00000080
        /*005c*/ 	.word	0x00000001
        /*0060*/ 	.word	0x00000001


	//----- nvinfo : EIATTR_CRS_STACK_SIZE
	.align		4
.L_1175:
        /*0064*/ 	.byte	0x04, 0x1e
        /*0066*/ 	.short	(.L_1177 - .L_1176)
.L_1176:
        /*0068*/ 	.word	0x00000000


	//----- nvinfo : EIATTR_CBANK_PARAM_SIZE
	.align		4
.L_1177:
        /*006c*/ 	.byte	0x03, 0x19
        /*006e*/ 	.short	0x0018


	//----- nvinfo : EIATTR_PARAM_CBANK
	.align		4
        /*0070*/ 	.byte	0x04, 0x0a
        /*0072*/ 	.short	(.L_1179 - .L_1178)
	.align		4
.L_1178:
        /*0074*/ 	.word	index@(.nv.constant0._ZN2at6native29vectorized_elementwise_kernelILi4ENS0_10AbsFunctorIdEESt5arrayIPcLm2EEEEviT0_T1_)
        /*0078*/ 	.short	0x0210
        /*007a*/ 	.short	0x0018


	//----- nvinfo : EIATTR_SW_WAR
	.align		4
.L_1179:
        /*007c*/ 	.byte	0x04, 0x36
        /*007e*/ 	.short	(.L_1181 - .L_1180)
.L_1180:
        /*0080*/ 	.word	0x00000008
.L_1181:


//--------------------- .nv.info._ZN2at6native29vectorized_elementwise_kernelILi8ENS0_10AbsFunctorIdEESt5arrayIPcLm2EEEEviT0_T1_ --------------------------
	.section	.nv.info._ZN2at6native29vectorized_elementwise_kernelILi8ENS0_10AbsFunctorIdEESt5arrayIPcLm2EEEEviT0_T1_,"",@"SHT_CUDA_INFO"
	.sectionflags	@""
	.align	4


	//----- nvinfo : EIATTR_CUDA_API_VERSION
	.align		4
        /*0000*/ 	.byte	0x04, 0x37
        /*0002*/ 	.short	(.L_1183 - .L_1182)
.L_1182:
        /*0004*/ 	.word	0x00000082


	//----- nvinfo : EIATTR_KPARAM_INFO
	.align		4
.L_1183:
        /*0008*/ 	.byte	0x04, 0x17
        /*000a*/ 	.short	(.L_1185 - .L_1184)
.L_1184:
        /*000c*/ 	.word	0x00000000
        /*0010*/ 	.short	0x0002
        /*0012*/ 	.short	0x0008
        /*0014*/ 	.byte	0x00, 0xf0, 0x41, 0x00


	//----- nvinfo : EIATTR_KPARAM_INFO
	.align		4
.L_1185:
        /*0018*/ 	.byte	0x04, 0x17
        /*001a*/ 	.short	(.L_1187 - .L_1186)
.L_1186:
        /*001c*/ 	.word	0x00000000
        /*0020*/ 	.short	0x0001
        /*0022*/ 	.short	0x0004
        /*0024*/ 	.byte	0x00, 0xf0, 0x05, 0x00


	//----- nvinfo : EIATTR_KPARAM_INFO
	.align		4
.L_1187:
        /*0028*/ 	.byte	0x04, 0x17
        /*002a*/ 	.short	(.L_1189 - .L_1188)
.L_1188:
        /*002c*/ 	.word	0x00000000
        /*0030*/ 	.short	0x0000
        /*0032*/ 	.short	0x0000
        /*0034*/ 	.byte	0x00, 0xf0, 0x11, 0x00


	//----- nvinfo : EIATTR_SPARSE_MMA_MASK
	.align		4
.L_1189:
        /*0038*/ 	.byte	0x03, 0x50
        /*003a*/ 	.short	0x0000


	//----- nvinfo : EIATTR_MAXREG_COUNT
	.align		4
        /*003c*/ 	.byte	0x03, 0x1b
        /*003e*/ 	.short	0x00ff


	//----- nvinfo : EIATTR_MERCURY_ISA_VERSION
	.align		4
        /*0040*/ 	.byte	0x03, 0x5f
        /*0042*/ 	.short	0x0101


	//----- nvinfo : EIATTR_EXIT_INSTR_OFFSETS
	.align		4
        /*0044*/ 	.byte	0x04, 0x1c
        /*0046*/ 	.short	(.L_1191 - .L_1190)


	//   ....[0]....
.L_1190:
        /*0048*/ 	.word	0x000001f0


	//   ....[1]....
        /*004c*/ 	.word	0x00000960


	//   ....[2]....
        /*0050*/ 	.word	0x000009c0


	//----- nvinfo : EIATTR_MAX_THREADS
	.align		4
.L_1191:
        /*0054*/ 	.byte	0x04, 0x05
        /*0056*/ 	.short	(.L_1193 - .L_1192)
.L_1192:
        /*0058*/ 	.word	0x00000080
        /*005c*/ 	.word	0x00000001
        /*0060*/ 	.word	0x00000001


	//----- nvinfo : EIATTR_CRS_STACK_SIZE
	.align		4
.L_1193:
        /*0064*/ 	.byte	0x04, 0x1e
        /*0066*/ 	.short	(.L_1195 - .L_1194)
.L_1194:
        /*0068*/ 	.word	0x00000000


	//----- nvinfo : EIATTR_CBANK_PARAM_SIZE
	.align		4
.L_1195:
        /*006c*/ 	.byte	0x03, 0x19
        /*006e*/ 	.short	0x0018


	//----- nvinfo : EIATTR_PARAM_CBANK
	.align		4
        /*0070*/ 	.byte	0x04, 0x0a
        /*0072*/ 	.short	(.L_1197 - .L_1196)
	.align		4
.L_1196:
        /*0074*/ 	.word	index@(.nv.constant0._ZN2at6native29vectorized_elementwise_kernelILi8ENS0_10AbsFunctorIdEESt5arrayIPcLm2EEEEviT0_T1_)
        /*0078*/ 	.short	0x0210
        /*007a*/ 	.short	0x0018


	//----- nvinfo : EIATTR_SW_WAR
	.align		4
.L_1197:
        /*007c*/ 	.byte	0x04, 0x36
        /*007e*/ 	.short	(.L_1199 - .L_1198)
.L_1198:
        /*0080*/ 	.word	0x00000008
.L_1199:


//--------------------- .nv.info._ZN2at6native18elementwise_kernelILi128ELi4EZNS0_15gpu_kernel_implINS0_10AbsFunctorIsEEEEvRNS_18TensorIteratorBaseERKT_EUliE_EEviT1_ --------------------------
	.section	.nv.info._ZN2at6native18elementwise_kernelILi128ELi4EZNS0_15gpu_kernel_implINS0_10AbsFunctorIsEEEEvRNS_18TensorIteratorBaseERKT_EUliE_EEviT1_,"",@"SHT_CUDA_INFO"
	.sectionflags	@""
	.align	4


	//----- nvinfo : EIATTR_CUDA_API_VERSION
	.align		4
        /*0000*/ 	.byte	0x04, 0x37
        /*0002*/ 	.short	(.L_1201 - .L_1200)
.L_1200:
        /*0004*/ 	.word	0x00000082


	//----- nvinfo : EIATTR_KPARAM_INFO
	.align		4
.L_1201:
        /*0008*/ 	.byte	0x04, 0x17
        /*000a*/ 	.short	(.L_1203 - .L_1202)
.L_1202:
        /*000c*/ 	.word	0x00000000
        /*0010*/ 	.short	0x0001
        /*0012*/ 	.short	0x0008
        /*0014*/ 	.byte	0x00, 0xf0, 0x61, 0x08


	//----- nvinfo : EIATTR_KPARAM_INFO
	.align		4
.L_1203:
        /*0018*/ 	.byte	0x04, 0x17
        /*001a*/ 	.short	(.L_1205 - .L_1204)
.L_1204:
        /*001c*/ 	.word	0x00000000
        /*0020*/ 	.short	0x0000
        /*0022*/ 	.short	0x0000
        /*0024*/ 	.byte	0x00, 0xf0, 0x11, 0x00


	//----- nvinfo : EIATTR_SPARSE_MMA_MASK
	.align		4
.L_1205:
        /*0028*/ 	.byte	0x03, 0x50
        /*002a*/ 	.short	0x0000


	//----- nvinfo : EIATTR_MAXREG_COUNT
	.align		4
        /*002c*/ 	.byte	0x03, 0x1b
        /*002e*/ 	.short	0x0080


	//----- nvinfo : EIATTR_EXTERNS
	.align		4
        /*0030*/ 	.byte	0x04, 0x0f
        /*0032*/ 	.short	(.L_1207 - .L_1206)


	//   ....[0]....
	.align		4
.L_1206:
        /*0034*/ 	.word	index@(__assertfail)


	//----- nvinfo : EIATTR_MERCURY_ISA_VERSION
	.align		4
.L_1207:
        /*0038*/ 	.byte	0x03, 0x5f
        /*003a*/ 	.short	0x0101


	//----- nvinfo : EIATTR_SYSCALL_OFFSETS
	.align		4
        /*003c*/ 	.byte	0x04, 0x46
        /*003e*/ 	.short	(.L_1209 - .L_1208)


	//   ....[0]....
.L_1208:
        /*0040*/ 	.word	0x000021e0


	//   ....[1]....
        /*0044*/ 	.word	0x00003070


	//   ....[2]....
        /*0048*/ 	.word	0x000052a0


	//   ....[3]....
        /*004c*/ 	.word	0x00006130


	//   ....[4]....
        /*0050*/ 	.word	0x00008350


	//   ....[5]....
        /*0054*/ 	.word	0x000091e0


	//   ....[6]....
        /*0058*/ 	.word	0x0000b3f0


	//   ....[7]....
        /*005c*/ 	.word	0x0000c280


	//----- nvinfo : EIATTR_EXIT_INSTR_OFFSETS
	.align		4
.L_1209:
        /*0060*/ 	.byte	0x04, 0x1c
        /*0062*/ 	.short	(.L_1211 - .L_1210)


	//   ....[0]....
.L_1210:
        /*0064*/ 	.word	0x000092a0


	//   ....[1]....
        /*0068*/ 	.word	0x0000b540


	//   ....[2]....
        /*006c*/ 	.word	0x0000b560


	//   ....[3]....
        /*0070*/ 	.word	0x0000b600


	//   ....[4]....
        /*0074*/ 	.word	0x0000b630


	//   ....[5]....
        /*0078*/ 	.word	0x0000b650


	//   ....[6]....
        /*007c*/ 	.word	0x0000b6e0


	//   ....[7]....
        /*0080*/ 	.word	0x0000b720


	//   ....[8]....
        /*0084*/ 	.word	0x0000b7c0


	//   ....[9]....
        /*0088*/ 	.word	0x0000b810


	//   ....[10]....
        /*008c*/ 	.word	0x0000b840


	//   ....[11]....
        /*0090*/ 	.word	0x0000b910


	//   ....[12]....
        /*0094*/ 	.word	0x0000b950


	//   ....[13]....
        /*0098*/ 	.word	0x0000bae0


	//   ....[14]....
        /*009c*/ 	.word	0x0000bc40


	//   ....[15]....
        /*00a0*/ 	.word	0x0000bc80


	//   ....[16]....
        /*00a4*/ 	.word	0x0000bd20


	//   ....[17]....
        /*00a8*/ 	.word	0x0000bea0


	//   ....[18]....
        /*00ac*/ 	.word	0x0000c020


	//   ....[19]....
        /*00b0*/ 	.word	0x0000c180


	//   ....[20]....
        /*00b4*/ 	.word	0x0000c290


	//   ....[21]....
        /*00b8*/ 	.word	0x0000c2d0


	//   ....[22]....
        /*00bc*/ 	.word	0x0000c300


	//----- nvinfo : EIATTR_MAX_THREADS
	.align		4
.L_1211:
        /*00c0*/ 	.byte	0x04, 0x05
        /*00c2*/ 	.short	(.L_1213 - .L_1212)
.L_1212:
        /*00c4*/ 	.word	0x00000080
        /*00c8*/ 	.word	0x00000001
        /*00cc*/ 	.word	0x00000001


	//----- nvinfo : EIATTR_CRS_STACK_SIZE
	.align		4
.L_1213:
        /*00d0*/ 	.byte	0x04, 0x1e
        /*00d2*/ 	.short	(.L_1215 - .L_1214)
.L_1214:
        /*00d4*/ 	.word	0x00000000


	//----- nvinfo : EIATTR_CBANK_PARAM_SIZE
	.align		4
.L_1215:
        /*00d8*/ 	.byte	0x03, 0x19
        /*00da*/ 	.short	0x0220


	//----- nvinfo : EIATTR_PARAM_CBANK
	.align		4
        /*00dc*/ 	.byte	0x04, 0x0a
        /*00de*/ 	.short	(.L_1217 - .L_1216)
	.align		4
.L_1216:
        /*00e0*/ 	.word	index@(.nv.constant0._ZN2at6native18elementwise_kernelILi128ELi4EZNS0_15gpu_kernel_implINS0_10AbsFunctorIsEEEEvRNS_18TensorIteratorBaseERKT_EUliE_EEviT1_)
        /*00e4*/ 	.short	0x0210
        /*00e6*/ 	.short	0x0220


	//----- nvinfo : EIATTR_SW_WAR
	.align		4
.L_1217:
        /*00e8*/ 	.byte	0x04, 0x36
        /*00ea*/ 	.short	(.L_1219 - .L_1218)
.L_1218:
        /*00ec*/ 	.word	0x00000008
.L_1219:


//--------------------- .nv.info._ZN2at6native27unrolled_elementwise_kernelINS0_10AbsFunctorIsEESt5arrayIPcLm2EELi4E23TrivialOffsetCalculatorILi1EjES8_NS0_6memory12LoadWithCastILi1EEENS9_13StoreWithCastILi1EEEEEviT_T0_T2_T3_T4_T5_ --------------------------
	.section	.nv.info._ZN2at6native27unrolled_elementwise_kernelINS0_10AbsFunctorIsEESt5arrayIPcLm2EELi4E23TrivialOffsetCalculatorILi1EjES8_NS0_6memory12LoadWithCastILi1EEENS9_13StoreWithCastILi1EEEEEviT_T0_T2_T3_T4_T5_,"",@"SHT_CUDA_INFO"
	.sectionflags	@""
	.align	4


	//----- nvinfo : EIATTR_CUDA_API_VERSION
	.align		4
        /*0000*/ 	.byte	0x04, 0x37
        /*0002*/ 	.short	(.L_1221 - .L_1220)
.L_1220:
        /*0004*/ 	.word	0x00000082


	//----- nvinfo : EIATTR_KPARAM_INFO
	.align		4
.L_1221:
        /*0008*/ 	.byte	0x04, 0x17
        /*000a*/ 	.short	(.L_1223 - .L_1222)
.L_1222:
        /*000c*/ 	.word	0x00000000
        /*0010*/ 	.short	0x0006
        /*0012*/ 	.short	0x0024
        /*0014*/ 	.byte	0x00, 0xf0, 0x21, 0x00


	//----- nvinfo : EIATTR_KPARAM_INFO
	.align		4
.L_1223:
        /*0018*/ 	.byte	0x04, 0x17
        /*001a*/ 	.short	(.L_1225 - .L_1224)
.L_1224:
        /*001c*/ 	.word	0x00000000
        /*0020*/ 	.short	0x0005
        /*0022*/ 	.short	0x001c
        /*0024*/ 	.byte	0x00, 0xf0, 0x21, 0x00


	//----- nvinfo : EIATTR_KPARAM_INFO
	.align		4
.L_1225:
        /*0028*/ 	.byte	0x04, 0x17
        /*002a*/ 	.short	(.L_1227 - .L_1226)
.L_1226:
        /*002c*/ 	.word	0x00000000
        /*0030*/ 	.short	0x0004
        /*0032*/ 	.short	0x0019
        /*0034*/ 	.byte	0x00, 0xf0, 0x05, 0x00


	//----- nvinfo : EIATTR_KPARAM_INFO
	.align		4
.L_1227:
        /*0038*/ 	.byte	0x04, 0x17
        /*003a*/ 	.short	(.L_1229 - .L_1228)
.L_1228:
        /*003c*/ 	.word	0x00000000
        /*0040*/ 	.short	0x0003
        /*0042*/ 	.short	0x0018
        /*0044*/ 	.byte	0x00, 0xf0, 0x05, 0x00


	//----- nvinfo : EIATTR_KPARAM_INFO
	.align		4
.L_1229:
        /*0048*/ 	.byte	0x04, 0x17
        /*004a*/ 	.short	(.L_1231 - .L_1230)
.L_1230:
        /*004c*/ 	.word	0x00000000
        /*0050*/ 	.short	0x0002
        /*0052*/ 	.short	0x0008
        /*0054*/ 	.byte	0x00, 0xf0, 0x41, 0x00


	//----- nvinfo : EIATTR_KPARAM_INFO
	.align		4
.L_1231:
        /*0058*/ 	.byte	0x04, 0x17
        /*005a*/ 	.short	(.L_1233 - .L_1232)
.L_1232:
        /*005c*/ 	.word	0x00000000
        /*0060*/ 	.short	0x0001
        /*0062*/ 	.short	0x0004
        /*0064*/ 	.byte	0x00, 0xf0, 0x05, 0x00


	//----- nvinfo : EIATTR_KPARAM_INFO
	.align		4
.L_1233:
        /*0068*/ 	.byte	0x04, 0x17
        /*006a*/ 	.short	(.L_1235 - .L_1234)
.L_1234:
        /*006c*/ 	.word	0x00000000
        /*0070*/ 	.short	0x0000
        /*0072*/ 	.short	0x0000
        /*0074*/ 	.byte	0x00, 0xf0, 0x11, 0x00


	//----- nvinfo : EIATTR_SPARSE_MMA_MASK
	.align		4
.L_1235:
        /*0078*/ 	.byte	0x03, 0x50
        /*007a*/ 	.short	0x0000


	//----- nvinfo : EIATTR_MAXREG_COUNT
	.align		4
        /*007c*/ 	.byte	0x03, 0x1b
        /*007e*/ 	.short	0x00ff


	//----- nvinfo : EIATTR_EXTERNS
	.align		4
        /*0080*/ 	.byte	0x04, 0x0f
        /*0082*/ 	.short	(.L_1237 - .L_1236)


	//   ....[0]....
	.align		4
.L_1236:
        /*0084*/ 	.word	index@(__assertfail)


	//----- nvinfo : EIATTR_MERCURY_ISA_VERSION
	.align		4
.L_1237:
        /*0088*/ 	.byte	0x03, 0x5f
        /*008a*/ 	.short	0x0101


	//----- nvinfo : EIATTR_SYSCALL_OFFSETS
	.align		4
        /*008c*/ 	.byte	0x04, 0x46
        /*008e*/ 	.short	(.L_1239 - .L_1238)


	//   ....[0]....
.L_1238:
        /*0090*/ 	.word	0x00000f10


	//   ....[1]....
        /*0094*/ 	.word	0x00001e20


	//   ....[2]....
        /*0098*/ 	.word	0x00002d40


	//   ....[3]....
        /*009c*/ 	.word	0x00003c30


	//   ....[4]....
        /*00a0*/ 	.word	0x00004c80


	//   ....[5]....
        /*00a4*/ 	.word	0x00005bc0


	//   ....[6]....
        /*00a8*/ 	.word	0x00006ae0


	//   ....[7]....
        /*00ac*/ 	.word	0x00007a00


	//----- nvinfo : EIATTR_EXIT_INSTR_OFFSETS
	.align		4
.L_1239:
        /*00b0*/ 	.byte	0x04, 0x1c
        /*00b2*/ 	.short	(.L_1241 - .L_1240)


	//   ....[0]....
.L_1240:
        /*00b4*/ 	.word	0x00006b90


	//   ....[1]....
        /*00b8*/ 	.word	0x00006cc0


	//   ....[2]....
        /*00bc*/ 	.word	0x00006ce0


	//   ....[3]....
        /*00c0*/ 	.word	0x00006d80


	//   ....[4]....
        /*00c4*/ 	.word	0x00006db0


	//   ....[5]....
        /*00c8*/ 	.word	0x00006dd0


	//   ....[6]....
        /*00cc*/ 	.word	0x00006e60


	//   ....[7]....
        /*00d0*/ 	.word	0x00006ea0


	//   ....[8]....
        /*00d4*/ 	.word	0x00006f40


	//   ....[9]....
        /*00d8*/ 	.word	0x00006f90


	//   ....[10]....
        /*00dc*/ 	.word	0x00006fc0


	//   ....[11]....
        /*00e0*/ 	.word	0x00007090


	//   ....[12]....
        /*00e4*/ 	.word	0x000070d0


	//   ....[13]....
        /*00e8*/ 	.word	0x00007260


	//   ....[14]....
        /*00ec*/ 	.word	0x000073c0


	//   ....[15]....
        /*00f0*/ 	.word	0x00007400


	//   ....[16]....
        /*00f4*/ 	.word	0x000074a0


	//   ....[17]....
        /*00f8*/ 	.word	0x00007620


	//   ....[18]....
        /*00fc*/ 	.word	0x000077a0


	//   ....[19]....
        /*0100*/ 	.word	0x00007900


	//   ....[20]....
        /*0104*/ 	.word	0x00007a10


	//   ....[21]....
        /*0108*/ 	.word	0x00007a50


	//   ....[22]....
        /*010c*/ 	.word	0x00007a80


	//----- nvinfo : EIATTR_MAX_THREADS
	.align		4
.L_1241:
        /*0110*/ 	.byte	0x04, 0x05
        /*0112*/ 	.short	(.L_1243 - .L_1242)
.L_1242:
        /*0114*/ 	.word	0x00000080
        /*0118*/ 	.word	0x00000001
        /*011c*/ 	.word	0x00000001


	//----- nvinfo : EIATTR_CRS_STACK_SIZE
	.align		4
.L_1243:
        /*0120*/ 	.byte	0x04, 0x1e
        /*0122*/ 	.short	(.L_1245 - .L_1244)
.L_1244:
        /*0124*/ 	.word	0x00000000


	//----- nvinfo : EIATTR_CBANK_PARAM_SIZE
	.align		4
.L_1245:
        /*0128*/ 	.byte	0x03, 0x19
        /*012a*/ 	.short	0x002c


	//----- nvinfo : EIATTR_PARAM_CBANK
	.align		4
        /*012c*/ 	.byte	0x04, 0x0a
        /*012e*/ 	.short	(.L_1247 - .L_1246)
	.align		4
.L_1246:
        /*0130*/ 	.word	index@(.nv.constant0._ZN2at6native27unrolled_elementwise_kernelINS0_10AbsFunctorIsEESt5arrayIPcLm2EELi4E23TrivialOffsetCalculatorILi1EjES8_NS0_6memory12LoadWithCastILi1EEENS9_13StoreWithCastILi1EEEEEviT_T0_T2_T3_T4_T5_)
        /*0134*/ 	.short	0x0210
        /*0136*/ 	.short	0x002c


	//----- nvinfo : EIATTR_SW_WAR
	.align		4
.L_1247:
        /*0138*/ 	.byte	0x04, 0x36
        /*013a*/ 	.short	(.L_1249 - .L_1248)
.L_1248:
        /*013c*/ 	.word	0x00000008
.L_1249:


//--------------------- .nv.info._ZN2at6native18elementwise_kernelILi128ELi4EZNS0_22gpu_kernel_impl_nocastINS0_10AbsFunctorIsEEEEvRNS_18TensorIteratorBaseERKT_EUliE_EEviT1_ --------------------------
	.section	.nv.info._ZN2at6native18elementwise_kernelILi128ELi4EZNS0_22gpu_kernel_impl_nocastINS0_10AbsFunctorIsEEEEvRNS_18TensorIteratorBaseERKT_EUliE_EEviT1_,"",@"SHT_CUDA_INFO"
	.sectionflags	@""
	.align	4


	//----- nvinfo : EIATTR_CUDA_API_VERSION
	.align		4
        /*0000*/ 	.byte	0x04, 0x37
        /*0002*/ 	.short	(.L_1251 - .L_1250)
.L_1250:
        /*0004*/ 	.word	0x00000082


	//----- nvinfo : EIATTR_KPARAM_INFO
	.align		4
.L_1251:
        /*0008*/ 	.byte	0x04, 0x17
        /*000a*/ 	.short	(.L_1253 - .L_1252)
.L_1252:
        /*000c*/ 	.word	0x00000000
        /*0010*/ 	.short	0x0001
        /*0012*/ 	.short	0x0008
        /*0014*/ 	.byte	0x00, 0xf0, 0x61, 0x08


	//----- nvinfo : EIATTR_KPARAM_INFO
	.align		4
.L_1253:
        /*0018*/ 	.byte	0x04, 0x17
        /*001a*/ 	.short	(.L_1255 - .L_1254)
.L_1254:
        /*001c*/ 	.word	0x00000000
        /*0020*/ 	.short	0x0000
        /*0022*/ 	.short	0x0000
        /*0024*/ 	.byte	0x00, 0xf0, 0x11, 0x00


	//----- nvinfo : EIATTR_SPARSE_MMA_MASK
	.align		4
.L_1255:
        /*0028*/ 	.byte	0x03, 0x50
        /*002a*/ 	.short	0x0000


	//----- nvinfo : EIATTR_MAXREG_COUNT
	.align		4
        /*002c*/ 	.byte	0x03, 0x1b
        /*002e*/ 	.short	0x0080


	//----- nvinfo : EIATTR_MERCURY_ISA_VERSION
	.align		4
        /*0030*/ 	.byte	0x03, 0x5f
        /*0032*/ 	.short	0x0101


	//----- nvinfo : EIATTR_EXIT_INSTR_OFFSETS
	.align		4
        /*0034*/ 	.byte	0x04, 0x1c
        /*0036*/ 	.short	(.L_1257 - .L_1256)


	//   ....[0]....
.L_1256:
        /*0038*/ 	.word	0x00003b90


	//   ....[1]....
        /*003c*/ 	.word	0x00004f10


	//----- nvinfo : EIATTR_MAX_THREADS
	.align		4
.L_1257:
        /*0040*/ 	.byte	0x04, 0x05
        /*0042*/ 	.short	(.L_1259 - .L_1258)
.L_1258:
        /*0044*/ 	.word	0x00000080
        /*0048*/ 	.word	0x00000001
        /*004c*/ 	.word	0x00000001


	//----- nvinfo : EIATTR_CRS_STACK_SIZE
	.align		4
.L_1259:
        /*0050*/ 	.byte	0x04, 0x1e
        /*0052*/ 	.short	(.L_1261 - .L_1260)
.L_1260:
        /*0054*/ 	.word	0x00000000


	//----- nvinfo : EIATTR_CBANK_PARAM_SIZE
	.align		4
.L_1261:
        /*0058*/ 	.byte	0x03, 0x19
        /*005a*/ 	.short	0x0220


	//----- nvinfo : EIATTR_PARAM_CBANK
	.align		4
        /*005c*/ 	.byte	0x04, 0x0a
        /*005e*/ 	.short	(.L_1263 - .L_1262)
	.align		4
.L_1262:
        /*0060*/ 	.word	index@(.nv.constant0._ZN2at6native18elementwise_kernelILi128ELi4EZNS0_22gpu_kernel_impl_nocastINS0_10AbsFunctorIsEEEEvRNS_18TensorIteratorBaseERKT_EUliE_EEviT1_)
        /*0064*/ 	.short	0x0210
        /*0066*/ 	.short	0x0220


	//----- nvinfo : EIATTR_SW_WAR
	.align		4
.L_1263:
        /*0068*/ 	.byte	0x04, 0x36
        /*006a*/ 	.short	(.L_1265 - .L_1264)
.L_1264:
        /*006c*/ 	.word	0x00000008
.L_1265:


//--------------------- .nv.info._ZN2at6native27unrolled_elementwise_kernelINS0_10AbsFunctorIsEESt5arrayIPcLm2EELi4E23TrivialOffsetCalculatorILi1EjES8_NS0_6memory15LoadWithoutCastENS9_16StoreWithoutCastEEEviT_T0_T2_T3_T4_T5_ --------------------------
	.section	.nv.info._ZN2at6native27unrolled_elementwise_kernelINS0_10AbsFunctorIsEESt5arrayIPcLm2EELi4E23TrivialOffsetCalculatorILi1EjES8_NS0_6memory15LoadWithoutCastENS9_16StoreWithoutCastEEEviT_T0_T2_T3_T4_T5_,"",@"SHT_CUDA_INFO"
	.sectionflags	@""
	.align	4


	//----- nvinfo : EIATTR_CUDA_API_VERSION
	.align		4
        /*0000*/ 	.byte	0x04, 0x37
        /*0002*/ 	.short	(.L_1267 - .L_1266)
.L_1266:
        /*0004*/ 	.word	0x00000082


	//----- nvinfo : EIATTR_KPARAM_INFO
	.align		4
.L_1267:
        /*0008*/ 	.byte	0x04, 0x17
        /*000a*/ 	.short	(.L_1269 - .L_1268)
.L_1268:
        /*000c*/ 	.word	0x00000000
        /*0010*/ 	.short	0x0006
        /*0012*/ 	.short	0x001b
        /*0014*/ 	.byte	0x00, 0xf0, 0x05, 0x00


	//----- nvinfo : EIATTR_KPARAM_INFO
	.align		4
.L_1269:
        /*0018*/ 	.byte	0x04, 0x17
        /*001a*/ 	.short	(.L_1271 - .L_1270)
.L_1270:
        /*001c*/ 	.word	0x00000000
        /*0020*/ 	.short	0x0005
        /*0022*/ 	.short	0x001a
        /*0024*/ 	.byte	0x00, 0xf0, 0x05, 0x00


	//----- nvinfo : EIATTR_KPARAM_INFO
	.align		4
.L_1271:
        /*0028*/ 	.byte	0x04, 0x17
        /*002a*/ 	.short	(.L_1273 - .L_1272)
.L_1272:
        /*002c*/ 	.word	0x00000000
        /*0030*/ 	.short	0x0004
        /*0032*/ 	.short	0x0019
        /*0034*/ 	.byte	0x00, 0xf0, 0x05, 0x00


	//----- nvinfo : EIATTR_KPARAM_INFO
	.align		4
.L_1273:
        /*0038*/ 	.byte	0x04, 0x17
        /*003a*/ 	.short	(.L_1275 - .L_1274)
.L_1274:
        /*003c*/ 	.word	0x00000000
        /*0040*/ 	.short	0x0003
        /*0042*/ 	.short	0x0018
        /*0044*/ 	.byte	0x00, 0xf0, 0x05, 0x00


	//----- nvinfo : EIATTR_KPARAM_INFO
	.align		4
.L_1275:
        /*0048*/ 	.byte	0x04, 0x17
        /*004a*/ 	.short	(.L_1277 - .L_1276)
.L_1276:
        /*004c*/ 	.word	0x00000000
        /*0050*/ 	.short	0x0002
        /*0052*/ 	.short	0x0008
        /*0054*/ 	.byte	0x00, 0xf0, 0x41, 0x00


	//----- nvinfo : EIATTR_KPARAM_INFO
	.align		4
.L_1277:
        /*0058*/ 	.byte	0x04, 0x17
        /*005a*/ 	.short	(.L_1279 - .L_1278)
.L_1278:
        /*005c*/ 	.word	0x00000000
        /*0060*/ 	.short	0x0001
        /*0062*/ 	.short	0x0004
        /*0064*/ 	.byte	0x00, 0xf0, 0x05, 0x00


	//----- nvinfo : EIATTR_KPARAM_INFO
	.align		4
.L_1279:
        /*0068*/ 	.byte	0x04, 0x17
        /*006a*/ 	.short	(.L_1281 - .L_1280)
.L_1280:
        /*006c*/ 	.word	0x00000000
        /*0070*/ 	.short	0x0000
        /*0072*/ 	.short	0x0000
        /*0074*/ 	.byte	0x00, 0xf0, 0x11, 0x00


	//----- nvinfo : EIATTR_SPARSE_MMA_MASK
	.align		4
.L_1281:
        /*0078*/ 	.byte	0x03, 0x50
        /*007a*/ 	.short	0x0000


	//----- nvinfo : EIATTR_MAXREG_COUNT
	.align		4
        /*007c*/ 	.byte	0x03, 0x1b
        /*007e*/ 	.short	0x00ff


	//----- nvinfo : EIATTR_MERCURY_ISA_VERSION
	.align		4
        /*0080*/ 	.byte	0x03, 0x5f
        /*0082*/ 	.short	0x0101


	//----- nvinfo : EIATTR_EXIT_INSTR_OFFSETS
	.align		4
        /*0084*/ 	.byte	0x04, 0x1c
        /*0086*/ 	.short	(.L_1283 - .L_1282)


	//   ....[0]....
.L_1282:
        /*0088*/ 	.word	0x00000380


	//   ....[1]....
        /*008c*/ 	.word	0x000003e0


	//----- nvinfo : EIATTR_MAX_THREADS
	.align		4
.L_1283:
        /*0090*/ 	.byte	0x04, 0x05
        /*0092*/ 	.short	(.L_1285 - .L_1284)
.L_1284:
        /*0094*/ 	.word	0x00000080
        /*0098*/ 	.word	0x00000001
        /*009c*/ 	.word	0x00000001


	//----- nvinfo : EIATTR_CRS_STACK_SIZE
	.align		4
.L_1285:
        /*00a0*/ 	.byte	0x04, 0x1e
        /*00a2*/ 	.short	(.L_1287 - .L_1286)
.L_1286:
        /*00a4*/ 	.word	0x00000000


	//----- nvinfo : EIATTR_CBANK_PARAM_SIZE
	.align		4
.L_1287:
        /*00a8*/ 	.byte	0x03, 0x19
        /*00aa*/ 	.short	0x001c


	//----- nvinfo : EIATTR_PARAM_CBANK
	.align		4
        /*00ac*/ 	.byte	0x04, 0x0a
        /*00ae*/ 	.short	(.L_1289 - .L_1288)
	.align		4
.L_1288:
        /*00b0*/ 	.word	index@(.nv.constant0._ZN2at6native27unrolled_elementwise_kernelINS0_10AbsFunctorIsEESt5arrayIPcLm2EELi4E23TrivialOffsetCalculatorILi1EjES8_NS0_6memory15LoadWithoutCastENS9_16StoreWithoutCastEEEviT_T0_T2_T3_T4_T5_)
        /*00b4*/ 	.short	0x0210
        /*00b6*/ 	.short	0x001c


	//----- nvinfo : EIATTR_SW_WAR
	.align		4
.L_1289:
        /*00b8*/ 	.byte	0x04, 0x36
        /*00ba*/ 	.short	(.L_1291 - .L_1290)
.L_1290:
        /*00bc*/ 	.word	0x00000008
.L_1291:


//--------------------- .nv.info._ZN2at6native29vectorized_elementwise_kernelILi2ENS0_10AbsFunctorIsEESt5arrayIPcLm2EEEEviT0_T1_ --------------------------
	.section	.nv.info._ZN2at6native29vectorized_elementwise_kernelILi2ENS0_10AbsFunctorIsEESt5arrayIPcLm2EEEEviT0_T1_,"",@"SHT_CUDA_INFO"
	.sectionflags	@""
	.align	4


	//----- nvinfo : EIATTR_CUDA_API_VERSION
	.align		4
        /*0000*/ 	.byte	0x04, 0x37
        /*0002*/ 	.short	(.L_1293 - .L_1292)
.L_1292:
        /*0004*/ 	.word	0x00000082


	//----- nvinfo : EIATTR_KPARAM_INFO
	.align		4
.L_1293:
        /*0008*/ 	.byte	0x04, 0x17
        /*000a*/ 	.short	(.L_1295 - .L_1294)
.L_1294:
        /*000c*/ 	.word	0x00000000
        /*0010*/ 	.short	0x0002
        /*0012*/ 	.short	0x0008
        /*0014*/ 	.byte	0x00, 0xf0, 0x41, 0x00


	//----- nvinfo : EIATTR_KPARAM_INFO
	.align		4
.L_1295:
        /*0018*/ 	.byte	0x04, 0x17
        /*001a*/ 	.short	(.L_1297 - .L_1296)
.L_1296:
        /*001c*/ 	.word	0x00000000
        /*0020*/ 	.short	0x0001
        /*0022*/ 	.short	0x0004
        /*0024*/ 	.byte	0x00, 0xf0, 0x05, 0x00


	//----- nvinfo : EIATTR_KPARAM_INFO
	.align		4
.L_1297:
        /*0028*/ 	.byte	0x04, 0x17
        /*002a*/ 	.short	(.L_1299 - .L_1298)
.L_1298:
        /*002c*/ 	.word	0x00000000
        /*0030*/ 	.short	0x0000
        /*0032*/ 	.short	0x0000
        /*0034*/ 	.byte	0x00, 0xf0, 0x11, 0x00


	//----- nvinfo : EIATTR_SPARSE_MMA_MASK
	.align		4
.L_1299:
        /*0038*/ 	.byte	0x03, 0x50
        /*003a*/ 	.short	0x0000


	//----- nvinfo : EIATTR_MAXREG_COUNT
	.align		4
        /*003c*/ 	.byte	0x03, 0x1b
        /*003e*/ 	.short	0x00ff


	//----- nvinfo : EIATTR_MERCURY_ISA_VERSION
	.align		4
        /*0040*/ 	.byte	0x03, 0x5f
        /*0042*/ 	.short	0x0101


	//----- nvinfo : EIATTR_EXIT_INSTR_OFFSETS
	.align		4
        /*0044*/ 	.byte	0x04, 0x1c
        /*0046*/ 	.short	(.L_1301 - .L_1300)


	//   ....[0]....
.L_1300:
        /*0048*/ 	.word	0x00000410


	//   ....[1]....
        /*004c*/ 	.word	0x00000ba0


	//   ....[2]....
        /*0050*/ 	.word	0x00000c00


	//----- nvinfo : EIATTR_MAX_THREADS
	.align		4
.L_1301:
        /*0054*/ 	.byte	0x04, 0x05
        /*0056*/ 	.short	(.L_1303 - .L_1302)
.L_1302:
        /*0058*/ 	.word	0x00000080
        /*005c*/ 	.word	0x00000001
        /*0060*/ 	.word	0x00000001


	//----- nvinfo : EIATTR_CRS_STACK_SIZE
	.align		4
.L_1303:
        /*0064*/ 	.byte	0x04, 0x1e
        /*0066*/ 	.short	(.L_1305 - .L_1304)
.L_1304:
        /*0068*/ 	.word	0x00000000


	//----- nvinfo : EIATTR_CBANK_PARAM_SIZE
	.align		4
.L_1305:
        /*006c*/ 	.byte	0x03, 0x19
        /*006e*/ 	.short	0x0018


	//----- nvinfo : EIATTR_PARAM_CBANK
	.align		4
        /*0070*/ 	.byte	0x04, 0x0a
        /*0072*/ 	.short	(.L_1307 - .L_1306)
	.align		4
.L_1306:
        /*0074*/ 	.word	index@(.nv.constant0._ZN2at6native29vectorized_elementwise_kernelILi2ENS0_10AbsFunctorIsEESt5arrayIPcLm2EEEEviT0_T1_)
        /*0078*/ 	.short	0x0210
        /*007a*/ 	.short	0x0018


	//----- nvinfo : EIATTR_SW_WAR
	.align		4
.L_1307:
        /*007c*/ 	.byte	0x04, 0x36
        /*007e*/ 	.short	(.L_1309 - .L_1308)
.L_1308:
        /*0080*/ 	.word	0x00000008
.L_1309:


//--------------------- .nv.info._ZN2at6native29vectorized_elementwise_kernelILi4ENS0_10AbsFunctorIsEESt5arrayIPcLm2EEEEviT0_T1_ --------------------------
	.section	.nv.info._ZN2at6native29vectorized_elementwise_kernelILi4ENS0_10AbsFunctorIsEESt5arrayIPcLm2EEEEviT0_T1_,"",@"SHT_CUDA_INFO"
	.sectionflags	@""
	.align	4


	//----- nvinfo : EIATTR_CUDA_API_VERSION
	.align		4
        /*0000*/ 	.byte	0x04, 0x37
        /*0002*/ 	.short	(.L_1311 - .L_1310)
.L_1310:
        /*0004*/ 	.word	0x00000082


	//----- nvinfo : EIATTR_KPARAM_INFO
	.align		4
.L_1311:
        /*0008*/ 	.byte	0x04, 0x17
        /*000a*/ 	.short	(.L_1313 - .L_1312)
.L_1312:
        /*000c*/ 	.word	0x00000000
        /*0010*/ 	.short	0x0002
        /*0012*/ 	.short	0x0008
        /*0014*/ 	.byte	0x00, 0xf0, 0x41, 0x00


	//----- nvinfo : EIATTR_KPARAM_INFO
	.align		4
.L_1313:
        /*0018*/ 	.byte	0x04, 0x17
        /*001a*/ 	.short	(.L_1315 - .L_1314)
.L_1314:
        /*001c*/ 	.word	0x00000000
        /*0020*/ 	.short	0x0001
        /*0022*/ 	.short	0x0004
        /*0024*/ 	.byte	0x00, 0xf0, 0x05, 0x00


	//----- nvinfo : EIATTR_KPARAM_INFO
	.align		4
.L_1315:
        /*0028*/ 	.byte	0x04, 0x17
        /*002a*/ 	.short	(.L_1317 - .L_1316)
.L_1316:
        /*002c*/ 	.word	0x00000000
        /*0030*/ 	.short	0x0000
        /*0032*/ 	.short	0x0000
        /*0034*/ 	.byte	0x00, 0xf0, 0x11, 0x00


	//----- nvinfo : EIATTR_SPARSE_MMA_MASK
	.align		4
.L_1317:
        /*0038*/ 	.byte	0x03, 0x50
        /*003a*/ 	.short	0x0000


	//----- nvinfo : EIATTR_MAXREG_COUNT
	.align		4
        /*003c*/ 	.byte	0x03, 0x1b
        /*003e*/ 	.short	0x00ff


	//----- nvinfo : EIATTR_MERCURY_ISA_VERSION
	.align		4
        /*0040*/ 	.byte	0x03, 0x5f
        /*0042*/ 	.short	0x0101


	//----- nvinfo : EIATTR_EXIT_INSTR_OFFSETS
	.align		4
        /*0044*/ 	.byte	0x04, 0x1c
        /*0046*/ 	.short	(.L_1319 - .L_1318)


	//   ....[0]....
.L_1318:
        /*0048*/ 	.word	0x00000380


	//   ....[1]....
        /*004c*/ 	.word	0x00000b10


	//   ....[2]....
        /*0050*/ 	.word	0x00000b70


	//----- nvinfo : EIATTR_MAX_THREADS
	.align		4
.L_1319:
        /*0054*/ 	.byte	0x04, 0x05
        /*0056*/ 	.short	(.L_1321 - .L_1320)
.L_1320:
        /*0058*/ 	.word	0x00000080
        /*005c*/ 	.word	0x00000001
        /*0060*/ 	.word	0x00000001


	//----- nvinfo : EIATTR_CRS_STACK_SIZE
	.align		4
.L_1321:
        /*0064*/ 	.byte	0x04, 0x1e
        /*0066*/ 	.short	(.L_1323 - .L_1322)
.L_1322:
        /*0068*/ 	.word	0x00000000


	//----- nvinfo : EIATTR_CBANK_PARAM_SIZE
	.align		4
.L_1323:
        /*006c*/ 	.byte	0x03, 0x19
        /*006e*/ 	.short	0x0018


	//----- nvinfo : EIATTR_PARAM_CBANK
	.align		4
        /*0070*/ 	.byte	0x04, 0x0a
        /*0072*/ 	.short	(.L_1325 - .L_1324)
	.align		4
.L_1324:
        /*0074*/ 	.word	index@(.nv.constant0._ZN2at6native29vectorized_elementwise_kernelILi4ENS0_10AbsFunctorIsEESt5arrayIPcLm2EEEEviT0_T1_)
        /*0078*/ 	.short	0x0210
        /*007a*/ 	.short	0x0018


	//----- nvinfo : EIATTR_SW_WAR
	.align		4
.L_1325:
        /*007c*/ 	.byte	0x04, 0x36
        /*007e*/ 	.short	(.L_1327 - .L_1326)
.L_1326:
        /*0080*/ 	.word	0x00000008
.L_1327:


//--------------------- .nv.info._ZN2at6native29vectorized_elementwise_kernelILi8ENS0_10AbsFunctorIsEESt5arrayIPcLm2EEEEviT0_T1_ --------------------------
	.section	.nv.info._ZN2at6native29vectorized_elementwise_kernelILi8ENS0_10AbsFunctorIsEESt5arrayIPcLm2EEEEviT0_T1_,"",@"SHT_CUDA_INFO"
	.sectionflags	@""
	.align	4


	//----- nvinfo : EIATTR_CUDA_API_VERSION
	.align		4
        /*0000*/ 	.byte	0x04, 0x37
        /*0002*/ 	.short	(.L_1329 - .L_1328)
.L_1328:
        /*0004*/ 	.word	0x00000082


	//----- nvinfo : EIATTR_KPARAM_INFO
	.align		4
.L_1329:
        /*0008*/ 	.byte	0x04, 0x17
        /*000a*/ 	.short	(.L_1331 - .L_1330)
.L_1330:
        /*000c*/ 	.word	0x00000000
        /*0010*/ 	.short	0x0002
        /*0012*/ 	.short	0x0008
        /*0014*/ 	.byte	0x00, 0xf0, 0x41, 0x00


	//----- nvinfo : EIATTR_KPARAM_INFO
	.align		4
.L_1331:
        /*0018*/ 	.byte	0x04, 0x17
        /*001a*/ 	.short	(.L_1333 - .L_1332)
.L_1332:
        /*001c*/ 	.word	0x00000000
        /*0020*/ 	.short	0x0001
        /*0022*/ 	.short	0x0004
        /*0024*/ 	.byte	0x00, 0xf0, 0x05, 0x00


	//----- nvinfo : EIATTR_KPARAM_INFO
	.align		4
.L_1333:
        /*0028*/ 	.byte	0x04, 0x17
        /*002a*/ 	.short	(.L_1335 - .L_1334)
.L_1334:
        /*002c*/ 	.word	0x00000000
        /*0030*/ 	.short	0x0000
        /*0032*/ 	.short	0x0000
        /*0034*/ 	.byte	0x00, 0xf0, 0x11, 0x00


	//----- nvinfo : EIATTR_SPARSE_MMA_MASK
	.align		4
.L_1335:
        /*0038*/ 	.byte	0x03, 0x50
        /*003a*/ 	.short	0x0000


	//----- nvinfo : EIATTR_MAXREG_COUNT
	.align		4
        /*003c*/ 	.byte	0x03, 0x1b
        /*003e*/ 	.short	0x00ff


	//----- nvinfo : EIATTR_MERCURY_ISA_VERSION
	.align		4
        /*0040*/ 	.byte	0x03, 0x5f
        /*0042*/ 	.short	0x0101


	//----- nvinfo : EIATTR_EXIT_INSTR_OFFSETS
	.align		4
        /*0044*/ 	.byte	0x04, 0x1c
        /*0046*/ 	.short	(.L_1337 - .L_1336)


	//   ....[0]....
.L_1336:
        /*0048*/ 	.word	0x000003b0


	//   ....[1]....
        /*004c*/ 	.word	0x00000b40


	//   ....[2]....
        /*0050*/ 	.word	0x00000ba0


	//----- nvinfo : EIATTR_MAX_THREADS
	.align		4
.L_1337:
        /*0054*/ 	.byte	0x04, 0x05
        /*0056*/ 	.short	(.L_1339 - .L_1338)
.L_1338:
        /*0058*/ 	.word	0x00000080
        /*005c*/ 	.word	0x00000001
        /*0060*/ 	.word	0x00000001


	//----- nvinfo : EIATTR_CRS_STACK_SIZE
	.align		4
.L_1339:
        /*0064*/ 	.byte	0x04, 0x1e
        /*0066*/ 	.short	(.L_1341 - .L_1340)
.L_1340:
        /*0068*/ 	.word	0x00000000


	//----- nvinfo : EIATTR_CBANK_PARAM_SIZE
	.align		4
.L_1341:
        /*006c*/ 	.byte	0x03, 0x19
        /*006e*/ 	.short	0x0018


	//----- nvinfo : EIATTR_PARAM_CBANK
	.align		4
        /*0070*/ 	.byte	0x04, 0x0a
        /*0072*/ 	.short	(.L_1343 - .L_1342)
	.align		4
.L_1342:
        /*0074*/ 	.word	index@(.nv.constant0._ZN2at6native29vectorized_elementwise_kernelILi8ENS0_10AbsFunctorIsEESt5arrayIPcLm2EEEEviT0_T1_)
        /*0078*/ 	.short	0x0210
        /*007a*/ 	.short	0x0018


	//----- nvinfo : EIATTR_SW_WAR
	.align		4
.L_1343:
        /*007c*/ 	.byte	0x04, 0x36
        /*007e*/ 	.short	(.L_1345 - .L_1344)
.L_1344:
        /*0080*/ 	.word	0x00000008
.L_1345:


//--------------------- .nv.info._ZN2at6native18elementwise_kernelILi128ELi4EZNS0_15gpu_kernel_implINS0_10AbsFunctorIlEEEEvRNS_18TensorIteratorBaseERKT_EUliE_EEviT1_ --------------------------
	.section	.nv.info._ZN2at6native18elementwise_kernelILi128ELi4EZNS0_15gpu_kernel_implINS0_10AbsFunctorIlEEEEvRNS_18TensorIteratorBaseERKT_EUliE_EEviT1_,"",@"SHT_CUDA_INFO"
	.sectionflags	@""
	.align	4


	//----- nvinfo : EIATTR_CUDA_API_VERSION
	.align		4
        /*0000*/ 	.byte	0x04, 0x37
        /*0002*/ 	.short	(.L_1347 - .L_1346)
.L_1346:
        /*0004*/ 	.word	0x00000082


	//----- nvinfo : EIATTR_KPARAM_INFO
	.align		4
.L_1347:
        /*0008*/ 	.byte	0x04, 0x17
        /*000a*/ 	.short	(.L_1349 - .L_1348)
.L_1348:
        /*000c*/ 	.word	0x00000000
        /*0010*/ 	.short	0x0001
        /*0012*/ 	.short	0x0008
        /*0014*/ 	.byte	0x00, 0xf0, 0x61, 0x08


	//----- nvinfo : EIATTR_KPARAM_INFO
	.align		4
.L_1349:
        /*0018*/ 	.byte	0x04, 0x17
        /*001a*/ 	.short	(.L_1351 - .L_1350)
.L_1350:
        /*001c*/ 	.word	0x00000000
        /*0020*/ 	.short	0x0000
        /*0022*/ 	.short	0x0000
        /*0024*/ 	.byte	0x00, 0xf0, 0x11, 0x00


	//----- nvinfo : EIATTR_SPARSE_MMA_MASK
	.align		4
.L_1351:
        /*0028*/ 	.byte	0x03, 0x50
        /*002a*/ 	.short	0x0000


	//----- nvinfo : EIATTR_MAXREG_COUNT
	.align		4
        /*002c*/ 	.byte	0x03, 0x1b
        /*002e*/ 	.short	0x0080


	//----- nvinfo : EIATTR_EXTERNS
	.align		4
        /*0030*/ 	.byte	0x04, 0x0f
        /*0032*/ 	.short	(.L_1353 - .L_1352)


	//   ....[0]....
	.align		4
.L_1352:
        /*0034*/ 	.word	index@(__assertfail)


	//----- nvinfo : EIATTR_MERCURY_ISA_VERSION
	.align		4
.L_1353:
        /*0038*/ 	.byte	0x03, 0x5f
        /*003a*/ 	.short	0x0101


	//----- nvinfo : EIATTR_SYSCALL_OFFSETS
	.align		4
        /*003c*/ 	.byte	0x04, 0x46
        /*003e*/ 	.short	(.L_1355 - .L_1354)


	//   ....[0]....
.L_1354:
        /*0040*/ 	.word	0x000021c0


	//   ....[1]....
        /*0044*/ 	.word	0x00003440


	//   ....[2]....
        /*0048*/ 	.word	0x00005620


	//   ....[3]....
        /*004c*/ 	.word	0x000068a0


	//   ....[4]....
        /*0050*/ 	.word	0x00008a70


	//   ....[5]....
        /*0054*/ 	.word	0x00009cf0


	//   ....[6]....
        /*0058*/ 	.word	0x0000beb0


	//   ....[7]....
        /*005c*/ 	.word	0x0000d130


	//----- nvinfo : EIATTR_EXIT_INSTR_OFFSETS
	.align		4
.L_1355:
        /*0060*/ 	.byte	0x04, 0x1c
        /*0062*/ 	.short	(.L_1357 - .L_1356)


	//   ....[0]....
.L_1356:
        /*0064*/ 	.word	0x00009d80


	//   ....[1]....
        /*0068*/ 	.word	0x0000c050


	//   ....[2]....
        /*006c*/ 	.word	0x0000c070


	//   ....[3]....
        /*0070*/ 	.word	0x0000c0f0


	//   ....[4]....
        /*0074*/ 	.word	0x0000c110


	//   ....[5]....
        /*0078*/ 	.word	0x0000c130


	//   ....[6]....
        /*007c*/ 	.word	0x0000c210


	//   ....[7]....
        /*0080*/ 	.word	0x0000c2a0


	//   ....[8]....
        /*0084*/ 	.word	0x0000c390


	//   ....[9]....
        /*0088*/ 	.word	0x0000c430


	//   ....[10]....
        /*008c*/ 	.word	0x0000c4b0


	//   ....[11]....
        /*0090*/ 	.word	0x0000c580


	//   ....[12]....
        /*0094*/ 	.word	0x0000c610


	//   ....[13]....
        /*0098*/ 	.word	0x0000c7f0


	//   ....[14]....
        /*009c*/ 	.word	0x0000c9a0


	//   ....[15]....
        /*00a0*/ 	.word	0x0000ca30


	//   ....[16]....
        /*00a4*/ 	.word	0x0000cad0


	//   ....[17]....
        /*00a8*/ 	.word	0x0000cca0


	//   ....[18]....
        /*00ac*/ 	.word	0x0000ce70


	//   ....[19]....
        /*00b0*/ 	.word	0x0000d030


	//   ....[20]....
        /*00b4*/ 	.word	0x0000d140


	//   ....[21]....
        /*00b8*/ 	.word	0x0000d160


	//   ....[22]....
        /*00bc*/ 	.word	0x0000d180


	//----- nvinfo : EIATTR_MAX_THREADS
	.align		4
.L_1357:
        /*00c0*/ 	.byte	0x04, 0x05
        /*00c2*/ 	.short	(.L_1359 - .L_1358)
.L_1358:
        /*00c4*/ 	.word	0x00000080
        /*00c8*/ 	.word	0x00000001
        /*00cc*/ 	.word	0x00000001


	//----- nvinfo : EIATTR_CRS_STACK_SIZE
	.align		4
.L_1359:
        /*00d0*/ 	.byte	0x04, 0x1e
        /*00d2*/ 	.short	(.L_1361 - .L_1360)
.L_1360:
        /*00d4*/ 	.word	0x00000000


	//----- nvinfo : EIATTR_CBANK_PARAM_SIZE
	.align		4
.L_1361:
        /*00d8*/ 	.byte	0x03, 0x19
        /*00da*/ 	.short	0x0220


	//----- nvinfo : EIATTR_PARAM_CBANK
	.align		4
        /*00dc*/ 	.byte	0x04, 0x0a
        /*00de*/ 	.short	(.L_1363 - .L_1362)
	.align		4
.L_1362:
        /*00e0*/ 	.word	index@(.nv.constant0._ZN2at6native18elementwise_kernelILi128ELi4EZNS0_15gpu_kernel_implINS0_10AbsFunctorIlEEEEvRNS_18TensorIteratorBaseERKT_EUliE_EEviT1_)
        /*00e4*/ 	.short	0x0210
        /*00e6*/ 	.short	0x0220


	//----- nvinfo : EIATTR_SW_WAR
	.align		4
.L_1363:
        /*00e8*/ 	.byte	0x04, 0x36
        /*00ea*/ 	.short	(.L_1365 - .L_1364)
.L_1364:
        /*00ec*/ 	.word	0x00000008
.L_1365:


//--------------------- .nv.info._ZN2at6native27unrolled_elementwise_kernelINS0_10AbsFunctorIlEESt5arrayIPcLm2EELi4E23TrivialOffsetCalculatorILi1EjES8_NS0_6memory12LoadWithCastILi1EEENS9_13StoreWithCastILi1EEEEEviT_T0_T2_T3_T4_T5_ --------------------------
	.section	.nv.info._ZN2at6native27unrolled_elementwise_kernelINS0_10AbsFunctorIlEESt5arrayIPcLm2EELi4E23TrivialOffsetCalculatorILi1EjES8_NS0_6memory12LoadWithCastILi1EEENS9_13StoreWithCastILi1EEEEEviT_T0_T2_T3_T4_T5_,"",@"SHT_CUDA_INFO"
	.sectionflags	@""
	.align	4


	//----- nvinfo : EIATTR_CUDA_API_VERSION
	.align		4
        /*0000*/ 	.byte	0x04, 0x37
        /*0002*/ 	.short	(.L_1367 - .L_1366)
.L_1366:
        /*0004*/ 	.word	0x00000082


	//----- nvinfo : EIATTR_KPARAM_INFO
	.align		4
.L_1367:
        /*0008*/ 	.byte	0x04, 0x17
        /*000a*/ 	.short	(.L_1369 - .L_1368)
.L_1368:
        /*000c*/ 	.word	0x00000000
        /*0010*/ 	.short	0x0006
        /*0012*/ 	.short	0x0024
        /*0014*/ 	.byte	0x00, 0xf0, 0x21, 0x00


	//----- nvinfo : EIATTR_KPARAM_INFO
	.align		4
.L_1369:
        /*0018*/ 	.byte	0x04, 0x17
        /*001a*/ 	.short	(.L_1371 - .L_1370)
.L_1370:
        /*001c*/ 	.word	0x00000000
        /*0020*/ 	.short	0x0005
        /*0022*/ 	.short	0x001c
        /*0024*/ 	.byte	0x00, 0xf0, 0x21, 0x00


	//----- nvinfo : EIATTR_KPARAM_INFO
	.align		4
.L_1371:
        /*0028*/ 	.byte	0x04, 0x17
        /*002a*/ 	.short	(.L_1373 - .L_1372)
.L_1372:
        /*002c*/ 	.word	0x00000000
        /*0030*/ 	.short	0x0004
        /*0032*/ 	.short	0x0019
        /*0034*/ 	.byte	0x00, 0xf0, 0x05, 0x00


	//----- nvinfo : EIATTR_KPARAM_INFO
	.align		4
.L_1373:
        /*0038*/ 	.byte	0x04, 0x17
        /*003a*/ 	.short	(.L_1375 - .L_1374)
.L_1374:
        /*003c*/ 	.word	0x00000000
        /*0040*/ 	.short	0x0003
        /*0042*/ 	.short	0x0018
        /*0044*/ 	.byte	0x00, 0xf0, 0x05, 0x00


	//----- nvinfo : EIATTR_KPARAM_INFO
	.align		4
.L_1375:
        /*0048*/ 	.byte	0x04, 0x17
        /*004a*/ 	.short	(.L_1377 - .L_1376)
.L_1376:
        /*004c*/ 	.word	0x00000000
        /*0050*/ 	.short	0x0002
        /*0052*/ 	.short	0x0008
        /*0054*/ 	.byte	0x00, 0xf0, 0x41, 0x00


	//----- nvinfo : EIATTR_KPARAM_INFO
	.align		4
.L_1377:
        /*0058*/ 	.byte	0x04, 0x17
        /*005a*/ 	.short	(.L_1379 - .L_1378)
.L_1378:
        /*005c*/ 	.word	0x00000000
        /*0060*/ 	.short	0x0001
        /*0062*/ 	.short	0x0004
        /*0064*/ 	.byte	0x00, 0xf0, 0x05, 0x00


	//----- nvinfo : EIATTR_KPARAM_INFO
	.align		4
.L_1379:
        /*0068*/ 	.byte	0x04, 0x17
        /*006a*/ 	.short	(.L_1381 - .L_1380)
.L_1380:
        /*006c*/ 	.word	0x00000000
        /*0070*/ 	.short	0x0000
        /*0072*/ 	.short	0x0000
        /*0074*/ 	.byte	0x00, 0xf0, 0x11, 0x00


	//----- nvinfo : EIATTR_SPARSE_MMA_MASK
	.align		4
.L_1381:
        /*0078*/ 	.byte	0x03, 0x50
        /*007a*/ 	.short	0x0000


	//----- nvinfo : EIATTR_MAXREG_COUNT
	.align		4
        /*007c*/ 	.byte	0x03, 0x1b
        /*007e*/ 	.short	0x00ff


	//----- nvinfo : EIATTR_EXTERNS
	.align		4
        /*0080*/ 	.byte	0x04, 0x0f
        /*0082*/ 	.short	(.L_1383 - .L_1382)


	//   ....[0]....
	.align		4
.L_1382:
        /*0084*/ 	.word	index@(__assertfail)


	//----- nvinfo : EIATTR_MERCURY_ISA_VERSION
	.align		4
.L_1383:
        /*0088*/ 	.byte	0x03, 0x5f
        /*008a*/ 	.short	0x0101


	//----- nvinfo : EIATTR_SYSCALL_OFFSETS
	.align		4
        /*008c*/ 	.byte	0x04, 0x46
        /*008e*/ 	.short	(.L_1385 - .L_1384)


	//   ....[0]....
.L_1384:
        /*0090*/ 	.word	0x00000ef0


	//   ....[1]....
        /*0094*/ 	.word	0x00001df0


	//   ....[2]....
        /*0098*/ 	.word	0x00002d00


	//   ....[3]....
        /*009c*/ 	.word	0x00003be0


	//   ....[4]....
        /*00a0*/ 	.word	0x00005110


	//   ....[5]....
        /*00a4*/ 	.word	0x00006550


	//   ....[6]....
        /*00a8*/ 	.word	0x00007980


	//   ....[7]....
        /*00ac*/ 	.word	0x00008e40


	//----- nvinfo : EIATTR_EXIT_INSTR_OFFSETS
	.align		4
.L_1385:
        /*00b0*/ 	.byte	0x04, 0x1c
        /*00b2*/ 	.short	(.L_1387 - .L_1386)


	//   ....[0]....
.L_1386:
        /*00b4*/ 	.word	0x00007a00


	//   ....[1]....
        /*00b8*/ 	.word	0x00007b90


	//   ....[2]....
        /*00bc*/ 	.word	0x00007bb0


	//   ....[3]....
        /*00c0*/ 	.word	0x00007c30


	//   ....[4]....
        /*00c4*/ 	.word	0x00007c50


	//   ....[5]....
        /*00c8*/ 	.word	0x00007c70


	//   ....[6]....
        /*00cc*/ 	.word	0x00007d70


	//   ....[7]....
        /*00d0*/ 	.word	0x00007e20


	//   ....[8]....
        /*00d4*/ 	.word	0x00007f30


	//   ....[9]....
        /*00d8*/ 	.word	0x00007ff0


	//   ....[10]....
        /*00dc*/ 	.word	0x00008090


	//   ....[11]....
        /*00e0*/ 	.word	0x000081b0


	//   ....[12]....
        /*00e4*/ 	.word	0x00008260


	//   ....[13]....
        /*00e8*/ 	.word	0x00008460


	//   ....[14]....
        /*00ec*/ 	.word	0x00008630


	//   ....[15]....
        /*00f0*/ 	.word	0x000086e0


	//   ....[16]....
        /*00f4*/ 	.word	0x00008780


	//   ....[17]....
        /*00f8*/ 	.word	0x00008970


	//   ....[18]....
        /*00fc*/ 	.word	0x00008b60


	//   ....[19]....
        /*0100*/ 	.word	0x00008d40


	//   ....[20]....
        /*0104*/ 	.word	0x00008e50


	//   ....[21]....
        /*0108*/ 	.word	0x00008e70


	//   ....[22]....
        /*010c*/ 	.word	0x00008e90


	//----- nvinfo : EIATTR_MAX_THREADS
	.align		4
.L_1387:
        /*0110*/ 	.byte	0x04, 0x05
        /*0112*/ 	.short	(.L_1389 - .L_1388)
.L_1388:
        /*0114*/ 	.word	0x00000080
        /*0118*/ 	.word	0x00000001
        /*011c*/ 	.word	0x00000001


	//----- nvinfo : EIATTR_CRS_STACK_SIZE
	.align		4
.L_1389:
        /*0120*/ 	.byte	0x04, 0x1e
        /*0122*/ 	.short	(.L_1391 - .L_1390)
.L_1390:
        /*0124*/ 	.word	0x00000000


	//----- nvinfo : EIATTR_CBANK_PARAM_SIZE
	.align		4
.L_1391:
        /*0128*/ 	.byte	0x03, 0x19
        /*012a*/ 	.short	0x002c


	//----- nvinfo : EIATTR_PARAM_CBANK
	.align		4
        /*012c*/ 	.byte	0x04, 0x0a
        /*012e*/ 	.short	(.L_1393 - .L_1392)
	.align		4
.L_1392:
        /*0130*/ 	.word	index@(.nv.constant0._ZN2at6native27unrolled_elementwise_kernelINS0_10AbsFunctorIlEESt5arrayIPcLm2EELi4E23TrivialOffsetCalculatorILi1EjES8_NS0_6memory12LoadWithCastILi1EEENS9_13StoreWithCastILi1EEEEEviT_T0_T2_T3_T4_T5_)
        /*0134*/ 	.short	0x0210
        /*0136*/ 	.short	0x002c


	//----- nvinfo : EIATTR_SW_WAR
	.align		4
.L_1393:
        /*0138*/ 	.byte	0x04, 0x36
        /*013a*/ 	.short	(.L_1395 - .L_1394)
.L_1394:
        /*013c*/ 	.word	0x00000008
.L_1395:


//--------------------- .nv.info._ZN2at6native18elementwise_kernelILi128ELi2EZNS0_22gpu_kernel_impl_nocastINS0_10AbsFunctorIlEEEEvRNS_18TensorIteratorBaseERKT_EUliE_EEviT1_ --------------------------
	.section	.nv.info._ZN2at6native18elementwise_kernelILi128ELi2EZNS0_22gpu_kernel_impl_nocastINS0_10AbsFunctorIlEEEEvRNS_18TensorIteratorBaseERKT_EUliE_EEviT1_,"",@"SHT_CUDA_INFO"
	.sectionflags	@""
	.align	4


	//----- nvinfo : EIATTR_CUDA_API_VERSION
	.align		4
        /*0000*/ 	.byte	0x04, 0x37
        /*0002*/ 	.short	(.L_1397 - .L_1396)
.L_1396:
        /*0004*/ 	.word	0x00000082


	//----- nvinfo : EIATTR_KPARAM_INFO
	.align		4
.L_1397:
        /*0008*/ 	.byte	0x04, 0x17
        /*000a*/ 	.short	(.L_1399 - .L_1398)
.L_1398:
        /*000c*/ 	.word	0x00000000
        /*0010*/ 	.short	0x0001
        /*0012*/ 	.short	0x0008
        /*0014*/ 	.byte	0x00, 0xf0, 0x61, 0x08


	//----- nvinfo : EIATTR_KPARAM_INFO
	.align		4
.L_1399:
        /*0018*/ 	.byte	0x04, 0x17
        /*001a*/ 	.short	(.L_1401 - .L_1400)
.L_1400:
        /*001c*/ 	.word	0x00000000
        /*0020*/ 	.short	0x0000
        /*0022*/ 	.short	0x0000
        /*0024*/ 	.byte	0x00, 0xf0, 0x11, 0x00


	//----- nvinfo : EIATTR_SPARSE_MMA_MASK
	.align		4
.L_1401:
        /*0028*/ 	.byte	0x03, 0x50
        /*002a*/ 	.short	0x0000


	//----- nvinfo : EIATTR_MAXREG_COUNT
	.align		4
        /*002c*/ 	.byte	0x03, 0x1b
        /*002e*/ 	.short	0x0080


	//----- nvinfo : EIATTR_MERCURY_ISA_VERSION
	.align		4
        /*0030*/ 	.byte	0x03, 0x5f
        /*0032*/ 	.short	0x0101


	//----- nvinfo : EIATTR_EXIT_INSTR_OFFSETS
	.align		4
        /*0034*/ 	.byte	0x04, 0x1c
        /*0036*/ 	.short	(.L_1403 - .L_1402)


	//   ....[0]....
.L_1402:
        /*0038*/ 	.word	0x00001480


	//   ....[1]....
        /*003c*/ 	.word	0x00002850


	//----- nvinfo : EIATTR_MAX_THREADS
	.align		4
.L_1403:
        /*0040*/ 	.byte	0x04, 0x05
        /*0042*/ 	.short	(.L_1405 - .L_1404)
.L_1404:
        /*0044*/ 	.word	0x00000080
        /*0048*/ 	.word	0x00000001
        /*004c*/ 	.word	0x00000001


	//----- nvinfo : EIATTR_CRS_STACK_SIZE
	.align		4
.L_1405:
        /*0050*/ 	.byte	0x04, 0x1e
        /*0052*/ 	.short	(.L_1407 - .L_1406)
.L_1406:
        /*0054*/ 	.word	0x00000000


	//----- nvinfo : EIATTR_CBANK_PARAM_SIZE
	.align		4
.L_1407:
        /*0058*/ 	.byte	0x03, 0x19
        /*005a*/ 	.short	0x0220


	//----- nvinfo : EIATTR_PARAM_CBANK
	.align		4
        /*005c*/ 	.byte	0x04, 0x0a
        /*005e*/ 	.short	(.L_1409 - .L_1408)
	.align		4
.L_1408:
        /*0060*/ 	.word	index@(.nv.constant0._ZN2at6native18elementwise_kernelILi128ELi2EZNS0_22gpu_kernel_impl_nocastINS0_10AbsFunctorIlEEEEvRNS_18TensorIteratorBaseERKT_EUliE_EEviT1_)
        /*0064*/ 	.short	0x0210
        /*0066*/ 	.short	0x0220


	//----- nvinfo : EIATTR_SW_WAR
	.align		4
.L_1409:
        /*0068*/ 	.byte	0x04, 0x36
        /*006a*/ 	.short	(.L_1411 - .L_1410)
.L_1410:
        /*006c*/ 	.word	0x00000008
.L_1411:


//--------------------- .nv.info._ZN2at6native27unrolled_elementwise_kernelINS0_10AbsFunctorIlEESt5arrayIPcLm2EELi4E23TrivialOffsetCalculatorILi1EjES8_NS0_6memory15LoadWithoutCastENS9_16StoreWithoutCastEEEviT_T0_T2_T3_T4_T5_ --------------------------
	.section	.nv.info._ZN2at6native27unrolled_elementwise_kernelINS0_10AbsFunctorIlEESt5arrayIPcLm2EELi4E23TrivialOffsetCalculatorILi1EjES8_NS0_6memory15LoadWithoutCastENS9_16StoreWithoutCastEEEviT_T0_T2_T3_T4_T5_,"",@"SHT_CUDA_INFO"
	.sectionflags	@""
	.align	4


	//----- nvinfo : EIATTR_CUDA_API_VERSION
	.align		4
        /*0000*/ 	.byte	0x04, 0x37
        /*0002*/ 	.short	(.L_1413 - .L_1412)
.L_1412:
        /*0004*/ 	.word	0x00000082


	//----- nvinfo : EIATTR_KPARAM_INFO
	.align		4
.L_1413:
        /*0008*/ 	.byte	0x04, 0x17
        /*000a*/ 	.short	(.L_1415 - .L_1414)
.L_1414:
        /*000c*/ 	.word	0x00000000
        /*0010*/ 	.short	0x0006
        /*0012*/ 	.short	0x001b
        /*0014*/ 	.byte	0x00, 0xf0, 0x05, 0x00


	//----- nvinfo : EIATTR_KPARAM_INFO
	.align		4
.L_1415:
        /*0018*/ 	.byte	0x04, 0x17
        /*001a*/ 	.short	(.L_1417 - .L_1416)
.L_1416:
        /*001c*/ 	.word	0x00000000
        /*0020*/ 	.short	0x0005
        /*0022*/ 	.short	0x001a
        /*0024*/ 	.byte	0x00, 0xf0, 0x05, 0x00


	//----- nvinfo : EIATTR_KPARAM_INFO
	.align		4
.L_1417:
        /*0028*/ 	.byte	0x04, 0x17
        /*002a*/ 	.short	(.L_1419 - .L_1418)
.L_1418:
        /*002c*/ 	.word	0x00000000
        /*0030*/ 	.short	0x0004
        /*0032*/ 	.short	0x0019
        /*0034*/ 	.byte	0x00, 0xf0, 0x05, 0x00


	//----- nvinfo : EIATTR_KPARAM_INFO
	.align		4
.L_1419:
        /*0038*/ 	.byte	0x04, 0x17
        /*003a*/ 	.short	(.L_1421 - .L_1420)
.L_1420:
        /*003c*/ 	.word	0x00000000
        /*0040*/ 	.short	0x0003
        /*0042*/ 	.short	0x0018
        /*0044*/ 	.byte	0x00, 0xf0, 0x05, 0x00


	//----- nvinfo : EIATTR_KPARAM_INFO
	.align		4
.L_1421:
        /*0048*/ 	.byte	0x04, 0x17
        /*004a*/ 	.short	(.L_1423 - .L_1422)
.L_1422:
        /*004c*/ 	.word	0x00000000
        /*0050*/ 	.short	0x0002
        /*0052*/ 	.short	0x0008
        /*0054*/ 	.byte	0x00, 0xf0, 0x41, 0x00


	//----- nvinfo : EIATTR_KPARAM_INFO
	.align		4
.L_1423:
        /*0058*/ 	.byte	0x04, 0x17
        /*005a*/ 	.short	(.L_1425 - .L_1424)
.L_1424:
        /*005c*/ 	.word	0x00000000
        /*0060*/ 	.short	0x0001
        /*0062*/ 	.short	0x0004
        /*0064*/ 	.byte	0x00, 0xf0, 0x05, 0x00


	//----- nvinfo : EIATTR_KPARAM_INFO
	.align		4
.L_1425:
        /*0068*/ 	.byte	0x04, 0x17
        /*006a*/ 	.short	(.L_1427 - .L_1426)
.L_1426:
        /*006c*/ 	.word	0x00000000
        /*0070*/ 	.short	0x0000
        /*0072*/ 	.short	0x0000
        /*0074*/ 	.byte	0x00, 0xf0, 0x11, 0x00


	//----- nvinfo : EIATTR_SPARSE_MMA_MASK
	.align		4
.L_1427:
        /*0078*/ 	.byte	0x03, 0x50
        /*007a*/ 	.short	0x0000


	//----- nvinfo : EIATTR_MAXREG_COUNT
	.align		4
        /*007c*/ 	.byte	0x03, 0x1b
        /*007e*/ 	.short	0x00ff


	//----- nvinfo : EIATTR_MERCURY_ISA_VERSION
	.align		4
        /*0080*/ 	.byte	0x03, 0x5f
        /*0082*/ 	.short	0x0101


	//----- nvinfo : EIATTR_EXIT_INSTR_OFFSETS
	.align		4
        /*0084*/ 	.byte	0x04, 0x1c
        /*0086*/ 	.short	(.L_1429 - .L_1428)


	//   ....[0]....
.L_1428:
        /*0088*/ 	.word	0x000004a0


	//   ....[1]....
        /*008c*/ 	.word	0x00000540


	//----- nvinfo : EIATTR_MAX_THREADS
	.align		4
.L_1429:
        /*0090*/ 	.byte	0x04, 0x05
        /*0092*/ 	.short	(.L_1431 - .L_1430)
.L_1430:
        /*0094*/ 	.word	0x00000080
        /*0098*/ 	.word	0x00000001
        /*009c*/ 	.word	0x00000001


	//----- nvinfo : EIATTR_CRS_STACK_SIZE
	.align		4
.L_1431:
        /*00a0*/ 	.byte	0x04, 0x1e
        /*00a2*/ 	.short	(.L_1433 - .L_1432)
.L_1432:
        /*00a4*/ 	.word	0x00000000


	//----- nvinfo : EIATTR_CBANK_PARAM_SIZE
	.align		4
.L_1433:
        /*00a8*/ 	.byte	0x03, 0x19
        /*00aa*/ 	.short	0x001c


	//----- nvinfo : EIATTR_PARAM_CBANK
	.align		4
        /*00ac*/ 	.byte	0x04, 0x0a
        /*00ae*/ 	.short	(.L_1435 - .L_1434)
	.align		4
.L_1434:
        /*00b0*/ 	.word	index@(.nv.constant0._ZN2at6native27unrolled_elementwise_kernelINS0_10AbsFunctorIlEESt5arrayIPcLm2EELi4E23TrivialOffsetCalculatorILi1EjES8_NS0_6memory15LoadWithoutCastENS9_16StoreWithoutCastEEEviT_T0_T2_T3_T4_T5_)
        /*00b4*/ 	.short	0x0210
        /*00b6*/ 	.short	0x001c


	//----- nvinfo : EIATTR_SW_WAR
	.align		4
.L_1435:
        /*00b8*/ 	.byte	0x04, 0x36
        /*00ba*/ 	.short	(.L_1437 - .L_1436)
.L_1436:
        /*00bc*/ 	.word	0x00000008
.L_1437:


//--------------------- .nv.info._ZN2at6native29vectorized_elementwise_kernelILi2ENS0_10AbsFunctorIlEESt5arrayIPcLm2EEEEviT0_T1_ --------------------------
	.section	.nv.info._ZN2at6native29vectorized_elementwise_kernelILi2ENS0_10AbsFunctorIlEESt5arrayIPcLm2EEEEviT0_T1_,"",@"SHT_CUDA_INFO"
	.sectionflags	@""
	.align	4


	//----- nvinfo : EIATTR_CUDA_API_VERSION
	.align		4
        /*0000*/ 	.byte	0x04, 0x37
        /*0002*/ 	.short	(.L_1439 - .L_1438)
.L_1438:
        /*0004*/ 	.word	0x00000082


	//----- nvinfo : EIATTR_KPARAM_INFO
	.align		4
.L_1439:
        /*0008*/ 	.byte	0x04, 0x17
        /*000a*/ 	.short	(.L_1441 - .L_1440)
.L_1440:
        /*000c*/ 	.word	0x00000000
        /*0010*/ 	.short	0x0002
        /*0012*/ 	.short	0x0008
        /*0014*/ 	.byte	0x00, 0xf0, 0x41, 0x00


	//----- nvinfo : EIATTR_KPARAM_INFO
	.align		4
.L_1441:
        /*0018*/ 	.byte	0x04, 0x17
        /*001a*/ 	.short	(.L_1443 - .L_1442)
.L_1442:
        /*001c*/ 	.word	0x00000000
        /*0020*/ 	.short	0x0001
        /*0022*/ 	.short	0x0004
        /*0024*/ 	.byte	0x00, 0xf0, 0x05, 0x00


	//----- nvinfo : EIATTR_KPARAM_INFO
	.align		4
.L_1443:
        /*0028*/ 	.byte	0x04, 0x17
        /*002a*/ 	.short	(.L_1445 - .L_1444)
.L_1444:
        /*002c*/ 	.word	0x00000000
        /*0030*/ 	.short	0x0000
        /*0032*/ 	.short	0x0000
        /*0034*/ 	.byte	0x00, 0xf0, 0x11, 0x00


	//----- nvinfo : EIATTR_SPARSE_MMA_MASK
	.align		4
.L_1445:
        /*0038*/ 	.byte	0x03, 0x50
        /*003a*/ 	.short	0x0000


	//----- nvinfo : EIATTR_MAXREG_COUNT
	.align		4
        /*003c*/ 	.byte	0x03, 0x1b
        /*003e*/ 	.short	0x00ff


	//----- nvinfo : EIATTR_MERCURY_ISA_VERSION
	.align		4
        /*0040*/ 	.byte	0x03, 0x5f
        /*0042*/ 	.short	0x0101


	//----- nvinfo : EIATTR_EXIT_INSTR_OFFSETS
	.align		4
        /*0044*/ 	.byte	0x04, 0x1c
        /*0046*/ 	.short	(.L_1447 - .L_1446)


	//   ....[0]....
.L_1446:
        /*0048*/ 	.word	0x000004a0


	//   ....[1]....
        /*004c*/ 	.word	0x00000e10


	//   ....[2]....
        /*0050*/ 	.word	0x00000eb0


	//----- nvinfo : EIATTR_MAX_THREADS
	.align		4
.L_1447:
        /*0054*/ 	.byte	0x04, 0x05
        /*0056*/ 	.short	(.L_1449 - .L_1448)
.L_1448:
        /*0058*/ 	.word	0x00000080
        /*005c*/ 	.word	0x00000001
        /*0060*/ 	.word	0x00000001


	//----- nvinfo : EIATTR_CRS_STACK_SIZE
	.align		4
.L_1449:
        /*0064*/ 	.byte	0x04, 0x1e
        /*0066*/ 	.short	(.L_1451 - .L_1450)
.L_1450:
        /*0068*/ 	.word	0x00000000


	//----- nvinfo : EIATTR_CBANK_PARAM_SIZE
	.align		4
.L_1451:
        /*006c*/ 	.byte	0x03, 0x19
        /*006e*/ 	.short	0x0018


	//----- nvinfo : EIATTR_PARAM_CBANK
	.align		4
        /*0070*/ 	.byte	0x04, 0x0a
        /*0072*/ 	.short	(.L_1453 - .L_1452)
	.align		4
.L_1452:
        /*0074*/ 	.word	index@(.nv.constant0._ZN2at6native29vectorized_elementwise_kernelILi2ENS0_10AbsFunctorIlEESt5arrayIPcLm2EEEEviT0_T1_)
        /*0078*/ 	.short	0x0210
        /*007a*/ 	.short	0x0018


	//----- nvinfo : EIATTR_SW_WAR
	.align		4
.L_1453:
        /*007c*/ 	.byte	0x04, 0x36
        /*007e*/ 	.short	(.L_1455 - .L_1454)
.L_1454:
        /*0080*/ 	.word	0x00000008
.L_1455:


//--------------------- .nv.info._ZN2at6native29vectorized_elementwise_kernelILi4ENS0_10AbsFunctorIlEESt5arrayIPcLm2EEEEviT0_T1_ --------------------------
	.section	.nv.info._ZN2at6native29vectorized_elementwise_kernelILi4ENS0_10AbsFunctorIlEESt5arrayIPcLm2EEEEviT0_T1_,"",@"SHT_CUDA_INFO"
	.sectionflags	@""
	.align	4


	//----- nvinfo : EIATTR_CUDA_API_VERSION
	.align		4
        /*0000*/ 	.byte	0x04, 0x37
        /*0002*/ 	.short	(.L_1457 - .L_1456)
.L_1456:
        /*0004*/ 	.word	0x00000082


	//----- nvinfo : EIATTR_KPARAM_INFO
	.align		4
.L_1457:
        /*0008*/ 	.byte	0x04, 0x17
        /*000a*/ 	.short	(.L_1459 - .L_1458)
.L_1458:
        /*000c*/ 	.word	0x00000000
        /*0010*/ 	.short	0x0002
        /*0012*/ 	.short	0x0008
        /*0014*/ 	.byte	0x00, 0xf0, 0x41, 0x00


	//----- nvinfo : EIATTR_KPARAM_INFO
	.align		4
.L_1459:
        /*0018*/ 	.byte	0x04, 0x17
        /*001a*/ 	.short	(.L_1461 - .L_1460)
.L_1460:
        /*001c*/ 	.word	0x00000000
        /*0020*/ 	.short	0x0001
        /*0022*/ 	.short	0x0004
        /*0024*/ 	.byte	0x00, 0xf0, 0x05, 0x00


	//----- nvinfo : EIATTR_KPARAM_INFO
	.align		4
.L_1461:
        /*0028*/ 	.byte	0x04, 0x17
        /*002a*/ 	.short	(.L_1463 - .L_1462)
.L_1462:
        /*002c*/ 	.word	0x00000000
        /*0030*/ 	.short	0x0000
        /*0032*/ 	.short	0x0000
        /*0034*/ 	.byte	0x00, 0xf0, 0x11, 0x00


	//----- nvinfo : EIATTR_SPARSE_MMA_MASK
	.align		4
.L_1463:
        /*0038*/ 	.byte	0x03, 0x50
        /*003a*/ 	.short	0x0000


	//----- nvinfo : EIATTR_MAXREG_COUNT
	.align		4
        /*003c*/ 	.byte	0x03, 0x1b
        /*003e*/ 	.short	0x00ff


	//----- nvinfo : EIATTR_MERCURY_ISA_VERSION
	.align		4
        /*0040*/ 	.byte	0x03, 0x5f
        /*0042*/ 	.short	0x0101


	//----- nvinfo : EIATTR_EXIT_INSTR_OFFSETS
	.align		4
        /*0044*/ 	.byte	0x04, 0x1c
        /*0046*/ 	.short	(.L_1465 - .L_1464)


	//   ....[0]....
.L_1464:
        /*0048*/ 	.word	0x000004a0


	//   ....[1]....
        /*004c*/ 	.word	0x00000e10


	//   ....[2]....
        /*0050*/ 	.word	0x00000eb0


	//----- nvinfo : EIATTR_MAX_THREADS
	.align		4
.L_1465:
        /*0054*/ 	.byte	0x04, 0x05
        /*0056*/ 	.short	(.L_1467 - .L_1466)
.L_1466:
        /*0058*/ 	.word	0x00000080
        /*005c*/ 	.word	0x00000001
        /*0060*/ 	.word	0x00000001


	//----- nvinfo : EIATTR_CRS_STACK_SIZE
	.align		4
.L_1467:
        /*0064*/ 	.byte	0x04, 0x1e
        /*0066*/ 	.short	(.L_1469 - .L_1468)
.L_1468:
        /*0068*/ 	.word	0x00000000


	//----- nvinfo : EIATTR_CBANK_PARAM_SIZE
	.align		4
.L_1469:
        /*006c*/ 	.byte	0x03, 0x19
        /*006e*/ 	.short	0x0018


	//----- nvinfo : EIATTR_PARAM_CBANK
	.align		4
        /*0070*/ 	.byte	0x04, 0x0a
        /*0072*/ 	.short	(.L_1471 - .L_1470)
	.align		4
.L_1470:
        /*0074*/ 	.word	index@(.nv.constant0._ZN2at6native29vectorized_elementwise_kernelILi4ENS0_10AbsFunctorIlEESt5arrayIPcLm2EEEEviT0_T1_)
        /*0078*/ 	.short	0x0210
        /*007a*/ 	.short	0x0018


	//----- nvinfo : EIATTR_SW_WAR
	.align		4
.L_1471:
        /*007c*/ 	.byte	0x04, 0x36
        /*007e*/ 	.short	(.L_1473 - .L_1472)
.L_1472:
        /*0080*/ 	.word	0x00000008
.L_1473:


//--------------------- .nv.info._ZN2at6native29vectorized_elementwise_kernelILi8ENS0_10AbsFunctorIlEESt5arrayIPcLm2EEEEviT0_T1_ --------------------------
	.section	.nv.info._ZN2at6native29vectorized_elementwise_kernelILi8ENS0_10AbsFunctorIlEESt5arrayIPcLm2EEEEviT0_T1_,"",@"SHT_CUDA_INFO"
	.sectionflags	@""
	.align	4


	//----- nvinfo : EIATTR_CUDA_API_VERSION
	.align		4
        /*0000*/ 	.byte	0x04, 0x37
        /*0002*/ 	.short	(.L_1475 - .L_1474)
.L_1474:
        /*0004*/ 	.word	0x00000082


	//----- nvinfo : EIATTR_KPARAM_INFO
	.align		4
.L_1475:
        /*0008*/ 	.byte	0x04, 0x17
        /*000a*/ 	.short	(.L_1477 - .L_1476)
.L_1476:
        /*000c*/ 	.word	0x00000000
        /*0010*/ 	.short	0x0002
        /*0012*/ 	.short	0x0008
        /*0014*/ 	.byte	0x00, 0xf0, 0x41, 0x00


	//----- nvinfo : EIATTR_KPARAM_INFO
	.align		4
.L_1477:
        /*0018*/ 	.byte	0x04, 0x17
        /*001a*/ 	.short	(.L_1479 - .L_1478)
.L_1478:
        /*001c*/ 	.word	0x00000000
        /*0020*/ 	.short	0x0001
        /*0022*/ 	.short	0x0004
        /*0024*/ 	.byte	0x00, 0xf0, 0x05, 0x00


	//----- nvinfo : EIATTR_KPARAM_INFO
	.align		4
.L_1479:
        /*0028*/ 	.byte	0x04, 0x17
        /*002a*/ 	.short	(.L_1481 - .L_1480)
.L_1480:
        /*002c*/ 	.word	0x00000000
        /*0030*/ 	.short	0x0000
        /*0032*/ 	.short	0x0000
        /*0034*/ 	.byte	0x00, 0xf0, 0x11, 0x00


	//----- nvinfo : EIATTR_SPARSE_MMA_MASK
	.align		4
.L_1481:
        /*0038*/ 	.byte	0x03, 0x50
        /*003a*/ 	.short	0x0000


	//----- nvinfo : EIATTR_MAXREG_COUNT
	.align		4
        /*003c*/ 	.byte	0x03, 0x1b
        /*003e*/ 	.short	0x00ff


	//----- nvinfo : EIATTR_MERCURY_ISA_VERSION
	.align		4
        /*0040*/ 	.byte	0x03, 0x5f
        /*0042*/ 	.short	0x0101


	//----- nvinfo : EIATTR_EXIT_INSTR_OFFSETS
	.align		4
        /*0044*/ 	.byte	0x04, 0x1c
        /*0046*/ 	.short	(.L_1483 - .L_1482)


	//   ....[0]....
.L_1482:
        /*0048*/ 	.word	0x000004a0


	//   ....[1]....
        /*004c*/ 	.word	0x00000e10


	//   ....[2]....
        /*0050*/ 	.word	0x00000eb0


	//----- nvinfo : EIATTR_MAX_THREADS
	.align		4
.L_1483:
        /*0054*/ 	.byte	0x04, 0x05
        /*0056*/ 	.short	(.L_1485 - .L_1484)
.L_1484:
        /*0058*/ 	.word	0x00000080
        /*005c*/ 	.word	0x00000001
        /*0060*/ 	.word	0x00000001


	//----- nvinfo : EIATTR_CRS_STACK_SIZE
	.align		4
.L_1485:
        /*0064*/ 	.byte	0x04, 0x1e
        /*0066*/ 	.short	(.L_1487 - .L_1486)
.L_1486:
        /*0068*/ 	.word	0x00000000


	//----- nvinfo : EIATTR_CBANK_PARAM_SIZE
	.align		4
.L_1487:
        /*006c*/ 	.byte	0x03, 0x19
        /*006e*/ 	.short	0x0018


	//----- nvinfo : EIATTR_PARAM_CBANK
	.align		4
        /*0070*/ 	.byte	0x04, 0x0a
        /*0072*/ 	.short	(.L_1489 - .L_1488)
	.align		4
.L_1488:
        /*0074*/ 	.word	index@(.nv.constant0._ZN2at6native29vectorized_elementwise_kernelILi8ENS0_10AbsFunctorIlEESt5arrayIPcLm2EEEEviT0_T1_)
        /*0078*/ 	.short	0x0210
        /*007a*/ 	.short	0x0018


	//----- nvinfo : EIATTR_SW_WAR
	.align		4
.L_1489:
        /*007c*/ 	.byte	0x04, 0x36
        /*007e*/ 	.short	(.L_1491 - .L_1490)
.L_1490:
        /*0080*/ 	.word	0x00000008
.L_1491:


//--------------------- .nv.info._ZN2at6native18elementwise_kernelILi128ELi4EZNS0_15gpu_kernel_implINS0_10AbsFunctorIiEEEEvRNS_18TensorIteratorBaseERKT_EUliE_EEviT1_ --------------------------
	.section	.nv.info._ZN2at6native18elementwise_kernelILi128ELi4EZNS0_15gpu_kernel_implINS0_10AbsFunctorIiEEEEvRNS_18TensorIteratorBaseERKT_EUliE_EEviT1_,"",@"SHT_CUDA_INFO"
	.sectionflags	@""
	.align	4


	//----- nvinfo : EIATTR_CUDA_API_VERSION
	.align		4
        /*0000*/ 	.byte	0x04, 0x37
        /*0002*/ 	.short	(.L_1493 - .L_1492)
.L_1492:
        /*0004*/ 	.word	0x00000082


	//----- nvinfo : EIATTR_KPARAM_INFO
	.align		4
.L_1493:
        /*0008*/ 	.byte	0x04, 0x17
        /*000a*/ 	.short	(.L_1495 - .L_1494)
.L_1494:
        /*000c*/ 	.word	0x00000000
        /*0010*/ 	.short	0x0001
        /*0012*/ 	.short	0x0008
        /*0014*/ 	.byte	0x00, 0xf0, 0x61, 0x08


	//----- nvinfo : EIATTR_KPARAM_INFO
	.align		4
.L_1495:
        /*0018*/ 	.byte	0x04, 0x17
        /*001a*/ 	.short	(.L_1497 - .L_1496)
.L_1496:
        /*001c*/ 	.word	0x00000000
        /*0020*/ 	.short	0x0000
        /*0022*/ 	.short	0x0000
        /*0024*/ 	.byte	0x00, 0xf0, 0x11, 0x00


	//----- nvinfo : EIATTR_SPARSE_MMA_MASK
	.align		4
.L_1497:
        /*0028*/ 	.byte	0x03, 0x50
        /*002a*/ 	.short	0x0000


	//----- nvinfo : EIATTR_MAXREG_COUNT
	.align		4
        /*002c*/ 	.byte	0x03, 0x1b
        /*002e*/ 	.short	0x0080


	//----- nvinfo : EIATTR_EXTERNS
	.align		4
        /*0030*/ 	.byte	0x04, 0x0f
        /*0032*/ 	.short	(.L_1499 - .L_1498)


	//   ....[0]....
	.align		4
.L_1498:
        /*0034*/ 	.word	index@(__assertfail)


	//----- nvinfo : EIATTR_MERCURY_ISA_VERSION
	.align		4
.L_1499:
        /*0038*/ 	.byte	0x03, 0x5f
        /*003a*/ 	.short	0x0101


	//----- nvinfo : EIATTR_SYSCALL_OFFSETS
	.align		4
        /*003c*/ 	.byte	0x04, 0x46
        /*003e*/ 	.short	(.L_1501 - .L_1500)


	//   ....[0]....
.L_1500:
        /*0040*/ 	.word	0x00002170


	//   ....[1]....
        /*0044*/ 	.word	0x00002fb0


	//   ....[2]....
        /*0048*/ 	.word	0x00005150


	//   ....[3]....
        /*004c*/ 	.word	0x00005f90


	//   ....[4]....
        /*0050*/ 	.word	0x00008120


	//   ....[5]....
        /*0054*/ 	.word	0x00008f60


	//   ....[6]....
        /*0058*/ 	.word	0x0000b0e0


	//   ....[7]....
        /*005c*/ 	.word	0x0000bf20


	//----- nvinfo : EIATTR_EXIT_INSTR_OFFSETS
	.align		4
.L_1501:
        /*0060*/ 	.byte	0x04, 0x1c
        /*0062*/ 	.short	(.L_1503 - .L_1502)


	//   ....[0]....
.L_1502:
        /*0064*/ 	.word	0x00009000


	//   ....[1]....
        /*0068*/ 	.word	0x0000b210


	//   ....[2]....
        /*006c*/ 	.word	0x0000b230


	//   ....[3]....
        /*0070*/ 	.word	0x0000b2c0


	//   ....[4]....
        /*0074*/ 	.word	0x0000b2e0


	//   ....[5]....
        /*0078*/ 	.word	0x0000b300


	//   ....[6]....
        /*007c*/ 	.word	0x0000b390


	//   ....[7]....
        /*0080*/ 	.word	0x0000b3d0


	//   ....[8]....
        /*0084*/ 	.word	0x0000b470


	//   ....[9]....
        /*0088*/ 	.word	0x0000b4c0


	//   ....[10]....
        /*008c*/ 	.word	0x0000b4f0


	//   ....[11]....
        /*0090*/ 	.word	0x0000b5b0


	//   ....[12]....
        /*0094*/ 	.word	0x0000b5f0


	//   ....[13]....
        /*0098*/ 	.word	0x0000b780


	//   ....[14]....
        /*009c*/ 	.word	0x0000b8e0


	//   ....[15]....
        /*00a0*/ 	.word	0x0000b920


	//   ....[16]....
        /*00a4*/ 	.word	0x0000b9c0


	//   ....[17]....
        /*00a8*/ 	.word	0x0000bb40


	//   ....[18]....
        /*00ac*/ 	.word	0x0000bcc0


	//   ....[19]....
        /*00b0*/ 	.word	0x0000be20


	//   ....[20]....
        /*00b4*/ 	.word	0x0000bf30


	//   ....[21]....
        /*00b8*/ 	.word	0x0000bf60


	//   ....[22]....
        /*00bc*/ 	.word	0x0000bf80


	//----- nvinfo : EIATTR_MAX_THREADS
	.align		4
.L_1503:
        /*00c0*/ 	.byte	0x04, 0x05
        /*00c2*/ 	.short	(.L_1505 - .L_1504)
.L_1504:
        /*00c4*/ 	.word	0x00000080
        /*00c8*/ 	.word	0x00000001
        /*00cc*/ 	.word	0x00000001


	//----- nvinfo : EIATTR_CRS_STACK_SIZE
	.align		4
.L_1505:
        /*00d0*/ 	.byte	0x04, 0x1e
        /*00d2*/ 	.short	(.L_1507 - .L_1506)
.L_1506:
        /*00d4*/ 	.word	0x00000000


	//----- nvinfo : EIATTR_CBANK_PARAM_SIZE
	.align		4
.L_1507:
        /*00d8*/ 	.byte	0x03, 0x19
        /*00da*/ 	.short	0x0220


	//----- nvinfo : EIATTR_PARAM_CBANK
	.align		4
        /*00dc*/ 	.byte	0x04, 0x0a
        /*00de*/ 	.short	(.L_1509 - .L_1508)
	.align		4
.L_1508:
        /*00e0*/ 	.word	index@(.nv.constant0._ZN2at6native18elementwise_kernelILi128ELi4EZNS0_15gpu_kernel_implINS0_10AbsFunctorIiEEEEvRNS_18TensorIteratorBaseERKT_EUliE_EEviT1_)
        /*00e4*/ 	.short	0x0210
        /*00e6*/ 	.short	0x0220


	//----- nvinfo : EIATTR_SW_WAR
	.align		4
.L_1509:
        /*00e8*/ 	.byte	0x04, 0x36
        /*00ea*/ 	.short	(.L_1511 - .L_1510)
.L_1510:
        /*00ec*/ 	.word	0x00000008
.L_1511:


//--------------------- .nv.info._ZN2at6native27unrolled_elementwise_kernelINS0_10AbsFunctorIiEESt5arrayIPcLm2EELi4E23TrivialOffsetCalculatorILi1EjES8_NS0_6memory12LoadWithCastILi1EEENS9_13StoreWithCastILi1EEEEEviT_T0_T2_T3_T4_T5_ --------------------------
	.section	.nv.info._ZN2at6native27unrolled_elementwise_kernelINS0_10AbsFunctorIiEESt5arrayIPcLm2EELi4E23TrivialOffsetCalculatorILi1EjES8_NS0_6memory12LoadWithCastILi1EEENS9_13StoreWithCastILi1EEEEEviT_T0_T2_T3_T4_T5_,"",@"SHT_CUDA_INFO"
	.sectionflags	@""
	.align	4


	//----- nvinfo : EIATTR_CUDA_API_VERSION
	.align		4
        /*0000*/ 	.byte	0x04, 0x37
        /*0002*/ 	.short	(.L_1513 - .L_1512)
.L_1512:
        /*0004*/ 	.word	0x00000082


	//----- nvinfo : EIATTR_KPARAM_INFO
	.align		4
.L_1513:
        /*0008*/ 	.byte	0x04, 0x17
        /*000a*/ 	.short	(.L_1515 - .L_1514)
.L_1514:
        /*000c*/ 	.word	0x00000000
        /*0010*/ 	.short	0x0006
        /*0012*/ 	.short	0x0024
        /*0014*/ 	.byte	0x00, 0xf0, 0x21, 0x00


	//----- nvinfo : EIATTR_KPARAM_INFO
	.align		4
.L_1515:
        /*0018*/ 	.byte	0x04, 0x17
        /*001a*/ 	.short	(.L_1517 - .L_1516)
.L_1516:
        /*001c*/ 	.word	0x00000000
        /*0020*/ 	.short	0x0005
        /*0022*/ 	.short	0x001c
        /*0024*/ 	.byte	0x00, 0xf0, 0x21, 0x00


	//----- nvinfo : EIATTR_KPARAM_INFO
	.align		4
.L_1517:
        /*0028*/ 	.byte	0x04, 0x17
        /*002a*/ 	.short	(.L_1519 - .L_1518)
.L_1518:
        /*002c*/ 	.word	0x00000000
        /*0030*/ 	.short	0x0004
        /*0032*/ 	.short	0x0019
        /*0034*/ 	.byte	0x00, 0xf0, 0x05, 0x00


	//----- nvinfo : EIATTR_KPARAM_INFO
	.align		4
.L_1519:
        /*0038*/ 	.byte	0x04, 0x17
        /*003a*/ 	.short	(.L_1521 - .L_1520)
.L_1520:
        /*003c*/ 	.word	0x00000000
        /*0040*/ 	.short	0x0003
        /*0042*/ 	.short	0x0018
        /*0044*/ 	.byte	0x00, 0xf0, 0x05, 0x00


	//----- nvinfo : EIATTR_KPARAM_INFO
	.align		4
.L_1521:
        /*0048*/ 	.byte	0x04, 0x17
        /*004a*/ 	.short	(.L_1523 - .L_1522)
.L_1522:
        /*004c*/ 	.word	0x00000000
        /*0050*/ 	.short	0x0002
        /*0052*/ 	.short	0x0008
        /*0054*/ 	.byte	0x00, 0xf0, 0x41, 0x00


	//----- nvinfo : EIATTR_KPARAM_INFO
	.align		4
.L_1523:
        /*0058*/ 	.byte	0x04, 0x17
        /*005a*/ 	.short	(.L_1525 - .L_1524)
.L_1524:
        /*005c*/ 	.word	0x00000000
        /*0060*/ 	.short	0x0001
        /*0062*/ 	.short	0x0004
        /*0064*/ 	.byte	0x00, 0xf0, 0x05, 0x00


	//----- nvinfo : EIATTR_KPARAM_INFO
	.align		4
.L_1525:
        /*0068*/ 	.byte	0x04, 0x17
        /*006a*/ 	.short	(.L_1527 - .L_1526)
.L_1526:
        /*006c*/ 	.word	0x00000000
        /*0070*/ 	.short	0x0000
        /*0072*/ 	.short	0x0000
        /*0074*/ 	.byte	0x00, 0xf0, 0x11, 0x00


	//----- nvinfo : EIATTR_SPARSE_MMA_MASK
	.align		4
.L_1527:
        /*0078*/ 	.byte	0x03, 0x50
        /*007a*/ 	.short	0x0000


	//----- nvinfo : EIATTR_MAXREG_COUNT
	.align		4
        /*007c*/ 	.byte	0x03, 0x1b
        /*007e*/ 	.short	0x00ff


	//----- nvinfo : EIATTR_EXTERNS
	.align		4
        /*0080*/ 	.byte	0x04, 0x0f
        /*0082*/ 	.short	(.L_1529 - .L_1528)


	//   ....[0]....
	.align		4
.L_1528:
        /*0084*/ 	.word	index@(__assertfail)


	//----- nvinfo : EIATTR_MERCURY_ISA_VERSION
	.align		4
.L_1529:
        /*0088*/ 	.byte	0x03, 0x5f
        /*008a*/ 	.short	0x0101


	//----- nvinfo : EIATTR_SYSCALL_OFFSETS
	.align		4
        /*008c*/ 	.byte	0x04, 0x46
        /*008e*/ 	.short	(.L_1531 - .L_1530)


	//   ....[0]....
.L_1530:
        /*0090*/ 	.word	0x00000ea0


	//   ....[1]....
        /*0094*/ 	.word	0x00001d30


	//   ....[2]....
        /*0098*/ 	.word	0x00002bc0


	//   ....[3]....
        /*009c*/ 	.word	0x00003a20


	//   ....[4]....
        /*00a0*/ 	.word	0x00004950


	//   ....[5]....
        /*00a4*/ 	.word	0x00005900


	//   ....[6]....
        /*00a8*/ 	.word	0x000068b0


	//   ....[7]....
        /*00ac*/ 	.word	0x00007880


	//----- nvinfo : EIATTR_EXIT_INSTR_OFFSETS
	.align		4
.L_1531:
        /*00b0*/ 	.byte	0x04, 0x1c
        /*00b2*/ 	.short	(.L_1533 - .L_1532)


	//   ....[0]....
.L_1532:
        /*00b4*/ 	.word	0x00006950


	//   ....[1]....
        /*00b8*/ 	.word	0x00006aa0


	//   ....[2]....
        /*00bc*/ 	.word	0x00006ac0


	//   ....[3]....
        /*00c0*/ 	.word	0x00006b60


	//   ....[4]....
        /*00c4*/ 	.word	0x00006b80


	//   ....[5]....
        /*00c8*/ 	.word	0x00006ba0


	//   ....[6]....
        /*00cc*/ 	.word	0x00006c40


	//   ....[7]....
        /*00d0*/ 	.word	0x00006c90


	//   ....[8]....
        /*00d4*/ 	.word	0x00006d40


	//   ....[9]....
        /*00d8*/ 	.word	0x00006da0


	//   ....[10]....
        /*00dc*/ 	.word	0x00006de0


	//   ....[11]....
        /*00e0*/ 	.word	0x00006ea0


	//   ....[12]....
        /*00e4*/ 	.word	0x00006ef0


	//   ....[13]....
        /*00e8*/ 	.word	0x00007090


	//   ....[14]....
        /*00ec*/ 	.word	0x00007200


	//   ....[15]....
        /*00f0*/ 	.word	0x00007250


	//   ....[16]....
        /*00f4*/ 	.word	0x000072f0


	//   ....[17]....
        /*00f8*/ 	.word	0x00007480


	//   ....[18]....
        /*00fc*/ 	.word	0x00007610


	//   ....[19]....
        /*0100*/ 	.word	0x00007780


	//   ....[20]....
        /*0104*/ 	.word	0x00007890


	//   ....[21]....
        /*0108*/ 	.word	0x000078d0


	//   ....[22]....
        /*010c*/ 	.word	0x000078f0


	//----- nvinfo : EIATTR_MAX_THREADS
	.align		4
.L_1533:
        /*0110*/ 	.byte	0x04, 0x05
        /*0112*/ 	.short	(.L_1535 - .L_1534)
.L_1534:
        /*0114*/ 	.word	0x00000080
        /*0118*/ 	.word	0x00000001
        /*011c*/ 	.word	0x00000001


	//----- nvinfo : EIATTR_CRS_STACK_SIZE
	.align		4
.L_1535:
        /*0120*/ 	.byte	0x04, 0x1e
        /*0122*/ 	.short	(.L_1537 - .L_1536)
.L_1536:
        /*0124*/ 	.word	0x00000000


	//----- nvinfo : EIATTR_CBANK_PARAM_SIZE
	.align		4
.L_1537:
        /*0128*/ 	.byte	0x03, 0x19
        /*012a*/ 	.short	0x002c


	//----- nvinfo : EIATTR_PARAM_CBANK
	.align		4
        /*012c*/ 	.byte	0x04, 0x0a
        /*012e*/ 	.short	(.L_1539 - .L_1538)
	.align		4
.L_1538:
        /*0130*/ 	.word	index@(.nv.constant0._ZN2at6native27unrolled_elementwise_kernelINS0_10AbsFunctorIiEESt5arrayIPcLm2EELi4E23TrivialOffsetCalculatorILi1EjES8_NS0_6memory12LoadWithCastILi1EEENS9_13StoreWithCastILi1EEEEEviT_T0_T2_T3_T4_T5_)
        /*0134*/ 	.short	0x0210
        /*0136*/ 	.short	0x002c


	//----- nvinfo : EIATTR_SW_WAR
	.align		4
.L_1539:
        /*0138*/ 	.byte	0x04, 0x36
        /*013a*/ 	.short	(.L_1541 - .L_1540)
.L_1540:
        /*013c*/ 	.word	0x00000008
.L_1541:


//--------------------- .nv.info._ZN2at6native18elementwise_kernelILi128ELi2EZNS0_22gpu_kernel_impl_nocastINS0_10AbsFunctorIiEEEEvRNS_18TensorIteratorBaseERKT_EUliE_EEviT1_ --------------------------
	.section	.nv.info._ZN2at6native18elementwise_kernelILi128ELi2EZNS0_22gpu_kernel_impl_nocastINS0_10AbsFunctorIiEEEEvRNS_18TensorIteratorBaseERKT_EUliE_EEviT1_,"",@"SHT_CUDA_INFO"
	.sectionflags	@""
	.align	4


	//----- nvinfo : EIATTR_CUDA_API_VERSION
	.align		4
        /*0000*/ 	.byte	0x04, 0x37
        /*0002*/ 	.short	(.L_1543 - .L_1542)
.L_1542:
        /*0004*/ 	.word	0x00000082


	//----- nvinfo : EIATTR_KPARAM_INFO
	.align		4
.L_1543:
        /*0008*/ 	.byte	0x04, 0x17
        /*000a*/ 	.short	(.L_1545 - .L_1544)
.L_1544:
        /*000c*/ 	.word	0x00000000
        /*0010*/ 	.short	0x0001
        /*0012*/ 	.short	0x0008
        /*0014*/ 	.byte	0x00, 0xf0, 0x61, 0x08


	//----- nvinfo : EIATTR_KPARAM_INFO
	.align		4
.L_1545:
        /*0018*/ 	.byte	0x04, 0x17
        /*001a*/ 	.short	(.L_1547 - .L_1546)
.L_1546:
        /*001c*/ 	.word	0x00000000
        /*0020*/ 	.short	0x0000
        /*0022*/ 	.short	0x0000
        /*0024*/ 	.byte	0x00, 0xf0, 0x11, 0x00


	//----- nvinfo : EIATTR_SPARSE_MMA_MASK
	.align		4
.L_1547:
        /*0028*/ 	.byte	0x03, 0x50
        /*002a*/ 	.short	0x0000


	//----- nvinfo : EIATTR_MAXREG_COUNT
	.align		4
        /*002c*/ 	.byte	0x03, 0x1b
        /*002e*/ 	.short	0x0080


	//----- nvinfo : EIATTR_MERCURY_ISA_VERSION
	.align		4
        /*0030*/ 	.byte	0x03, 0x5f
        /*0032*/ 	.short	0x0101


	//----- nvinfo : EIATTR_EXIT_INSTR_OFFSETS
	.align		4
        /*0034*/ 	.byte	0x04, 0x1c
        /*0036*/ 	.short	(.L_1549 - .L_1548)


	//   ....[0]....
.L_1548:
        /*0038*/ 	.word	0x00001440


	//   ....[1]....
        /*003c*/ 	.word	0x000027d0


	//----- nvinfo : EIATTR_MAX_THREADS
	.align		4
.L_1549:
        /*0040*/ 	.byte	0x04, 0x05
        /*0042*/ 	.short	(.L_1551 - .L_1550)
.L_1550:
        /*0044*/ 	.word	0x00000080
        /*0048*/ 	.word	0x00000001
        /*004c*/ 	.word	0x00000001


	//----- nvinfo : EIATTR_CRS_STACK_SIZE
	.align		4
.L_1551:
        /*0050*/ 	.byte	0x04, 0x1e
        /*0052*/ 	.short	(.L_1553 - .L_1552)
.L_1552:
        /*0054*/ 	.word	0x00000000


	//----- nvinfo : EIATTR_CBANK_PARAM_SIZE
	.align		4
.L_1553:
        /*0058*/ 	.byte	0x03, 0x19
        /*005a*/ 	.short	0x0220


	//----- nvinfo : EIATTR_PARAM_CBANK
	.align		4
        /*005c*/ 	.byte	0x04, 0x0a
        /*005e*/ 	.short	(.L_1555 - .L_1554)
	.align		4
.L_1554:
        /*0060*/ 	.word	index@(.nv.constant0._ZN2at6native18elementwise_kernelILi128ELi2EZNS0_22gpu_kernel_impl_nocastINS0_10AbsFunctorIiEEEEvRNS_18TensorIteratorBaseERKT_EUliE_EEviT1_)
        /*0064*/ 	.short	0x0210
        /*0066*/ 	.short	0x0220


	//----- nvinfo : EIATTR_SW_WAR
	.align		4
.L_1555:
        /*0068*/ 	.byte	0x04, 0x36
        /*006a*/ 	.short	(.L_1557 - .L_1556)
.L_1556:
        /*006c*/ 	.word	0x00000008
.L_1557:


//--------------------- .nv.info._ZN2at6native27unrolled_elementwise_kernelINS0_10AbsFunctorIiEESt5arrayIPcLm2EELi4E23TrivialOffsetCalculatorILi1EjES8_NS0_6memory15LoadWithoutCastENS9_16StoreWithoutCastEEEviT_T0_T2_T3_T4_T5_ --------------------------
	.section	.nv.info._ZN2at6native27unrolled_elementwise_kernelINS0_10AbsFunctorIiEESt5arrayIPcLm2EELi4E23TrivialOffsetCalculatorILi1EjES8_NS0_6memory15LoadWithoutCastENS9_16StoreWithoutCastEEEviT_T0_T2_T3_T4_T5_,"",@"SHT_CUDA_INFO"
	.sectionflags	@""
	.align	4


	//----- nvinfo : EIATTR_CUDA_API_VERSION
	.align		4
        /*0000*/ 	.byte	0x04, 0x37
        /*0002*/ 	.short	(.L_1559 - .L_1558)
.L_1558:
        /*0004*/ 	.word	0x00000082


	//----- nvinfo : EIATTR_KPARAM_INFO
	.align		4
.L_1559:
        /*0008*/ 	.byte	0x04, 0x17
        /*000a*/ 	.short	(.L_1561 - .L_1560)
.L_1560:
        /*000c*/ 	.word	0x00000000
        /*0010*/ 	.short	0x0006
        /*0012*/ 	.short	0x001b
        /*0014*/ 	.byte	0x00, 0xf0, 0x05, 0x00


	//----- nvinfo : EIATTR_KPARAM_INFO
	.align		4
.L_1561:
        /*0018*/ 	.byte	0x04, 0x17
        /*001a*/ 	.short	(.L_1563 - .L_1562)
.L_1562:
        /*001c*/ 	.word	0x00000000
        /*0020*/ 	.short	0x0005
        /*0022*/ 	.short	0x001a
        /*0024*/ 	.byte	0x00, 0xf0, 0x05, 0x00


	//----- nvinfo : EIATTR_KPARAM_INFO
	.align		4
.L_1563:
        /*0028*/ 	.byte	0x04, 0x17
        /*002a*/ 	.short	(.L_1565 - .L_1564)
.L_1564:
        /*002c*/ 	.word	0x00000000
        /*0030*/ 	.short	0x0004
        /*0032*/ 	.short	0x0019
        /*0034*/ 	.byte	0x00, 0xf0, 0x05, 0x00


	//----- nvinfo : EIATTR_KPARAM_INFO
	.align		4
.L_1565:
        /*0038*/ 	.byte	0x04, 0x17
        /*003a*/ 	.short	(.L_1567 - .L_1566)
.L_1566:
        /*003c*/ 	.word	0x00000000
        /*0040*/ 	.short	0x0003
        /*0042*/ 	.short	0x0018
        /*0044*/ 	.byte	0x00, 0xf0, 0x05, 0x00


	//----- nvinfo : EIATTR_KPARAM_INFO
	.align		4
.L_1567:
        /*0048*/ 	.byte	0x04, 0x17
        /*004a*/ 	.short	(.L_1569 - .L_1568)
.L_1568:
        /*004c*/ 	.word	0x00000000
        /*0050*/ 	.short	0x0002
        /*0052*/ 	.short	0x0008
        /*0054*/ 	.byte	0x00, 0xf0, 0x41, 0x00


	//----- nvinfo : EIATTR_KPARAM_INFO
	.align		4
.L_1569:
        /*0058*/ 	.byte	0x04, 0x17
        /*005a*/ 	.short	(.L_1571 - .L_1570)
.L_1570:
        /*005c*/ 	.word	0x00000000
        /*0060*/ 	.short	0x0001
        /*0062*/ 	.short	0x0004
        /*0064*/ 	.byte	0x00, 0xf0, 0x05, 0x00


	//----- nvinfo : EIATTR_KPARAM_INFO
	.align		4
.L_1571:
        /*0068*/ 	.byte	0x04, 0x17
        /*006a*/ 	.short	(.L_1573 - .L_1572)
.L_1572:
        /*006c*/ 	.word	0x00000000
        /*0070*/ 	.short	0x0000
        /*0072*/ 	.short	0x0000
        /*0074*/ 	.byte	0x00, 0xf0, 0x11, 0x00


	//----- nvinfo : EIATTR_SPARSE_MMA_MASK
	.align		4
.L_1573:
        /*0078*/ 	.byte	0x03, 0x50
        /*007a*/ 	.short	0x0000


	//----- nvinfo : EIATTR_MAXREG_COUNT
	.align		4
        /*007c*/ 	.byte	0x03, 0x1b
        /*007e*/ 	.short	0x00ff


	//----- nvinfo : EIATTR_MERCURY_ISA_VERSION
	.align		4
        /*0080*/ 	.byte	0x03, 0x5f
        /*0082*/ 	.short	0x0101


	//----- nvinfo : EIATTR_EXIT_INSTR_OFFSETS
	.align		4
        /*0084*/ 	.byte	0x04, 0x1c
        /*0086*/ 	.short	(.L_1575 - .L_1574)


	//   ....[0]....
.L_1574:
        /*0088*/ 	.word	0x00000380


	//   ....[1]....
        /*008c*/ 	.word	0x000003e0


	//----- nvinfo : EIATTR_MAX_THREADS
	.align		4
.L_1575:
        /*0090*/ 	.byte	0x04, 0x05
        /*0092*/ 	.short	(.L_1577 - .L_1576)
.L_1576:
        /*0094*/ 	.word	0x00000080
        /*0098*/ 	.word	0x00000001
        /*009c*/ 	.word	0x00000001


	//----- nvinfo : EIATTR_CRS_STACK_SIZE
	.align		4
.L_1577:
        /*00a0*/ 	.byte	0x04, 0x1e
        /*00a2*/ 	.short	(.L_1579 - .L_1578)
.L_1578:
        /*00a4*/ 	.word	0x00000000


	//----- nvinfo : EIATTR_CBANK_PARAM_SIZE
	.align		4
.L_1579:
        /*00a8*/ 	.byte	0x03, 0x19
        /*00aa*/ 	.short	0x001c


	//----- nvinfo : EIATTR_PARAM_CBANK
	.align		4
        /*00ac*/ 	.byte	0x04, 0x0a
        /*00ae*/ 	.short	(.L_1581 - .L_1580)
	.align		4
.L_1580:
        /*00b0*/ 	.word	index@(.nv.constant0._ZN2at6native27unrolled_elementwise_kernelINS0_10AbsFunctorIiEESt5arrayIPcLm2EELi4E23TrivialOffsetCalculatorILi1EjES8_NS0_6memory15LoadWithoutCastENS9_16StoreWithoutCastEEEviT_T0_T2_T3_T4_T5_)
        /*00b4*/ 	.short	0x0210
        /*00b6*/ 	.short	0x001c


	//----- nvinfo : EIATTR_SW_WAR
	.align		4
.L_1581:
        /*00b8*/ 	.byte	0x04, 0x36
        /*00ba*/ 	.short	(.L_1583 - .L_1582)
.L_1582:
        /*00bc*/ 	.word	0x00000008
.L_1583:


//--------------------- .nv.info._ZN2at6native29vectorized_elementwise_kernelILi2ENS0_10AbsFunctorIiEESt5arrayIPcLm2EEEEviT0_T1_ --------------------------
	.section	.nv.info._ZN2at6native29vectorized_elementwise_kernelILi2ENS0_10AbsFunctorIiEESt5arrayIPcLm2EEEEviT0_T1_,"",@"SHT_CUDA_INFO"
	.sectionflags	@""
	.align	4


	//----- nvinfo : EIATTR_CUDA_API_VERSION
	.align		4
        /*0000*/ 	.byte	0x04, 0x37
        /*0002*/ 	.short	(.L_1585 - .L_1584)
.L_1584:
        /*0004*/ 	.word	0x00000082


	//----- nvinfo : EIATTR_KPARAM_INFO
	.align		4
.L_1585:
        /*0008*/ 	.byte	0x04, 0x17
        /*000a*/ 	.short	(.L_1587 - .L_1586)
.L_1586:
        /*000c*/ 	.word	0x00000000
        /*0010*/ 	.short	0x0002
        /*0012*/ 	.short	0x0008
        /*0014*/ 	.byte	0x00, 0xf0, 0x41, 0x00


	//----- nvinfo : EIATTR_KPARAM_INFO
	.align		4
.L_1587:
        /*0018*/ 	.byte	0x04, 0x17
        /*001a*/ 	.short	(.L_1589 - .L_1588)
.L_1588:
        /*001c*/ 	.word	0x00000000
        /*0020*/ 	.short	0x0001
        /*0022*/ 	.short	0x0004
        /*0024*/ 	.byte	0x00, 0xf0, 0x05, 0x00


	//----- nvinfo : EIATTR_KPARAM_INFO
	.align		4
.L_1589:
        /*0028*/ 	.byte	0x04, 0x17
        /*002a*/ 	.short	(.L_1591 - .L_1590)
.L_1590:
        /*002c*/ 	.word	0x00000000
        /*0030*/ 	.short	0x0000
        /*0032*/ 	.short	0x0000
        /*0034*/ 	.byte	0x00, 0xf0, 0x11, 0x00


	//----- nvinfo : EIATTR_SPARSE_MMA_MASK
	.align		4
.L_1591:
        /*0038*/ 	.byte	0x03, 0x50
        /*003a*/ 	.short	0x0000


	//----- nvinfo : EIATTR_MAXREG_COUNT
	.align		4
        /*003c*/ 	.byte	0x03, 0x1b
        /*003e*/ 	.short	0x00ff


	//----- nvinfo : EIATTR_MERCURY_ISA_VERSION
	.align		4
        /*0040*/ 	.byte	0x03, 0x5f
        /*0042*/ 	.short	0x0101


	//----- nvinfo : EIATTR_EXIT_INSTR_OFFSETS
	.align		4
        /*0044*/ 	.byte	0x04, 0x1c
        /*0046*/ 	.short	(.L_1593 - .L_1592)


	//   ....[0]....
.L_1592:
        /*0048*/ 	.word	0x00000270


	//   ....[1]....
        /*004c*/ 	.word	0x00000a00


	//   ....[2]....
        /*0050*/ 	.word	0x00000a60


	//----- nvinfo : EIATTR_MAX_THREADS
	.align		4
.L_1593:
        /*0054*/ 	.byte	0x04, 0x05
        /*0056*/ 	.short	(.L_1595 - .L_1594)
.L_1594:
        /*0058*/ 	.word	0x00000080
        /*005c*/ 	.word	0x00000001
        /*0060*/ 	.word	0x00000001


	//----- nvinfo : EIATTR_CRS_STACK_SIZE
	.align		4
.L_1595:
        /*0064*/ 	.byte	0x04, 0x1e
        /*0066*/ 	.short	(.L_1597 - .L_1596)
.L_1596:
        /*0068*/ 	.word	0x00000000


	//----- nvinfo : EIATTR_CBANK_PARAM_SIZE
	.align		4
.L_1597:
        /*006c*/ 	.byte	0x03, 0x19
        /*006e*/ 	.short	0x0018


	//----- nvinfo : EIATTR_PARAM_CBANK
	.align		4
        /*0070*/ 	.byte	0x04, 0x0a
        /*0072*/ 	.short	(.L_1599 - .L_1598)
	.align		4
.L_1598:
        /*0074*/ 	.word	index@(.nv.constant0._ZN2at6native29vectorized_elementwise_kernelILi2ENS0_10AbsFunctorIiEESt5arrayIPcLm2EEEEviT0_T1_)
        /*0078*/ 	.short	0x0210
        /*007a*/ 	.short	0x0018


	//----- nvinfo : EIATTR_SW_WAR
	.align		4
.L_1599:
        /*007c*/ 	.byte	0x04, 0x36
        /*007e*/ 	.short	(.L_1601 - .L_1600)
.L_1600:
        /*0080*/ 	.word	0x00000008
.L_1601:


//--------------------- .nv.info._ZN2at6native29vectorized_elementwise_kernelILi4ENS0_10AbsFunctorIiEESt5arrayIPcLm2EEEEviT0_T1_ --------------------------
	.section	.nv.info._ZN2at6native29vectorized_elementwise_kernelILi4ENS0_10AbsFunctorIiEESt5arrayIPcLm2EEEEviT0_T1_,"",@"SHT_CUDA_INFO"
	.sectionflags	@""
	.align	4


	//----- nvinfo : EIATTR_CUDA_API_VERSION
	.align		4
        /*0000*/ 	.byte	0x04, 0x37
        /*0002*/ 	.short	(.L_1603 - .L_1602)
.L_1602:
        /*0004*/ 	.word	0x00000082


	//----- nvinfo : EIATTR_KPARAM_INFO
	.align		4
.L_1603:
        /*0008*/ 	.byte	0x04, 0x17
        /*000a*/ 	.short	(.L_1605 - .L_1604)
.L_1604:
        /*000c*/ 	.word	0x00000000
        /*0010*/ 	.short	0x0002
        /*0012*/ 	.short	0x0008
        /*0014*/ 	.byte	0x00, 0xf0, 0x41, 0x00


	//----- nvinfo : EIATTR_KPARAM_INFO
	.align		4
.L_1605:
        /*0018*/ 	.byte	0x04, 0x17
        /*001a*/ 	.short	(.L_1607 - .L_1606)
.L_1606:
        /*001c*/ 	.word	0x00000000
        /*0020*/ 	.short	0x0001
        /*0022*/ 	.short	0x0004
        /*0024*/ 	.byte	0x00, 0xf0, 0x05, 0x00


	//----- nvinfo : EIATTR_KPARAM_INFO
	.align		4
.L_1607:
        /*0028*/ 	.byte	0x04, 0x17
        /*002a*/ 	.short	(.L_1609 - .L_1608)
.L_1608:
        /*002c*/ 	.word	0x00000000
        /*0030*/ 	.short	0x0000
        /*0032*/ 	.short	0x0000
        /*0034*/ 	.byte	0x00, 0xf0, 0x11, 0x00


	//----- nvinfo : EIATTR_SPARSE_MMA_MASK
	.align		4
.L_1609:
        /*0038*/ 	.byte	0x03, 0x50
        /*003a*/ 	.short	0x0000


	//----- nvinfo : EIATTR_MAXREG_COUNT
	.align		4
        /*003c*/ 	.byte	0x03, 0x1b
        /*003e*/ 	.short	0x00ff


	//----- nvinfo : EIATTR_MERCURY_ISA_VERSION
	.align		4
        /*0040*/ 	.byte	0x03, 0x5f
        /*0042*/ 	.short	0x0101


	//----- nvinfo : EIATTR_EXIT_INSTR_OFFSETS
	.align		4
        /*0044*/ 	.byte	0x04, 0x1c
        /*0046*/ 	.short	(.L_1611 - .L_1610)


	//   ....[0]....
.L_1610:
        /*0048*/ 	.word	0x000001b0


	//   ....[1]....
        /*004c*/ 	.word	0x00000940


	//   ....[2]....
        /*0050*/ 	.word	0x000009a0


	//----- nvinfo : EIATTR_MAX_THREADS
	.align		4
.L_1611:
        /*0054*/ 	.byte	0x04, 0x05
        /*0056*/ 	.short	(.L_1613 - .L_1612)
.L_1612:
        /*0058*/ 	.word	0x00000080
        /*005c*/ 	.word	0x00000001
        /*0060*/ 	.word	0x00000001


	//----- nvinfo : EIATTR_CRS_STACK_SIZE
	.align		4
.L_1613:
        /*0064*/ 	.byte	0x04, 0x1e
        /*0066*/ 	.short	(.L_1615 - .L_1614)
.L_1614:
        /*0068*/ 	.word	0x00000000


	//----- nvinfo : EIATTR_CBANK_PARAM_SIZE
	.align		4
.L_1615:
        /*006c*/ 	.byte	0x03, 0x19
        /*006e*/ 	.short	0x0018


	//----- nvinfo : EIATTR_PARAM_CBANK
	.align		4
        /*0070*/ 	.byte	0x04, 0x0a
        /*0072*/ 	.short	(.L_1617 - .L_1616)
	.align		4
.L_1616:
        /*0074*/ 	.word	index@(.nv.constant0._ZN2at6native29vectorized_elementwise_kernelILi4ENS0_10AbsFunctorIiEESt5arrayIPcLm2EEEEviT0_T1_)
        /*0078*/ 	.short	0x0210
        /*007a*/ 	.short	0x0018


	//----- nvinfo : EIATTR_SW_WAR
	.align		4
.L_1617:
        /*007c*/ 	.byte	0x04, 0x36
        /*007e*/ 	.short	(.L_1619 - .L_1618)
.L_1618:
        /*0080*/ 	.word	0x00000008
.L_1619:


//--------------------- .nv.info._ZN2at6native29vectorized_elementwise_kernelILi8ENS0_10AbsFunctorIiEESt5arrayIPcLm2EEEEviT0_T1_ --------------------------
	.section	.nv.info._ZN2at6native29vectorized_elementwise_kernelILi8ENS0_10AbsFunctorIiEESt5arrayIPcLm2EEEEviT0_T1_,"",@"SHT_CUDA_INFO"
	.sectionflags	@""
	.align	4


	//----- nvinfo : EIATTR_CUDA_API_VERSION
	.align		4
        /*0000*/ 	.byte	0x04, 0x37
        /*0002*/ 	.short	(.L_1621 - .L_1620)
.L_1620:
        /*0004*/ 	.word	0x00000082


	//----- nvinfo : EIATTR_KPARAM_INFO
	.align		4
.L_1621:
        /*0008*/ 	.byte	0x04, 0x17
        /*000a*/ 	.short	(.L_1623 - .L_1622)
.L_1622:
        /*000c*/ 	.word	0x00000000
        /*0010*/ 	.short	0x0002
        /*0012*/ 	.short	0x0008
        /*0014*/ 	.byte	0x00, 0xf0, 0x41, 0x00


	//----- nvinfo : EIATTR_KPARAM_INFO
	.align		4
.L_1623:
        /*0018*/ 	.byte	0x04, 0x17
        /*001a*/ 	.short	(.L_1625 - .L_1624)
.L_1624:
        /*001c*/ 	.word	0x00000000
        /*0020*/ 	.short	0x0001
        /*0022*/ 	.short	0x0004
        /*0024*/ 	.byte	0x00, 0xf0, 0x05, 0x00


	//----- nvinfo : EIATTR_KPARAM_INFO
	.align		4
.L_1625:
        /*0028*/ 	.byte	0x04, 0x17
        /*002a*/ 	.short	(.L_1627 - .L_1626)
.L_1626:
        /*002c*/ 	.word	0x00000000
        /*0030*/ 	.short	0x0000
        /*0032*/ 	.short	0x0000
        /*0034*/ 	.byte	0x00, 0xf0, 0x11, 0x00


	//----- nvinfo : EIATTR_SPARSE_MMA_MASK
	.align		4
.L_1627:
        /*0038*/ 	.byte	0x03, 0x50
        /*003a*/ 	.short	0x0000


	//----- nvinfo : EIATTR_MAXREG_COUNT
	.align		4
        /*003c*/ 	.byte	0x03, 0x1b
        /*003e*/ 	.short	0x00ff


	//----- nvinfo : EIATTR_MERCURY_ISA_VERSION
	.align		4
        /*0040*/ 	.byte	0x03, 0x5f
        /*0042*/ 	.short	0x0101


	//----- nvinfo : EIATTR_EXIT_INSTR_OFFSETS
	.align		4
        /*0044*/ 	.byte	0x04, 0x1c
        /*0046*/ 	.short	(.L_1629 - .L_1628)


	//   ....[0]....
.L_1628:
        /*0048*/ 	.word	0x000001b0


	//   ....[1]....
        /*004c*/ 	.word	0x00000940


	//   ....[2]....
        /*0050*/ 	.word	0x000009a0


	//----- nvinfo : EIATTR_MAX_THREADS
	.align		4
.L_1629:
        /*0054*/ 	.byte	0x04, 0x05
        /*0056*/ 	.short	(.L_1631 - .L_1630)
.L_1630:
        /*0058*/ 	.word	0x00000080
        /*005c*/ 	.word	0x00000001
        /*0060*/ 	.word	0x00000001


	//----- nvinfo : EIATTR_CRS_STACK_SIZE
	.align		4
.L_1631:
        /*0064*/ 	.byte	0x04, 0x1e
        /*0066*/ 	.short	(.L_1633 - .L_1632)
.L_1632:
        /*0068*/ 	.word	0x00000000


	//----- nvinfo : EIATTR_CBANK_PARAM_SIZE
	.align		4
.L_1633:
        /*006c*/ 	.byte	0x03, 0x19
        /*006e*/ 	.short	0x0018


	//----- nvinfo : EIATTR_PARAM_CBANK
	.align		4
        /*0070*/ 	.byte	0x04, 0x0a
        /*0072*/ 	.short	(.L_1635 - .L_1634)
	.align		4
.L_1634:
        /*0074*/ 	.word	index@(.nv.constant0._ZN2at6native29vectorized_elementwise_kernelILi8ENS0_10AbsFunctorIiEESt5arrayIPcLm2EEEEviT0_T1_)
        /*0078*/ 	.short	0x0210
        /*007a*/ 	.short	0x0018


	//----- nvinfo : EIATTR_SW_WAR
	.align		4
.L_1635:
        /*007c*/ 	.byte	0x04, 0x36
        /*007e*/ 	.short	(.L_1637 - .L_1636)
.L_1636:
        /*0080*/ 	.word	0x00000008
.L_1637:


//--------------------- .nv.info._ZN2at6native18elementwise_kernelILi128ELi4EZNS0_15gpu_kernel_implINS0_10AbsFunctorIaEEEEvRNS_18TensorIteratorBaseERKT_EUliE_EEviT1_ --------------------------
	.section	.nv.info._ZN2at6native18elementwise_kernelILi128ELi4EZNS0_15gpu_kernel_implINS0_10AbsFunctorIaEEEEvRNS_18TensorIteratorBaseERKT_EUliE_EEviT1_,"",@"SHT_CUDA_INFO"
	.sectionflags	@""
	.align	4


	//----- nvinfo : EIATTR_CUDA_API_VERSION
	.align		4
        /*0000*/ 	.byte	0x04, 0x37
        /*0002*/ 	.short	(.L_1639 - .L_1638)
.L_1638:
        /*0004*/ 	.word	0x00000082


	//----- nvinfo : EIATTR_KPARAM_INFO
	.align		4
.L_1639:
        /*0008*/ 	.byte	0x04, 0x17
        /*000a*/ 	.short	(.L_1641 - .L_1640)
.L_1640:
        /*000c*/ 	.word	0x00000000
        /*0010*/ 	.short	0x0001
        /*0012*/ 	.short	0x0008
        /*0014*/ 	.byte	0x00, 0xf0, 0x61, 0x08


	//----- nvinfo : EIATTR_KPARAM_INFO
	.align		4
.L_1641:
        /*0018*/ 	.byte	0x04, 0x17
        /*001a*/ 	.short	(.L_1643 - .L_1642)
.L_1642:
        /*001c*/ 	.word	0x00000000
        /*0020*/ 	.short	0x0000
        /*0022*/ 	.short	0x0000
        /*0024*/ 	.byte	0x00, 0xf0, 0x11, 0x00


	//----- nvinfo : EIATTR_SPARSE_MMA_MASK
	.align		4
.L_1643:
        /*0028*/ 	.byte	0x03, 0x50
        /*002a*/ 	.short	0x0000


	//----- nvinfo : EIATTR_MAXREG_COUNT
	.align		4
        /*002c*/ 	.byte	0x03, 0x1b
        /*002e*/ 	.short	0x0080


	//----- nvinfo : EIATTR_EXTERNS
	.align		4
        /*0030*/ 	.byte	0x04, 0x0f
        /*0032*/ 	.short	(.L_1645 - .L_1644)


	//   ....[0]....
	.align		4
.L_1644:
        /*0034*/ 	.word	index@(__assertfail)


	//----- nvinfo : EIATTR_MERCURY_ISA_VERSION
	.align		4
.L_1645:
        /*0038*/ 	.byte	0x03, 0x5f
        /*003a*/ 	.short	0x0101


	//----- nvinfo : EIATTR_SYSCALL_OFFSETS
	.align		4
        /*003c*/ 	.byte	0x04, 0x46
        /*003e*/ 	.short	(.L_1647 - .L_1646)


	//   ....[0]....
.L_1646:
        /*0040*/ 	.word	0x000021e0


	//   ....[1]....
        /*0044*/ 	.word	0x00003110


	//   ....[2]....
        /*0048*/ 	.word	0x00005360


	//   ....[3]....
        /*004c*/ 	.word	0x00006290


	//   ....[4]....
        /*0050*/ 	.word	0x000084d0


	//   ....[5]....
        /*0054*/ 	.word	0x00009400


	//   ....[6]....
        /*0058*/ 	.word	0x0000b630


	//   ....[7]....
        /*005c*/ 	.word	0x0000c560


	//----- nvinfo : EIATTR_EXIT_INSTR_OFFSETS
	.align		4
.L_1647:
        /*0060*/ 	.byte	0x04, 0x1c
        /*0062*/ 	.short	(.L_1649 - .L_1648)


	//   ....[0]....
.L_1648:
        /*0064*/ 	.word	0x000094e0


	//   ....[1]....
        /*0068*/ 	.word	0x0000b790


	//   ....[2]....
        /*006c*/ 	.word	0x0000b7b0


	//   ....[3]....
        /*0070*/ 	.word	0x0000b870


	//   ....[4]....
        /*0074*/ 	.word	0x0000b8a0


	//   ....[5]....
        /*0078*/ 	.word	0x0000b8e0


	//   ....[6]....
        /*007c*/ 	.word	0x0000b970


	//   ....[7]....
        /*0080*/ 	.word	0x0000b9b0


	//   ....[8]....
        /*0084*/ 	.word	0x0000ba50


	//   ....[9]....
        /*0088*/ 	.word	0x0000baa0


	//   ....[10]....
        /*008c*/ 	.word	0x0000baf0


	//   ....[11]....
        /*0090*/ 	.word	0x0000bbb0


	//   ....[12]....
        /*0094*/ 	.word	0x0000bc10


	//   ....[13]....
        /*0098*/ 	.word	0x0000bda0


	//   ....[14]....
        /*009c*/ 	.word	0x0000bf00


	//   ....[15]....
        /*00a0*/ 	.word	0x0000bf40


	//   ....[16]....
        /*00a4*/ 	.word	0x0000c000


	//   ....[17]....
        /*00a8*/ 	.word	0x0000c180


	//   ....[18]....
        /*00ac*/ 	.word	0x0000c300


	//   ....[19]....
        /*00b0*/ 	.word	0x0000c460


	//   ....[20]....
        /*00b4*/ 	.word	0x0000c570


	//   ....[21]....
        /*00b8*/ 	.word	0x0000c5d0


	//   ....[22]....
        /*00bc*/ 	.word	0x0000c600


	//----- nvinfo : EIATTR_MAX_THREADS
	.align		4
.L_1649:
        /*00c0*/ 	.byte	0x04, 0x05
        /*00c2*/ 	.short	(.L_1651 - .L_1650)
.L_1650:
        /*00c4*/ 	.word	0x00000080
        /*00c8*/ 	.word	0x00000001
        /*00cc*/ 	.word	0x00000001


	//----- nvinfo : EIATTR_CRS_STACK_SIZE
	.align		4
.L_1651:
        /*00d0*/ 	.byte	0x04, 0x1e
        /*00d2*/ 	.short	(.L_1653 - .L_1652)
.L_1652:
        /*00d4*/ 	.word	0x00000000


	//----- nvinfo : EIATTR_CBANK_PARAM_SIZE
	.align		4
.L_1653:
        /*00d8*/ 	.byte	0x03, 0x19
        /*00da*/ 	.short	0x0220


	//----- nvinfo : EIATTR_PARAM_CBANK
	.align		4
        /*00dc*/ 	.byte	0x04, 0x0a
        /*00de*/ 	.short	(.L_1655 - .L_1654)
	.align		4
.L_1654:
        /*00e0*/ 	.word	index@(.nv.constant0._ZN2at6native18elementwise_kernelILi128ELi4EZNS0_15gpu_kernel_implINS0_10AbsFunctorIaEEEEvRNS_18TensorIteratorBaseERKT_EUliE_EEviT1_)
        /*00e4*/ 	.short	0x0210
        /*00e6*/ 	.short	0x0220


	//----- nvinfo : EIATTR_SW_WAR
	.align		4
.L_1655:
        /*00e8*/ 	.byte	0x04, 0x36
        /*00ea*/ 	.short	(.L_1657 - .L_1656)
.L_1656:
        /*00ec*/ 	.word	0x00000008
.L_1657:


//--------------------- .nv.info._ZN2at6native27unrolled_elementwise_kernelINS0_10AbsFunctorIaEESt5arrayIPcLm2EELi4E23TrivialOffsetCalculatorILi1EjES8_NS0_6memory12LoadWithCastILi1EEENS9_13StoreWithCastILi1EEEEEviT_T0_T2_T3_T4_T5_ --------------------------
	.section	.nv.info._ZN2at6native27unrolled_elementwise_kernelINS0_10AbsFunctorIaEESt5arrayIPcLm2EELi4E23TrivialOffsetCalculatorILi1EjES8_NS0_6memory12LoadWithCastILi1EEENS9_13StoreWithCastILi1EEEEEviT_T0_T2_T3_T4_T5_,"",@"SHT_CUDA_INFO"
	.sectionflags	@""
	.align	4


	//----- nvinfo : EIATTR_CUDA_API_VERSION
	.align		4
        /*0000*/ 	.byte	0x04, 0x37
        /*0002*/ 	.short	(.L_1659 - .L_1658)
.L_1658:
        /*0004*/ 	.word	0x00000082


	//----- nvinfo : EIATTR_KPARAM_INFO
	.align		4
.L_1659:
        /*0008*/ 	.byte	0x04, 0x17
        /*000a*/ 	.short	(.L_1661 - .L_1660)
.L_1660:
        /*000c*/ 	.word	0x00000000
        /*0010*/ 	.short	0x0006
        /*0012*/ 	.short	0x0024
        /*0014*/ 	.byte	0x00, 0xf0, 0x21, 0x00


	//----- nvinfo : EIATTR_KPARAM_INFO
	.align		4
.L_1661:
        /*0018*/ 	.byte	0x04, 0x17
        /*001a*/ 	.short	(.L_1663 - .L_1662)
.L_1662:
        /*001c*/ 	.word	0x00000000
        /*0020*/ 	.short	0x0005
        /*0022*/ 	.short	0x001c
        /*0024*/ 	.byte	0x00, 0xf0, 0x21, 0x00


	//----- nvinfo : EIATTR_KPARAM_INFO
	.align		4
.L_1663:
        /*0028*/ 	.byte	0x04, 0x17
        /*002a*/ 	.short	(.L_1665 - .L_1664)
.L_1664:
        /*002c*/ 	.word	0x00000000
        /*0030*/ 	.short	0x0004
        /*0032*/ 	.short	0x0019
        /*0034*/ 	.byte	0x00, 0xf0, 0x05, 0x00


	//----- nvinfo : EIATTR_KPARAM_INFO
	.align		4
.L_1665:
        /*0038*/ 	.byte	0x04, 0x17
        /*003a*/ 	.short	(.L_1667 - .L_1666)
.L_1666:
        /*003c*/ 	.word	0x00000000
        /*0040*/ 	.short	0x0003
        /*0042*/ 	.short	0x0018
        /*0044*/ 	.byte	0x00, 0xf0, 0x05, 0x00


	//----- nvinfo : EIATTR_KPARAM_INFO
	.align		4
.L_1667:
        /*0048*/ 	.byte	0x04, 0x17
        /*004a*/ 	.short	(.L_1669 - .L_1668)
.L_1668:
        /*004c*/ 	.word	0x00000000
        /*0050*/ 	.short	0x0002
        /*0052*/ 	.short	0x0008
        /*0054*/ 	.byte	0x00, 0xf0, 0x41, 0x00


	//----- nvinfo : EIATTR_KPARAM_INFO
	.align		4
.L_1669:
        /*0058*/ 	.byte	0x04, 0x17
        /*005a*/ 	.short	(.L_1671 - .L_1670)
.L_1670:
        /*005c*/ 	.word	0x00000000
        /*0060*/ 	.short	0x0001
        /*0062*/ 	.short	0x0004
        /*0064*/ 	.byte	0x00, 0xf0, 0x05, 0x00


	//----- nvinfo : EIATTR_KPARAM_INFO
	.align		4
.L_1671:
        /*0068*/ 	.byte	0x04, 0x17
        /*006a*/ 	.short	(.L_1673 - .L_1672)
.L_1672:
        /*006c*/ 	.word	0x00000000
        /*0070*/ 	.short	0x0000
        /*0072*/ 	.short	0x0000
        /*0074*/ 	.byte	0x00, 0xf0, 0x11, 0x00


	//----- nvinfo : EIATTR_SPARSE_MMA_MASK
	.align		4
.L_1673:
        /*0078*/ 	.byte	0x03, 0x50
        /*007a*/ 	.short	0x0000


	//----- nvinfo : EIATTR_MAXREG_COUNT
	.align		4
        /*007c*/ 	.byte	0x03, 0x1b
        /*007e*/ 	.short	0x00ff


	//----- nvinfo : EIATTR_EXTERNS
	.align		4
        /*0080*/ 	.byte	0x04, 0x0f
        /*0082*/ 	.short	(.L_1675 - .L_1674)


	//   ....[0]....
	.align		4
.L_1674:
        /*0084*/ 	.word	index@(__assertfail)


	//----- nvinfo : EIATTR_MERCURY_ISA_VERSION
	.align		4
.L_1675:
        /*0088*/ 	.byte	0x03, 0x5f
        /*008a*/ 	.short	0x0101


	//----- nvinfo : EIATTR_SYSCALL_OFFSETS
	.align		4
        /*008c*/ 	.byte	0x04, 0x46
        /*008e*/ 	.short	(.L_1677 - .L_1676)


	//   ....[0]....
.L_1676:
        /*0090*/ 	.word	0x00000f10


	//   ....[1]....
        /*0094*/ 	.word	0x00001e20


	//   ....[2]....
        /*0098*/ 	.word	0x00002d40


	//   ....[3]....
        /*009c*/ 	.word	0x00003c30


	//   ....[4]....
        /*00a0*/ 	.word	0x00004d50


	//   ....[5]....
        /*00a4*/ 	.word	0x00005d50


	//   ....[6]....
        /*00a8*/ 	.word	0x00006d40


	//   ....[7]....
        /*00ac*/ 	.word	0x00007d30


	//----- nvinfo : EIATTR_EXIT_INSTR_OFFSETS
	.align		4
.L_1677:
        /*00b0*/ 	.byte	0x04, 0x1c
        /*00b2*/ 	.short	(.L_1679 - .L_1678)


	//   ....[0]....
.L_1678:
        /*00b4*/ 	.word	0x00006e20


	//   ....[1]....
        /*00b8*/ 	.word	0x00006f50


	//   ....[2]....
        /*00bc*/ 	.word	0x00006f70


	//   ....[3]....
        /*00c0*/ 	.word	0x00007030


	//   ....[4]....
        /*00c4*/ 	.word	0x00007070


	//   ....[5]....
        /*00c8*/ 	.word	0x000070b0


	//   ....[6]....
        /*00cc*/ 	.word	0x00007140


	//   ....[7]....
        /*00d0*/ 	.word	0x00007180


	//   ....[8]....
        /*00d4*/ 	.word	0x00007220


	//   ....[9]....
        /*00d8*/ 	.word	0x00007270


	//   ....[10]....
        /*00dc*/ 	.word	0x000072c0


	//   ....[11]....
        /*00e0*/ 	.word	0x00007380


	//   ....[12]....
        /*00e4*/ 	.word	0x000073e0


	//   ....[13]....
        /*00e8*/ 	.word	0x00007570


	//   ....[14]....
        /*00ec*/ 	.word	0x000076d0


	//   ....[15]....
        /*00f0*/ 	.word	0x00007710


	//   ....[16]....
        /*00f4*/ 	.word	0x000077d0


	//   ....[17]....
        /*00f8*/ 	.word	0x00007950


	//   ....[18]....
        /*00fc*/ 	.word	0x00007ad0


	//   ....[19]....
        /*0100*/ 	.word	0x00007c30


	//   ....[20]....
        /*0104*/ 	.word	0x00007d40


	//   ....[21]....
        /*0108*/ 	.word	0x00007da0


	//   ....[22]....
        /*010c*/ 	.word	0x00007de0


	//----- nvinfo : EIATTR_MAX_THREADS
	.align		4
.L_1679:
        /*0110*/ 	.byte	0x04, 0x05
        /*0112*/ 	.short	(.L_1681 - .L_1680)
.L_1680:
        /*0114*/ 	.word	0x00000080
        /*0118*/ 	.word	0x00000001
        /*011c*/ 	.word	0x00000001


	//----- nvinfo : EIATTR_CRS_STACK_SIZE
	.align		4
.L_1681:
        /*0120*/ 	.byte	0x04, 0x1e
        /*0122*/ 	.short	(.L_1683 - .L_1682)
.L_1682:
        /*0124*/ 	.word	0x00000000


	//----- nvinfo : EIATTR_CBANK_PARAM_SIZE
	.align		4
.L_1683:
        /*0128*/ 	.byte	0x03, 0x19
        /*012a*/ 	.short	0x002c


	//----- nvinfo : EIATTR_PARAM_CBANK
	.align		4
        /*012c*/ 	.byte	0x04, 0x0a
        /*012e*/ 	.short	(.L_1685 - .L_1684)
	.align		4
.L_1684:
        /*0130*/ 	.word	index@(.nv.constant0._ZN2at6native27unrolled_elementwise_kernelINS0_10AbsFunctorIaEESt5arrayIPcLm2EELi4E23TrivialOffsetCalculatorILi1EjES8_NS0_6memory12LoadWithCastILi1EEENS9_13StoreWithCastILi1EEEEEviT_T0_T2_T3_T4_T5_)
        /*0134*/ 	.short	0x0210
        /*0136*/ 	.short	0x002c


	//----- nvinfo : EIATTR_SW_WAR
	.align		4
.L_1685:
        /*0138*/ 	.byte	0x04, 0x36
        /*013a*/ 	.short	(.L_1687 - .L_1686)
.L_1686:
        /*013c*/ 	.word	0x00000008
.L_1687:


//--------------------- .nv.info._ZN2at6native18elementwise_kernelILi128ELi4EZNS0_22gpu_kernel_impl_nocastINS0_10AbsFunctorIaEEEEvRNS_18TensorIteratorBaseERKT_EUliE_EEviT1_ --------------------------
	.section	.nv.info._ZN2at6native18elementwise_kernelILi128ELi4EZNS0_22gpu_kernel_impl_nocastINS0_10AbsFunctorIaEEEEvRNS_18TensorIteratorBaseERKT_EUliE_EEviT1_,"",@"SHT_CUDA_INFO"
	.sectionflags	@""
	.align	4


	//----- nvinfo : EIATTR_CUDA_API_VERSION
	.align		4
        /*0000*/ 	.byte	0x04, 0x37
        /*0002*/ 	.short	(.L_1689 - .L_1688)
.L_1688:
        /*0004*/ 	.word	0x00000082


	//----- nvinfo : EIATTR_KPARAM_INFO
	.align		4
.L_1689:
        /*0008*/ 	.byte	0x04, 0x17
        /*000a*/ 	.short	(.L_1691 - .L_1690)
.L_1690:
        /*000c*/ 	.word	0x00000000
        /*0010*/ 	.short	0x0001
        /*0012*/ 	.short	0x0008
        /*0014*/ 	.byte	0x00, 0xf0, 0x61, 0x08


	//----- nvinfo : EIATTR_KPARAM_INFO
	.align		4
.L_1691:
        /*0018*/ 	.byte	0x04, 0x17
        /*001a*/ 	.short	(.L_1693 - .L_1692)
.L_1692:
        /*001c*/ 	.word	0x00000000
        /*0020*/ 	.short	0x0000
        /*0022*/ 	.short	0x0000
        /*0024*/ 	.byte	0x00, 0xf0, 0x11, 0x00


	//----- nvinfo : EIATTR_SPARSE_MMA_MASK
	.align		4
.L_1693:
        /*0028*/ 	.byte	0x03, 0x50
        /*002a*/ 	.short	0x0000


	//----- nvinfo : EIATTR_MAXREG_COUNT
	.align		4
        /*002c*/ 	.byte	0x03, 0x1b
        /*002e*/ 	.short	0x0080


	//----- nvinfo : EIATTR_MERCURY_ISA_VERSION
	.align		4
        /*0030*/ 	.byte	0x03, 0x5f
        /*0032*/ 	.short	0x0101


	//----- nvinfo : EIATTR_EXIT_INSTR_OFFSETS
	.align		4
        /*0034*/ 	.byte	0x04, 0x1c
        /*0036*/ 	.short	(.L_1695 - .L_1694)


	//   ....[0]....
.L_1694:
        /*0038*/ 	.word	0x00003b90


	//   ....[1]....
        /*003c*/ 	.word	0x00004f10


	//----- nvinfo : EIATTR_MAX_THREADS
	.align		4
.L_1695:
        /*0040*/ 	.byte	0x04, 0x05
        /*0042*/ 	.short	(.L_1697 - .L_1696)
.L_1696:
        /*0044*/ 	.word	0x00000080
        /*0048*/ 	.word	0x00000001
        /*004c*/ 	.word	0x00000001


	//----- nvinfo : EIATTR_CRS_STACK_SIZE
	.align		4
.L_1697:
        /*0050*/ 	.byte	0x04, 0x1e
        /*0052*/ 	.short	(.L_1699 - .L_1698)
.L_1698:
        /*0054*/ 	.word	0x00000000


	//----- nvinfo : EIATTR_CBANK_PARAM_SIZE
	.align		4
.L_1699:
        /*0058*/ 	.byte	0x03, 0x19
        /*005a*/ 	.short	0x0220


	//----- nvinfo : EIATTR_PARAM_CBANK
	.align		4
        /*005c*/ 	.byte	0x04, 0x0a
        /*005e*/ 	.short	(.L_1701 - .L_1700)
	.align		4
.L_1700:
        /*0060*/ 	.word	index@(.nv.constant0._ZN2at6native18elementwise_kernelILi128ELi4EZNS0_22gpu_kernel_impl_nocastINS0_10AbsFunctorIaEEEEvRNS_18TensorIteratorBaseERKT_EUliE_EEviT1_)
        /*0064*/ 	.short	0x0210
        /*0066*/ 	.short	0x0220


	//----- nvinfo : EIATTR_SW_WAR
	.align		4
.L_1701:
        /*0068*/ 	.byte	0x04, 0x36
        /*006a*/ 	.short	(.L_1703 - .L_1702)
.L_1702:
        /*006c*/ 	.word	0x00000008
.L_1703:


//--------------------- .nv.info._ZN2at6native27unrolled_elementwise_kernelINS0_10AbsFunctorIaEESt5arrayIPcLm2EELi4E23TrivialOffsetCalculatorILi1EjES8_NS0_6memory15LoadWithoutCastENS9_16StoreWithoutCastEEEviT_T0_T2_T3_T4_T5_ --------------------------
	.section	.nv.info._ZN2at6native27unrolled_elementwise_kernelINS0_10AbsFunctorIaEESt5arrayIPcLm2EELi4E23TrivialOffsetCalculatorILi1EjES8_NS0_6memory15LoadWithoutCastENS9_16StoreWithoutCastEEEviT_T0_T2_T3_T4_T5_,"",@"SHT_CUDA_INFO"
	.sectionflags	@""
	.align	4


	//----- nvinfo : EIATTR_CUDA_API_VERSION
	.align		4
        /*0000*/ 	.byte	0x04, 0x37
        /*0002*/ 	.short	(.L_1705 - .L_1704)
.L_1704:
        /*0004*/ 	.word	0x00000082


	//----- nvinfo : EIATTR_KPARAM_INFO
	.align		4
.L_1705:
        /*0008*/ 	.byte	0x04, 0x17
        /*000a*/ 	.short	(.L_1707 - .L_1706)
.L_1706:
        /*000c*/ 	.word	0x00000000
        /*0010*/ 	.short	0x0006
        /*0012*/ 	.short	0x001b
        /*0014*/ 	.byte	0x00, 0xf0, 0x05, 0x00


	//----- nvinfo : EIATTR_KPARAM_INFO
	.align		4
.L_1707:
        /*0018*/ 	.byte	0x04, 0x17
        /*001a*/ 	.short	(.L_1709 - .L_1708)
.L_1708:
        /*001c*/ 	.word	0x00000000
        /*0020*/ 	.short	0x0005
        /*0022*/ 	.short	0x001a
        /*0024*/ 	.byte	0x00, 0xf0, 0x05, 0x00


	//----- nvinfo : EIATTR_KPARAM_INFO
	.align		4
.L_1709:
        /*0028*/ 	.byte	0x04, 0x17
        /*002a*/ 	.short	(.L_1711 - .L_1710)
.L_1710:
        /*002c*/ 	.word	0x00000000
        /*0030*/ 	.short	0x0004
        /*0032*/ 	.short	0x0019
        /*0034*/ 	.byte	0x00, 0xf0, 0x05, 0x00


	//----- nvinfo : EIATTR_KPARAM_INFO
	.align		4
.L_1711:
        /*0038*/ 	.byte	0x04, 0x17
        /*003a*/ 	.short	(.L_1713 - .L_1712)
.L_1712:
        /*003c*/ 	.word	0x00000000
        /*0040*/ 	.short	0x0003
        /*0042*/ 	.short	0x0018
        /*0044*/ 	.byte	0x00, 0xf0, 0x05, 0x00


	//----- nvinfo : EIATTR_KPARAM_INFO
	.align		4
.L_1713:
        /*0048*/ 	.byte	0x04, 0x17
        /*004a*/ 	.short	(.L_1715 - .L_1714)
.L_1714:
        /*004c*/ 	.word	0x00000000
        /*0050*/ 	.short	0x0002
        /*0052*/ 	.short	0x0008
        /*0054*/ 	.byte	0x00, 0xf0, 0x41, 0x00


	//----- nvinfo : EIATTR_KPARAM_INFO
	.align		4
.L_1715:
        /*0058*/ 	.byte	0x04, 0x17
        /*005a*/ 	.short	(.L_1717 - .L_1716)
.L_1716:
        /*005c*/ 	.word	0x00000000
        /*0060*/ 	.short	0x0001
        /*0062*/ 	.short	0x0004
        /*0064*/ 	.byte	0x00, 0xf0, 0x05, 0x00


	//----- nvinfo : EIATTR_KPARAM_INFO
	.align		4
.L_1717:
        /*0068*/ 	.byte	0x04, 0x17
        /*006a*/ 	.short	(.L_1719 - .L_1718)
.L_1718:
        /*006c*/ 	.word	0x00000000
        /*0070*/ 	.short	0x0000
        /*0072*/ 	.short	0x0000
        /*0074*/ 	.byte	0x00, 0xf0, 0x11, 0x00


	//----- nvinfo : EIATTR_SPARSE_MMA_MASK
	.align		4
.L_1719:
        /*0078*/ 	.byte	0x03, 0x50
        /*007a*/ 	.short	0x0000


	//----- nvinfo : EIATTR_MAXREG_COUNT
	.align		4
        /*007c*/ 	.byte	0x03, 0x1b
        /*007e*/ 	.short	0x00ff


	//----- nvinfo : EIATTR_MERCURY_ISA_VERSION
	.align		4
        /*0080*/ 	.byte	0x03, 0x5f
        /*0082*/ 	.short	0x0101


	//----- nvinfo : EIATTR_EXIT_INSTR_OFFSETS
	.align		4
        /*0084*/ 	.byte	0x04, 0x1c
        /*0086*/ 	.short	(.L_1721 - .L_1720)


	//   ....[0]....
.L_1720:
        /*0088*/ 	.word	0x000003f0


	//   ....[1]....
        /*008c*/ 	.word	0x00000460


	//----- nvinfo : EIATTR_MAX_THREADS
	.align		4
.L_1721:
        /*0090*/ 	.byte	0x04, 0x05
        /*0092*/ 	.short	(.L_1723 - .L_1722)
.L_1722:
        /*0094*/ 	.word	0x00000080
        /*0098*/ 	.word	0x00000001
        /*009c*/ 	.word	0x00000001


	//----- nvinfo : EIATTR_CRS_STACK_SIZE
	.align		4
.L_1723:
        /*00a0*/ 	.byte	0x04, 0x1e
        /*00a2*/ 	.short	(.L_1725 - .L_1724)
.L_1724:
        /*00a4*/ 	.word	0x00000000


	//----- nvinfo : EIATTR_CBANK_PARAM_SIZE
	.align		4
.L_1725:
        /*00a8*/ 	.byte	0x03, 0x19
        /*00aa*/ 	.short	0x001c


	//----- nvinfo : EIATTR_PARAM_CBANK
	.align		4
        /*00ac*/ 	.byte	0x04, 0x0a
        /*00ae*/ 	.short	(.L_1727 - .L_1726)
	.align		4
.L_1726:
        /*00b0*/ 	.word	index@(.nv.constant0._ZN2at6native27unrolled_elementwise_kernelINS0_10AbsFunctorIaEESt5arrayIPcLm2EELi4E23TrivialOffsetCalculatorILi1EjES8_NS0_6memory15LoadWithoutCastENS9_16StoreWithoutCastEEEviT_T0_T2_T3_T4_T5_)
        /*00b4*/ 	.short	0x0210
        /*00b6*/ 	.short	0x001c


	//----- nvinfo : EIATTR_SW_WAR
	.align		4
.L_1727:
        /*00b8*/ 	.byte	0x04, 0x36
        /*00ba*/ 	.short	(.L_1729 - .L_1728)
.L_1728:
        /*00bc*/ 	.word	0x00000008
.L_1729:


//--------------------- .nv.info._ZN2at6native29vectorized_elementwise_kernelILi2ENS0_10AbsFunctorIaEESt5arrayIPcLm2EEEEviT0_T1_ --------------------------
	.section	.nv.info._ZN2at6native29vectorized_elementwise_kernelILi2ENS0_10AbsFunctorIaEESt5arrayIPcLm2EEEEviT0_T1_,"",@"SHT_CUDA_INFO"
	.sectionflags	@""
	.align	4


	//----- nvinfo : EIATTR_CUDA_API_VERSION
	.align		4
        /*0000*/ 	.byte	0x04, 0x37
        /*0002*/ 	.short	(.L_1731 - .L_1730)
.L_1730:
        /*0004*/ 	.word	0x00000082


	//----- nvinfo : EIATTR_KPARAM_INFO
	.align		4
.L_1731:
        /*0008*/ 	.byte	0x04, 0x17
        /*000a*/ 	.short	(.L_1733 - .L_1732)
.L_1732:
        /*000c*/ 	.word	0x00000000
        /*0010*/ 	.short	0x0002
        /*0012*/ 	.short	0x0008
        /*0014*/ 	.byte	0x00, 0xf0, 0x41, 0x00


	//----- nvinfo : EIATTR_KPARAM_INFO
	.align		4
.L_1733:
        /*0018*/ 	.byte	0x04, 0x17
        /*001a*/ 	.short	(.L_1735 - .L_1734)
.L_1734:
        /*001c*/ 	.word	0x00000000
        /*0020*/ 	.short	0x0001
        /*0022*/ 	.short	0x0004
        /*0024*/ 	.byte	0x00, 0xf0, 0x05, 0x00


	//----- nvinfo : EIATTR_KPARAM_INFO
	.align		4
.L_1735:
        /*0028*/ 	.byte	0x04, 0x17
        /*002a*/ 	.short	(.L_1737 - .L_1736)
.L_1736:
        /*002c*/ 	.word	0x00000000
        /*0030*/ 	.short	0x0000
        /*0032*/ 	.short	0x0000
        /*0034*/ 	.byte	0x00, 0xf0, 0x11, 0x00


	//----- nvinfo : EIATTR_SPARSE_MMA_MASK
	.align		4
.L_1737:
        /*0038*/ 	.byte	0x03, 0x50
        /*003a*/ 	.short	0x0000


	//----- nvinfo : EIATTR_MAXREG_COUNT
	.align		4
        /*003c*/ 	.byte	0x03, 0x1b
        /*003e*/ 	.short	0x00ff


	//----- nvinfo : EIATTR_MERCURY_ISA_VERSION
	.align		4
        /*0040*/ 	.byte	0x03, 0x5f
        /*0042*/ 	.short	0x0101


	//----- nvinfo : EIATTR_EXIT_INSTR_OFFSETS
	.align		4
        /*0044*/ 	.byte	0x04, 0x1c
        /*0046*/ 	.short	(.L_1739 - .L_1738)


	//   ....[0]....
.L_1738:
        /*0048*/ 	.word	0x00000470


	//   ....[1]....
        /*004c*/ 	.word	0x00000cb0


	//   ....[2]....
        /*0050*/ 	.word	0x00000d20


	//----- nvinfo : EIATTR_MAX_THREADS
	.align		4
.L_1739:
        /*0054*/ 	.byte	0x04, 0x05
        /*0056*/ 	.short	(.L_1741 - .L_1740)
.L_1740:
        /*0058*/ 	.word	0x00000080
        /*005c*/ 	.word	0x00000001
        /*0060*/ 	.word	0x00000001


	//----- nvinfo : EIATTR_CRS_STACK_SIZE
	.align		4
.L_1741:
        /*0064*/ 	.byte	0x04, 0x1e
        /*0066*/ 	.short	(.L_1743 - .L_1742)
.L_1742:
        /*0068*/ 	.word	0x00000000


	//----- nvinfo : EIATTR_CBANK_PARAM_SIZE
	.align		4
.L_1743:
        /*006c*/ 	.byte	0x03, 0x19
        /*006e*/ 	.short	0x0018


	//----- nvinfo : EIATTR_PARAM_CBANK
	.align		4
        /*0070*/ 	.byte	0x04, 0x0a
        /*0072*/ 	.short	(.L_1745 - .L_1744)
	.align		4
.L_1744:
        /*0074*/ 	.word	index@(.nv.constant0._ZN2at6native29vectorized_elementwise_kernelILi2ENS0_10AbsFunctorIaEESt5arrayIPcLm2EEEEviT0_T1_)
        /*0078*/ 	.short	0x0210
        /*007a*/ 	.short	0x0018


	//----- nvinfo : EIATTR_SW_WAR
	.align		4
.L_1745:
        /*007c*/ 	.byte	0x04, 0x36
        /*007e*/ 	.short	(.L_1747 - .L_1746)
.L_1746:
        /*0080*/ 	.word	0x00000008
.L_1747:


//--------------------- .nv.info._ZN2at6native29vectorized_elementwise_kernelILi4ENS0_10AbsFunctorIaEESt5arrayIPcLm2EEEEviT0_T1_ --------------------------
	.section	.nv.info._ZN2at6native29vectorized_elementwise_kernelILi4ENS0_10AbsFunctorIaEESt5arrayIPcLm2EEEEviT0_T1_,"",@"SHT_CUDA_INFO"
	.sectionflags	@""
	.align	4


	//----- nvinfo : EIATTR_CUDA_API_VERSION
	.align		4
        /*0000*/ 	.byte	0x04, 0x37
        /*0002*/ 	.short	(.L_1749 - .L_1748)
.L_1748:
        /*0004*/ 	.word	0x00000082


	//----- nvinfo : EIATTR_KPARAM_INFO
	.align		4
.L_1749:
        /*0008*/ 	.byte	0x04, 0x17
        /*000a*/ 	.short	(.L_1751 - .L_1750)
.L_1750:
        /*000c*/ 	.word	0x00000000
        /*0010*/ 	.short	0x0002
        /*0012*/ 	.short	0x0008
        /*0014*/ 	.byte	0x00, 0xf0, 0x41, 0x00


	//----- nvinfo : EIATTR_KPARAM_INFO
	.align		4
.L_1751:
        /*0018*/ 	.byte	0x04, 0x17
        /*001a*/ 	.short	(.L_1753 - .L_1752)
.L_1752:
        /*001c*/ 	.word	0x00000000
        /*0020*/ 	.short	0x0001
        /*0022*/ 	.short	0x0004
        /*0024*/ 	.byte	0x00, 0xf0, 0x05, 0x00


	//----- nvinfo : EIATTR_KPARAM_INFO
	.align		4
.L_1753:
        /*0028*/ 	.byte	0x04, 0x17
        /*002a*/ 	.short	(.L_1755 - .L_1754)
.L_1754:
        /*002c*/ 	.word	0x00000000
        /*0030*/ 	.short	0x0000
        /*0032*/ 	.short	0x0000
        /*0034*/ 	.byte	0x00, 0xf0, 0x11, 0x00


	//----- nvinfo : EIATTR_SPARSE_MMA_MASK
	.align		4
.L_1755:
        /*0038*/ 	.byte	0x03, 0x50
        /*003a*/ 	.short	0x0000


	//----- nvinfo : EIATTR_MAXREG_COUNT
	.align		4
        /*003c*/ 	.byte	0x03, 0x1b
        /*003e*/ 	.short	0x00ff


	//----- nvinfo : EIATTR_MERCURY_ISA_VERSION
	.align		4
        /*0040*/ 	.byte	0x03, 0x5f
        /*0042*/ 	.short	0x0101


	//----- nvinfo : EIATTR_EXIT_INSTR_OFFSETS
	.align		4
        /*0044*/ 	.byte	0x04, 0x1c
        /*0046*/ 	.short	(.L_1757 - .L_1756)


	//   ....[0]....
.L_1756:
        /*0048*/ 	.word	0x00000410


	//   ....[1]....
        /*004c*/ 	.word	0x00000c50


	//   ....[2]....
        /*0050*/ 	.word	0x00000cc0


	//----- nvinfo : EIATTR_MAX_THREADS
	.align		4
.L_1757:
        /*0054*/ 	.byte	0x04, 0x05
        /*0056*/ 	.short	(.L_1759 - .L_1758)
.L_1758:
        /*0058*/ 	.word	0x00000080
        /*005c*/ 	.word	0x00000001
        /*0060*/ 	.word	0x00000001


	//----- nvinfo : EIATTR_CRS_STACK_SIZE
	.align		4
.L_1759:
        /*0064*/ 	.byte	0x04, 0x1e
        /*0066*/ 	.short	(.L_1761 - .L_1760)
.L_1760:
        /*0068*/ 	.word	0x00000000


	//----- nvinfo : EIATTR_CBANK_PARAM_SIZE
	.align		4
.L_1761:
        /*006c*/ 	.byte	0x03, 0x19
        /*006e*/ 	.short	0x0018


	//----- nvinfo : EIATTR_PARAM_CBANK
	.align		4
        /*0070*/ 	.byte	0x04, 0x0a
        /*0072*/ 	.short	(.L_1763 - .L_1762)
	.align		4
.L_1762:
        /*0074*/ 	.word	index@(.nv.constant0._ZN2at6native29vectorized_elementwise_kernelILi4ENS0_10AbsFunctorIaEESt5arrayIPcLm2EEEEviT0_T1_)
        /*0078*/ 	.short	0x0210
        /*007a*/ 	.short	0x0018


	//----- nvinfo : EIATTR_SW_WAR
	.align		4
.L_1763:
        /*007c*/ 	.byte	0x04, 0x36
        /*007e*/ 	.short	(.L_1765 - .L_1764)
.L_1764:
        /*0080*/ 	.word	0x00000008
.L_1765:


//--------------------- .nv.info._ZN2at6native29vectorized_elementwise_kernelILi8ENS0_10AbsFunctorIaEESt5arrayIPcLm2EEEEviT0_T1_ --------------------------
	.section	.nv.info._ZN2at6native29vectorized_elementwise_kernelILi8ENS0_10AbsFunctorIaEESt5arrayIPcLm2EEEEviT0_T1_,"",@"SHT_CUDA_INFO"
	.sectionflags	@""
	.align	4


	//----- nvinfo : EIATTR_CUDA_API_VERSION
	.align		4
        /*0000*/ 	.byte	0x04, 0x37
        /*0002*/ 	.short	(.L_1767 - .L_1766)
.L_1766:
        /*0004*/ 	.word	0x00000082


	//----- nvinfo : EIATTR_KPARAM_INFO
	.align		4
.L_1767:
        /*0008*/ 	.byte	0x04, 0x17
        /*000a*/ 	.short	(.L_1769 - .L_1768)
.L_1768:
        /*000c*/ 	.word	0x00000000
        /*0010*/ 	.short	0x0002
        /*0012*/ 	.short	0x0008
        /*0014*/ 	.byte	0x00, 0xf0, 0x41, 0x00


	//----- nvinfo : EIATTR_KPARAM_INFO
	.align		4
.L_1769:
        /*0018*/ 	.byte	0x04, 0x17
        /*001a*/ 	.short	(.L_1771 - .L_1770)
.L_1770:
        /*001c*/ 	.word	0x00000000
        /*0020*/ 	.short	0x0001
        /*0022*/ 	.short	0x0004
        /*0024*/ 	.byte	0x00, 0xf0, 0x05, 0x00


	//----- nvinfo : EIATTR_KPARAM_INFO
	.align		4
.L_1771:
        /*0028*/ 	.byte	0x04, 0x17
        /*002a*/ 	.short	(.L_1773 - .L_1772)
.L_1772:
        /*002c*/ 	.word	0x00000000
        /*0030*/ 	.short	0x0000
        /*0032*/ 	.short	0x0000
        /*0034*/ 	.byte	0x00, 0xf0, 0x11, 0x00


	//----- nvinfo : EIATTR_SPARSE_MMA_MASK
	.align		4
.L_1773:
        /*0038*/ 	.byte	0x03, 0x50
        /*003a*/ 	.short	0x0000


	//----- nvinfo : EIATTR_MAXREG_COUNT
	.align		4
        /*003c*/ 	.byte	0x03, 0x1b
        /*003e*/ 	.short	0x00ff


	//----- nvinfo : EIATTR_MERCURY_ISA_VERSION
	.align		4
        /*0040*/ 	.byte	0x03, 0x5f
        /*0042*/ 	.short	0x0101


	//----- nvinfo : EIATTR_EXIT_INSTR_OFFSETS
	.align		4
        /*0044*/ 	.byte	0x04, 0x1c
        /*0046*/ 	.short	(.L_1775 - .L_1774)


	//   ....[0]....
.L_1774:
        /*0048*/ 	.word	0x00000490


	//   ....[1]....
        /*004c*/ 	.word	0x00000cd0


	//   ....[2]....
        /*0050*/ 	.word	0x00000d40


	//----- nvinfo : EIATTR_MAX_THREADS
	.align		4
.L_1775:
        /*0054*/ 	.byte	0x04, 0x05
        /*0056*/ 	.short	(.L_1777 - .L_1776)
.L_1776:
        /*0058*/ 	.word	0x00000080
        /*005c*/ 	.word	0x00000001
        /*0060*/ 	.word	0x00000001


	//----- nvinfo : EIATTR_CRS_STACK_SIZE
	.align		4
.L_1777:
        /*0064*/ 	.byte	0x04, 0x1e
        /*0066*/ 	.short	(.L_1779 - .L_1778)
.L_1778:
        /*0068*/ 	.word	0x00000000


	//----- nvinfo : EIATTR_CBANK_PARAM_SIZE
	.align		4
.L_1779:
        /*006c*/ 	.byte	0x03, 0x19
        /*006e*/ 	.short	0x0018


	//----- nvinfo : EIATTR_PARAM_CBANK
	.align		4
        /*0070*/ 	.byte	0x04, 0x0a
        /*0072*/ 	.short	(.L_1781 - .L_1780)
	.align		4
.L_1780:
        /*0074*/ 	.word	index@(.nv.constant0._ZN2at6native29vectorized_elementwise_kernelILi8ENS0_10AbsFunctorIaEESt5arrayIPcLm2EEEEviT0_T1_)
        /*0078*/ 	.short	0x0210
        /*007a*/ 	.short	0x0018


	//----- nvinfo : EIATTR_SW_WAR
	.align		4
.L_1781:
        /*007c*/ 	.byte	0x04, 0x36
        /*007e*/ 	.short	(.L_1783 - .L_1782)
.L_1782:
        /*0080*/ 	.word	0x00000008
.L_1783:


//--------------------- .nv.info._ZN2at6native18elementwise_kernelILi128ELi4EZNS0_15gpu_kernel_implINS0_10AbsFunctorIhEEEEvRNS_18TensorIteratorBaseERKT_EUliE_EEviT1_ --------------------------
	.section	.nv.info._ZN2at6native18elementwise_kernelILi128ELi4EZNS0_15gpu_kernel_implINS0_10AbsFunctorIhEEEEvRNS_18TensorIteratorBaseERKT_EUliE_EEviT1_,"",@"SHT_CUDA_INFO"
	.sectionflags	@""
	.align	4


	//----- nvinfo : EIATTR_CUDA_API_VERSION
	.align		4
        /*0000*/ 	.byte	0x04, 0x37
        /*0002*/ 	.short	(.L_1785 - .L_1784)
.L_1784:
        /*0004*/ 	.word	0x00000082


	//----- nvinfo : EIATTR_KPARAM_INFO
	.align		4
.L_1785:
        /*0008*/ 	.byte	0x04, 0x17
        /*000a*/ 	.short	(.L_1787 - .L_1786)
.L_1786:
        /*000c*/ 	.word	0x00000000
        /*0010*/ 	.short	0x0001
        /*0012*/ 	.short	0x0008
        /*0014*/ 	.byte	0x00, 0xf0, 0x61, 0x08


	//----- nvinfo : EIATTR_KPARAM_INFO
	.align		4
.L_1787:
        /*0018*/ 	.byte	0x04, 0x17
        /*001a*/ 	.short	(.L_1789 - .L_1788)
.L_1788:
        /*001c*/ 	.word	0x00000000
        /*0020*/ 	.short	0x0000
        /*0022*/ 	.short	0x0000
        /*0024*/ 	.byte	0x00, 0xf0, 0x11, 0x00


	//----- nvinfo : EIATTR_SPARSE_MMA_MASK
	.align		4
.L_1789:
        /*0028*/ 	.byte	0x03, 0x50
        /*002a*/ 	.short	0x0000


	//----- nvinfo : EIATTR_MAXREG_COUNT
	.align		4
        /*002c*/ 	.byte	0x03, 0x1b
        /*002e*/ 	.short	0x0080


	//----- nvinfo : EIATTR_EXTERNS
	.align		4
        /*0030*/ 	.byte	0x04, 0x0f
        /*0032*/ 	.short	(.L_1791 - .L_1790)


	//   ....[0]....
	.align		4
.L_1790:
        /*0034*/ 	.word	index@(__assertfail)


	//----- nvinfo : EIATTR_MERCURY_ISA_VERSION
	.align		4
.L_1791:
        /*0038*/ 	.byte	0x03, 0x5f
        /*003a*/ 	.short	0x0101


	//----- nvinfo : EIATTR_SYSCALL_OFFSETS
	.align		4
        /*003c*/ 	.byte	0x04, 0x46
        /*003e*/ 	.short	(.L_1793 - .L_1792)


	//   ....[0]....
.L_1792:
        /*0040*/ 	.word	0x00002220


	//   ....[1]....
        /*0044*/ 	.word	0x00003160


	//   ....[2]....
        /*0048*/ 	.word	0x000053d0


	//   ....[3]....
        /*004c*/ 	.word	0x00006310


	//   ....[4]....
        /*0050*/ 	.word	0x00008570


	//   ....[5]....
        /*0054*/ 	.word	0x000094b0


	//   ....[6]....
        /*0058*/ 	.word	0x0000b700


	//   ....[7]....
        /*005c*/ 	.word	0x0000c640


	//----- nvinfo : EIATTR_EXIT_INSTR_OFFSETS
	.align		4
.L_1793:
        /*0060*/ 	.byte	0x04, 0x1c
        /*0062*/ 	.short	(.L_1795 - .L_1794)


	//   ....[0]....
.L_1794:
        /*0064*/ 	.word	0x00009570


	//   ....[1]....
        /*0068*/ 	.word	0x0000b830


	//   ....[2]....
        /*006c*/ 	.word	0x0000b850


	//   ....[3]....
        /*0070*/ 	.word	0x0000b8f0


	//   ....[4]....
        /*0074*/ 	.word	0x0000b920


	//   ....[5]....
        /*0078*/ 	.word	0x0000b950


	//   ....[6]....
        /*007c*/ 	.word	0x0000b9f0


	//   ....[7]....
        /*0080*/ 	.word	0x0000ba40


	//   ....[8]....
        /*0084*/ 	.word	0x0000baf0


	//   ....[9]....
        /*0088*/ 	.word	0x0000bb50


	//   ....[10]....
        /*008c*/ 	.word	0x0000bb90


	//   ....[11]....
        /*0090*/ 	.word	0x0000bc50


	//   ....[12]....
        /*0094*/ 	.word	0x0000bca0


	//   ....[13]....
        /*0098*/ 	.word	0x0000be40


	//   ....[14]....
        /*009c*/ 	.word	0x0000bfb0


	//   ....[15]....
        /*00a0*/ 	.word	0x0000c000


	//   ....[16]....
        /*00a4*/ 	.word	0x0000c0b0


	//   ....[17]....
        /*00a8*/ 	.word	0x0000c240


	//   ....[18]....
        /*00ac*/ 	.word	0x0000c3d0


	//   ....[19]....
        /*00b0*/ 	.word	0x0000c540


	//   ....[20]....
        /*00b4*/ 	.word	0x0000c650


	//   ....[21]....
        /*00b8*/ 	.word	0x0000c690


	//   ....[22]....
        /*00bc*/ 	.word	0x0000c6c0


	//----- nvinfo : EIATTR_MAX_THREADS
	.align		4
.L_1795:
        /*00c0*/ 	.byte	0x04, 0x05
        /*00c2*/ 	.short	(.L_1797 - .L_1796)
.L_1796:
        /*00c4*/ 	.word	0x00000080
        /*00c8*/ 	.word	0x00000001
        /*00cc*/ 	.word	0x00000001


	//----- nvinfo : EIATTR_CRS_STACK_SIZE
	.align		4
.L_1797:
        /*00d0*/ 	.byte	0x04, 0x1e
        /*00d2*/ 	.short	(.L_1799 - .L_1798)
.L_1798:
        /*00d4*/ 	.word	0x00000000


	//----- nvinfo : EIATTR_CBANK_PARAM_SIZE
	.align		4
.L_1799:
        /*00d8*/ 	.byte	0x03, 0x19
        /*00da*/ 	.short	0x0220


	//----- nvinfo : EIATTR_PARAM_CBANK
	.align		4
        /*00dc*/ 	.byte	0x04, 0x0a
        /*00de*/ 	.short	(.L_1801 - .L_1800)
	.align		4
.L_1800:
        /*00e0*/ 	.word	index@(.nv.constant0._ZN2at6native18elementwise_kernelILi128ELi4EZNS0_15gpu_kernel_implINS0_10AbsFunctorIhEEEEvRNS_18TensorIteratorBaseERKT_EUliE_EEviT1_)
        /*00e4*/ 	.short	0x0210
        /*00e6*/ 	.short	0x0220


	//----- nvinfo : EIATTR_SW_WAR
	.align		4
.L_1801:
        /*00e8*/ 	.byte	0x04, 0x36
        /*00ea*/ 	.short	(.L_1803 - .L_1802)
.L_1802:
        /*00ec*/ 	.word	0x00000008
.L_1803:


//--------------------- .nv.info._ZN2at6native27unrolled_elementwise_kernelINS0_10AbsFunctorIhEESt5arrayIPcLm2EELi4E23TrivialOffsetCalculatorILi1EjES8_NS0_6memory12LoadWithCastILi1EEENS9_13StoreWithCastILi1EEEEEviT_T0_T2_T3_T4_T5_ --------------------------
	.section	.nv.info._ZN2at6native27unrolled_elementwise_kernelINS0_10AbsFunctorIhEESt5arrayIPcLm2EELi4E23TrivialOffsetCalculatorILi1EjES8_NS0_6memory12LoadWithCastILi1EEENS9_13StoreWithCastILi1EEEEEviT_T0_T2_T3_T4_T5_,"",@"SHT_CUDA_INFO"
	.sectionflags	@""
	.align	4


	//----- nvinfo : EIATTR_CUDA_API_VERSION
	.align		4
        /*0000*/ 	.byte	0x04, 0x37
        /*0002*/ 	.short	(.L_1805 - .L_1804)
.L_1804:
        /*0004*/ 	.word	0x00000082


	//----- nvinfo : EIATTR_KPARAM_INFO
	.align		4
.L_1805:
        /*0008*/ 	.byte	0x04, 0x17
        /*000a*/ 	.short	(.L_1807 - .L_1806)
.L_1806:
        /*000c*/ 	.word	0x00000000
        /*0010*/ 	.short	0x0006
        /*0012*/ 	.short	0x0024
        /*0014*/ 	.byte	0x00, 0xf0, 0x21, 0x00


	//----- nvinfo : EIATTR_KPARAM_INFO
	.align		4
.L_1807:
        /*0018*/ 	.byte	0x04, 0x17
        /*001a*/ 	.short	(.L_1809 - .L_1808)
.L_1808:
        /*001c*/ 	.word	0x00000000
        /*0020*/ 	.short	0x0005
        /*0022*/ 	.short	0x001c
        /*0024*/ 	.byte	0x00, 0xf0, 0x21, 0x00


	//----- nvinfo : EIATTR_KPARAM_INFO
	.align		4
.L_1809:
        /*0028*/ 	.byte	0x04, 0x17
        /*002a*/ 	.short	(.L_1811 - .L_1810)
.L_1810:
        /*002c*/ 	.word	0x00000000
        /*0030*/ 	.short	0x0004
        /*0032*/ 	.short	0x0019
        /*0034*/ 	.byte	0x00, 0xf0, 0x05, 0x00


	//----- nvinfo : EIATTR_KPARAM_INFO
	.align		4
.L_1811:
        /*0038*/ 	.byte	0x04, 0x17
        /*003a*/ 	.short	(.L_1813 - .L_1812)
.L_1812:
        /*003c*/ 	.word	0x00000000
        /*0040*/ 	.short	0x0003
        /*0042*/ 	.short	0x0018
        /*0044*/ 	.byte	0x00, 0xf0, 0x05, 0x00


	//----- nvinfo : EIATTR_KPARAM_INFO
	.align		4
.L_1813:
        /*0048*/ 	.byte	0x04, 0x17
        /*004a*/ 	.short	(.L_1815 - .L_1814)
.L_1814:
        /*004c*/ 	.word	0x00000000
        /*0050*/ 	.short	0x0002
        /*0052*/ 	.short	0x0008
        /*0054*/ 	.byte	0x00, 0xf0, 0x41, 0x00


	//----- nvinfo : EIATTR_KPARAM_INFO
	.align		4
.L_1815:
        /*0058*/ 	.byte	0x04, 0x17
        /*005a*/ 	.short	(.L_1817 - .L_1816)
.L_1816:
        /*005c*/ 	.word	0x00000000
        /*0060*/ 	.short	0x0001
        /*0062*/ 	.short	0x0004
        /*0064*/ 	.byte	0x00, 0xf0, 0x05, 0x00


	//----- nvinfo : EIATTR_KPARAM_INFO
	.align		4
.L_1817:
        /*0068*/ 	.byte	0x04, 0x17
        /*006a*/ 	.short	(.L_1819 - .L_1818)
.L_1818:
        /*006c*/ 	.word	0x00000000
        /*0070*/ 	.short	0x0000
        /*0072*/ 	.short	0x0000
        /*0074*/ 	.byte	0x00, 0xf0, 0x11, 0x00


	//----- nvinfo : EIATTR_SPARSE_MMA_MASK
	.align		4
.L_1819:
        /*0078*/ 	.byte	0x03, 0x50
        /*007a*/ 	.short	0x0000


	//----- nvinfo : EIATTR_MAXREG_COUNT
	.align		4
        /*007c*/ 	.byte	0x03, 0x1b
        /*007e*/ 	.short	0x00ff


	//----- nvinfo : EIATTR_EXTERNS
	.align		4
        /*0080*/ 	.byte	0x04, 0x0f
        /*0082*/ 	.short	(.L_1821 - .L_1820)


	//   ....[0]....
	.align		4
.L_1820:
        /*0084*/ 	.word	index@(__assertfail)


	//----- nvinfo : EIATTR_MERCURY_ISA_VERSION
	.align		4
.L_1821:
        /*0088*/ 	.byte	0x03, 0x5f
        /*008a*/ 	.short	0x0101


	//----- nvinfo : EIATTR_SYSCALL_OFFSETS
	.align		4
        /*008c*/ 	.byte	0x04, 0x46
        /*008e*/ 	.short	(.L_1823 - .L_1822)


	//   ....[0]....
.L_1822:
        /*0090*/ 	.word	0x00000f50


	//   ....[1]....
        /*0094*/ 	.word	0x00001ea0


	//   ....[2]....
        /*0098*/ 	.word	0x00002e00


	//   ....[3]....
        /*009c*/ 	.word	0x00003d30


	//   ....[4]....
        /*00a0*/ 	.word	0x00004d30


	//   ....[5]....
        /*00a4*/ 	.word	0x00005d30


	//   ....[6]....
        /*00a8*/ 	.word	0x00006d20


	//   ....[7]....
        /*00ac*/ 	.word	0x00007d10


	//----- nvinfo : EIATTR_EXIT_INSTR_OFFSETS
	.align		4
.L_1823:
        /*00b0*/ 	.byte	0x04, 0x1c
        /*00b2*/ 	.short	(.L_1825 - .L_1824)


	//   ....[0]....
.L_1824:
        /*00b4*/ 	.word	0x00006dd0


	//   ....[1]....
        /*00b8*/ 	.word	0x00006f00


	//   ....[2]....
        /*00bc*/ 	.word	0x00006f20


	//   ....[3]....
        /*00c0*/ 	.word	0x00006fc0


	//   ....[4]....
        /*00c4*/ 	.word	0x00006ff0


	//   ....[5]....
        /*00c8*/ 	.word	0x00007020


	//   ....[6]....
        /*00cc*/ 	.word	0x000070c0


	//   ....[7]....
        /*00d0*/ 	.word	0x00007110


	//   ....[8]....
        /*00d4*/ 	.word	0x000071c0


	//   ....[9]....
        /*00d8*/ 	.word	0x00007220


	//   ....[10]....
        /*00dc*/ 	.word	0x00007260


	//   ....[11]....
        /*00e0*/ 	.word	0x00007320


	//   ....[12]....
        /*00e4*/ 	.word	0x00007370


	//   ....[13]....
        /*00e8*/ 	.word	0x00007510


	//   ....[14]....
        /*00ec*/ 	.word	0x00007680


	//   ....[15]....
        /*00f0*/ 	.word	0x000076d0


	//   ....[16]....
        /*00f4*/ 	.word	0x00007780


	//   ....[17]....
        /*00f8*/ 	.word	0x00007910


	//   ....[18]....
        /*00fc*/ 	.word	0x00007aa0


	//   ....[19]....
        /*0100*/ 	.word	0x00007c10


	//   ....[20]....
        /*0104*/ 	.word	0x00007d20


	//   ....[21]....
        /*0108*/ 	.word	0x00007d60


	//   ....[22]....
        /*010c*/ 	.word	0x00007d90


	//----- nvinfo : EIATTR_MAX_THREADS
	.align		4
.L_1825:
        /*0110*/ 	.byte	0x04, 0x05
        /*0112*/ 	.short	(.L_1827 - .L_1826)
.L_1826:
        /*0114*/ 	.word	0x00000080
        /*0118*/ 	.word	0x00000001
        /*011c*/ 	.word	0x00000001


	//----- nvinfo : EIATTR_CRS_STACK_SIZE
	.align		4
.L_1827:
        /*0120*/ 	.byte	0x04, 0x1e
        /*0122*/ 	.short	(.L_1829 - .L_1828)
.L_1828:
        /*0124*/ 	.word	0x00000000


	//----- nvinfo : EIATTR_CBANK_PARAM_SIZE
	.align		4
.L_1829:
        /*0128*/ 	.byte	0x03, 0x19
        /*012a*/ 	.short	0x002c


	//----- nvinfo : EIATTR_PARAM_CBANK
	.align		4
        /*012c*/ 	.byte	0x04, 0x0a
        /*012e*/ 	.short	(.L_1831 - .L_1830)
	.align		4
.L_1830:
        /*0130*/ 	.word	index@(.nv.constant0._ZN2at6native27unrolled_elementwise_kernelINS0_10AbsFunctorIhEESt5arrayIPcLm2EELi4E23TrivialOffsetCalculatorILi1EjES8_NS0_6memory12LoadWithCastILi1EEENS9_13StoreWithCastILi1EEEEEviT_T0_T2_T3_T4_T5_)
        /*0134*/ 	.short	0x0210
        /*0136*/ 	.short	0x002c


	//----- nvinfo : EIATTR_SW_WAR
	.align		4
.L_1831:
        /*0138*/ 	.byte	0x04, 0x36
        /*013a*/ 	.short	(.L_1833 - .L_1832)
.L_1832:
        /*013c*/ 	.word	0x00000008
.L_1833:


//--------------------- .nv.info._ZN2at6native18elementwise_kernelILi128ELi4EZNS0_22gpu_kernel_impl_nocastINS0_10AbsFunctorIhEEEEvRNS_18TensorIteratorBaseERKT_EUliE_EEviT1_ --------------------------
	.section	.nv.info._ZN2at6native18elementwise_kernelILi128ELi4EZNS0_22gpu_kernel_impl_nocastINS0_10AbsFunctorIhEEEEvRNS_18TensorIteratorBaseERKT_EUliE_EEviT1_,"",@"SHT_CUDA_INFO"
	.sectionflags	@""
	.align	4


	//----- nvinfo : EIATTR_CUDA_API_VERSION
	.align		4
        /*0000*/ 	.byte	0x04, 0x37
        /*0002*/ 	.short	(.L_1835 - .L_1834)
.L_1834:
        /*0004*/ 	.word	0x00000082


	//----- nvinfo : EIATTR_KPARAM_INFO
	.align		4
.L_1835:
        /*0008*/ 	.byte	0x04, 0x17
        /*000a*/ 	.short	(.L_1837 - .L_1836)
.L_1836:
        /*000c*/ 	.word	0x00000000
        /*0010*/ 	.short	0x0001
        /*0012*/ 	.short	0x0008
        /*0014*/ 	.byte	0x00, 0xf0, 0x61, 0x08


	//----- nvinfo : EIATTR_KPARAM_INFO
	.align		4
.L_1837:
        /*0018*/ 	.byte	0x04, 0x17
        /*001a*/ 	.short	(.L_1839 - .L_1838)
.L_1838:
        /*001c*/ 	.word	0x00000000
        /*0020*/ 	.short	0x0000
        /*0022*/ 	.short	0x0000
        /*0024*/ 	.byte	0x00, 0xf0, 0x11, 0x00


	//----- nvinfo : EIATTR_SPARSE_MMA_MASK
	.align		4
.L_1839:
        /*0028*/ 	.byte	0x03, 0x50
        /*002a*/ 	.short	0x0000


	//----- nvinfo : EIATTR_MAXREG_COUNT
	.align		4
        /*002c*/ 	.byte	0x03, 0x1b
        /*002e*/ 	.short	0x0080


	//----- nvinfo : EIATTR_MERCURY_ISA_VERSION
	.align		4
        /*0030*/ 	.byte	0x03, 0x5f
        /*0032*/ 	.short	0x0101


	//----- nvinfo : EIATTR_EXIT_INSTR_OFFSETS
	.align		4
        /*0034*/ 	.byte	0x04, 0x1c
        /*0036*/ 	.short	(.L_1841 - .L_1840)


	//   ....[0]....
.L_1840:
        /*0038*/ 	.word	0x00003b60


	//   ....[1]....
        /*003c*/ 	.word	0x00004ed0


	//----- nvinfo : EIATTR_MAX_THREADS
	.align		4
.L_1841:
        /*0040*/ 	.byte	0x04, 0x05
        /*0042*/ 	.short	(.L_1843 - .L_1842)
.L_1842:
        /*0044*/ 	.word	0x00000080
        /*0048*/ 	.word	0x00000001
        /*004c*/ 	.word	0x00000001


	//----- nvinfo : EIATTR_CRS_STACK_SIZE
	.align		4
.L_1843:
        /*0050*/ 	.byte	0x04, 0x1e
        /*0052*/ 	.short	(.L_1845 - .L_1844)
.L_1844:
        /*0054*/ 	.word	0x00000000


	//----- nvinfo : EIATTR_CBANK_PARAM_SIZE
	.align		4
.L_1845:
        /*0058*/ 	.byte	0x03, 0x19
        /*005a*/ 	.short	0x0220


	//----- nvinfo : EIATTR_PARAM_CBANK
	.align		4
        /*005c*/ 	.byte	0x04, 0x0a
        /*005e*/ 	.short	(.L_1847 - .L_1846)
	.align		4
.L_1846:
        /*0060*/ 	.word	index@(.nv.constant0._ZN2at6native18elementwise_kernelILi128ELi4EZNS0_22gpu_kernel_impl_nocastINS0_10AbsFunctorIhEEEEvRNS_18TensorIteratorBaseERKT_EUliE_EEviT1_)
        /*0064*/ 	.short	0x0210
        /*0066*/ 	.short	0x0220


	//----- nvinfo : EIATTR_SW_WAR
	.align		4
.L_1847:
        /*0068*/ 	.byte	0x04, 0x36
        /*006a*/ 	.short	(.L_1849 - .L_1848)
.L_1848:
        /*006c*/ 	.word	0x00000008
.L_1849:


//--------------------- .nv.info._ZN2at6native27unrolled_elementwise_kernelINS0_10AbsFunctorIhEESt5arrayIPcLm2EELi4E23TrivialOffsetCalculatorILi1EjES8_NS0_6memory15LoadWithoutCastENS9_16StoreWithoutCastEEEviT_T0_T2_T3_T4_T5_ --------------------------
	.section	.nv.info._ZN2at6native27unrolled_elementwise_kernelINS0_10AbsFunctorIhEESt5arrayIPcLm2EELi4E23TrivialOffsetCalculatorILi1EjES8_NS0_6memory15LoadWithoutCastENS9_16StoreWithoutCastEEEviT_T0_T2_T3_T4_T5_,"",@"SHT_CUDA_INFO"
	.sectionflags	@""
	.align	4


	//----- nvinfo : EIATTR_CUDA_API_VERSION
	.align		4
        /*0000*/ 	.byte	0x04, 0x37
        /*0002*/ 	.short	(.L_1851 - .L_1850)
.L_1850:
        /*0004*/ 	.word	0x00000082


	//----- nvinfo : EIATTR_KPARAM_INFO
	.align		4
.L_1851:
        /*0008*/ 	.byte	0x04, 0x17
        /*000a*/ 	.short	(.L_1853 - .L_1852)
.L_1852:
        /*000c*/ 	.word	0x00000000
        /*0010*/ 	.short	0x0006
        /*0012*/ 	.short	0x001b
        /*0014*/ 	.byte	0x00, 0xf0, 0x05, 0x00


	//----- nvinfo : EIATTR_KPARAM_INFO
	.align		4
.L_1853:
        /*0018*/ 	.byte	0x04, 0x17
        /*001a*/ 	.short	(.L_1855 - .L_1854)
.L_1854:
        /*001c*/ 	.word	0x00000000
        /*0020*/ 	.short	0x0005
        /*0022*/ 	.short	0x001a
        /*0024*/ 	.byte	0x00, 0xf0, 0x05, 0x00


	//----- nvinfo : EIATTR_KPARAM_INFO
	.align		4
.L_1855:
        /*0028*/ 	.byte	0x04, 0x17
        /*002a*/ 	.short	(.L_1857 - .L_1856)
.L_1856:
        /*002c*/ 	.word	0x00000000
        /*0030*/ 	.short	0x0004
        /*0032*/ 	.short	0x0019
        /*0034*/ 	.byte	0x00, 0xf0, 0x05, 0x00


	//----- nvinfo : EIATTR_KPARAM_INFO
	.align		4
.L_1857:
        /*0038*/ 	.byte	0x04, 0x17
        /*003a*/ 	.short	(.L_1859 - .L_1858)
.L_1858:
        /*003c*/ 	.word	0x00000000
        /*0040*/ 	.short	0x0003
        /*0042*/ 	.short	0x0018
        /*0044*/ 	.byte	0x00, 0xf0, 0x05, 0x00


	//----- nvinfo : EIATTR_KPARAM_INFO
	.align		4
.L_1859:
        /*0048*/ 	.byte	0x04, 0x17
        /*004a*/ 	.short	(.L_1861 - .L_1860)
.L_1860:
        /*004c*/ 	.word	0x00000000
        /*0050*/ 	.short	0x0002
        /*0052*/ 	.short	0x0008
        /*0054*/ 	.byte	0x00, 0xf0, 0x41, 0x00


	//----- nvinfo : EIATTR_KPARAM_INFO
	.align		4
.L_1861:
        /*0058*/ 	.byte	0x04, 0x17
        /*005a*/ 	.short	(.L_1863 - .L_1862)
.L_1862:
        /*005c*/ 	.word	0x00000000
        /*0060*/ 	.short	0x0001
        /*0062*/ 	.short	0x0004
        /*0064*/ 	.byte	0x00, 0xf0, 0x05, 0x00


	//----- nvinfo : EIATTR_KPARAM_INFO
	.align		4
.L_1863:
        /*0068*/ 	.byte	0x04, 0x17
        /*006a*/ 	.short	(.L_1865 - .L_1864)
.L_1864:
        /*006c*/ 	.word	0x00000000
        /*0070*/ 	.short	0x0000
        /*0072*/ 	.short	0x0000
        /*0074*/ 	.byte	0x00, 0xf0, 0x11, 0x00


	//----- nvinfo : EIATTR_SPARSE_MMA_MASK
	.align		4
.L_1865:
        /*0078*/ 	.byte	0x03, 0x50
        /*007a*/ 	.short	0x0000


	//----- nvinfo : EIATTR_MAXREG_COUNT
	.align		4
        /*007c*/ 	.byte	0x03, 0x1b
        /*007e*/ 	.short	0x00ff


	//----- nvinfo : EIATTR_MERCURY_ISA_VERSION
	.align		4
        /*0080*/ 	.byte	0x03, 0x5f
        /*0082*/ 	.short	0x0101


	//----- nvinfo : EIATTR_EXIT_INSTR_OFFSETS
	.align		4
        /*0084*/ 	.byte	0x04, 0x1c
        /*0086*/ 	.short	(.L_1867 - .L_1866)


	//   ....[0]....
.L_1866:
        /*0088*/ 	.word	0x000003d0


	//   ....[1]....
        /*008c*/ 	.word	0x00000430


	//----- nvinfo : EIATTR_MAX_THREADS
	.align		4
.L_1867:
        /*0090*/ 	.byte	0x04, 0x05
        /*0092*/ 	.short	(.L_1869 - .L_1868)
.L_1868:
        /*0094*/ 	.word	0x00000080
        /*0098*/ 	.word	0x00000001
        /*009c*/ 	.word	0x00000001


	//----- nvinfo : EIATTR_CRS_STACK_SIZE
	.align		4
.L_1869:
        /*00a0*/ 	.byte	0x04, 0x1e
        /*00a2*/ 	.short	(.L_1871 - .L_1870)
.L_1870:
        /*00a4*/ 	.word	0x00000000


	//----- nvinfo : EIATTR_CBANK_PARAM_SIZE
	.align		4
.L_1871:
        /*00a8*/ 	.byte	0x03, 0x19
        /*00aa*/ 	.short	0x001c


	//----- nvinfo : EIATTR_PARAM_CBANK
	.align		4
        /*00ac*/ 	.byte	0x04, 0x0a
        /*00ae*/ 	.short	(.L_1873 - .L_1872)
	.align		4
.L_1872:
        /*00b0*/ 	.word	index@(.nv.constant0._ZN2at6native27unrolled_elementwise_kernelINS0_10AbsFunctorIhEESt5arrayIPcLm2EELi4E23TrivialOffsetCalculatorILi1EjES8_NS0_6memory15LoadWithoutCastENS9_16StoreWithoutCastEEEviT_T0_T2_T3_T4_T5_)
        /*00b4*/ 	.short	0x0210
        /*00b6*/ 	.short	0x001c


	//----- nvinfo : EIATTR_SW_WAR
	.align		4
.L_1873:
        /*00b8*/ 	.byte	0x04, 0x36
        /*00ba*/ 	.short	(.L_1875 - .L_1874)
.L_1874:
        /*00bc*/ 	.word	0x00000008
.L_1875:


//--------------------- .nv.info._ZN2at6native29vectorized_elementwise_kernelILi2ENS0_10AbsFunctorIhEESt5arrayIPcLm2EEEEviT0_T1_ --------------------------
	.section	.nv.info._ZN2at6native29vectorized_elementwise_kernelILi2ENS0_10AbsFunctorIhEESt5arrayIPcLm2EEEEviT0_T1_,"",@"SHT_CUDA_INFO"
	.sectionflags	@""
	.align	4


	//----- nvinfo : EIATTR_CUDA_API_VERSION
	.align		4
        /*0000*/ 	.byte	0x04, 0x37
        /*0002*/ 	.short	(.L_1877 - .L_1876)
.L_1876:
        /*0004*/ 	.word	0x00000082


	//----- nvinfo : EIATTR_KPARAM_INFO
	.align		4
.L_1877:
        /*0008*/ 	.byte	0x04, 0x17
        /*000a*/ 	.short	(.L_1879 - .L_1878)
.L_1878:
        /*000c*/ 	.word	0x00000000
        /*0010*/ 	.short	0x0002
        /*0012*/ 	.short	0x0008
        /*0014*/ 	.byte	0x00, 0xf0, 0x41, 0x00


	//----- nvinfo : EIATTR_KPARAM_INFO
	.align		4
.L_1879:
        /*0018*/ 	.byte	0x04, 0x17
        /*001a*/ 	.short	(.L_1881 - .L_1880)
.L_1880:
        /*001c*/ 	.word	0x00000000
        /*0020*/ 	.short	0x0001
        /*0022*/ 	.short	0x0004
        /*0024*/ 	.byte	0x00, 0xf0, 0x05, 0x00


	//----- nvinfo : EIATTR_KPARAM_INFO
	.align		4
.L_1881:
        /*0028*/ 	.byte	0x04, 0x17
        /*002a*/ 	.short	(.L_1883 - .L_1882)
.L_1882:
        /*002c*/ 	.word	0x00000000
        /*0030*/ 	.short	0x0000
        /*0032*/ 	.short	0x0000
        /*0034*/ 	.byte	0x00, 0xf0, 0x11, 0x00


	//----- nvinfo : EIATTR_SPARSE_MMA_MASK
	.align		4
.L_1883:
        /*0038*/ 	.byte	0x03, 0x50
        /*003a*/ 	.short	0x0000


	//----- nvinfo : EIATTR_MAXREG_COUNT
	.align		4
        /*003c*/ 	.byte	0x03, 0x1b
        /*003e*/ 	.short	0x00ff


	//----- nvinfo : EIATTR_MERCURY_ISA_VERSION
	.align		4
        /*0040*/ 	.byte	0x03, 0x5f
        /*0042*/ 	.short	0x0101


	//----- nvinfo : EIATTR_EXIT_INSTR_OFFSETS
	.align		4
        /*0044*/ 	.byte	0x04, 0x1c
        /*0046*/ 	.short	(.L_1885 - .L_1884)


	//   ....[0]....
.L_1884:
        /*0048*/ 	.word	0x00000210


	//   ....[1]....
        /*004c*/ 	.word	0x000009f0


	//   ....[2]....
        /*0050*/ 	.word	0x00000a50


	//----- nvinfo : EIATTR_MAX_THREADS
	.align		4
.L_1885:
        /*0054*/ 	.byte	0x04, 0x05
        /*0056*/ 	.short	(.L_1887 - .L_1886)
.L_1886:
        /*0058*/ 	.word	0x00000080
        /*005c*/ 	.word	0x00000001
        /*0060*/ 	.word	0x00000001


	//----- nvinfo : EIATTR_CRS_STACK_SIZE
	.align		4
.L_1887:
        /*0064*/ 	.byte	0x04, 0x1e
        /*0066*/ 	.short	(.L_1889 - .L_1888)
.L_1888:
        /*0068*/ 	.word	0x00000000


	//----- nvinfo : EIATTR_CBANK_PARAM_SIZE
	.align		4
.L_1889:
        /*006c*/ 	.byte	0x03, 0x19
        /*006e*/ 	.short	0x0018


	//----- nvinfo : EIATTR_PARAM_CBANK
	.align		4
        /*0070*/ 	.byte	0x04, 0x0a
        /*0072*/ 	.short	(.L_1891 - .L_1890)
	.align		4
.L_1890:
        /*0074*/ 	.word	index@(.nv.constant0._ZN2at6native29vectorized_elementwise_kernelILi2ENS0_10AbsFunctorIhEESt5arrayIPcLm2EEEEviT0_T1_)
        /*0078*/ 	.short	0x0210
        /*007a*/ 	.short	0x0018


	//----- nvinfo : EIATTR_SW_WAR
	.align		4
.L_1891:
        /*007c*/ 	.byte	0x04, 0x36
        /*007e*/ 	.short	(.L_1893 - .L_1892)
.L_1892:
        /*0080*/ 	.word	0x00000008
.L_1893:


//--------------------- .nv.info._ZN2at6native29vectorized_elementwise_kernelILi4ENS0_10AbsFunctorIhEESt5arrayIPcLm2EEEEviT0_T1_ --------------------------
	.section	.nv.info._ZN2at6native29vectorized_elementwise_kernelILi4ENS0_10AbsFunctorIhEESt5arrayIPcLm2EEEEviT0_T1_,"",@"SHT_CUDA_INFO"
	.sectionflags	@""
	.align	4


	//----- nvinfo : EIATTR_CUDA_API_VERSION
	.align		4
        /*0000*/ 	.byte	0x04, 0x37
        /*0002*/ 	.short	(.L_1895 - .L_1894)
.L_1894:
        /*0004*/ 	.word	0x00000082


	//----- nvinfo : EIATTR_KPARAM_INFO
	.align		4
.L_1895:
        /*0008*/ 	.byte	0x04, 0x17
        /*000a*/ 	.short	(.L_1897 - .L_1896)
.L_1896:
        /*000c*/ 	.word	0x00000000
        /*0010*/ 	.short	0x0002
        /*0012*/ 	.short	0x0008
        /*0014*/ 	.byte	0x00, 0xf0, 0x41, 0x00


	//----- nvinfo : EIATTR_KPARAM_INFO
	.align		4
.L_1897:
        /*0018*/ 	.byte	0x04, 0x17
        /*001a*/ 	.short	(.L_1899 - .L_1898)
.L_1898:
        /*001c*/ 	.word	0x00000000
        /*0020*/ 	.short	0x0001
        /*0022*/ 	.short	0x0004
        /*0024*/ 	.byte	0x00, 0xf0, 0x05, 0x00


	//----- nvinfo : EIATTR_KPARAM_INFO
	.align		4
.L_1899:
        /*0028*/ 	.byte	0x04, 0x17
        /*002a*/ 	.short	(.L_1901 - .L_1900)
.L_1900:
        /*002c*/ 	.word	0x00000000
        /*0030*/ 	.short	0x0000
        /*0032*/ 	.short	0x0000
        /*0034*/ 	.byte	0x00, 0xf0, 0x11, 0x00


	//----- nvinfo : EIATTR_SPARSE_MMA_MASK
	.align		4
.L_1901:
        /*0038*/ 	.byte	0x03, 0x50
        /*003a*/ 	.short	0x0000


	//----- nvinfo : EIATTR_MAXREG_COUNT
	.align		4
        /*003c*/ 	.byte	0x03, 0x1b
        /*003e*/ 	.short	0x00ff


	//----- nvinfo : EIATTR_MERCURY_ISA_VERSION
	.align		4
        /*0040*/ 	.byte	0x03, 0x5f
        /*0042*/ 	.short	0x0101


	//----- nvinfo : EIATTR_EXIT_INSTR_OFFSETS
	.align		4
        /*0044*/ 	.byte	0x04, 0x1c
        /*0046*/ 	.short	(.L_1903 - .L_1902)


	//   ....[0]....
.L_1902:
        /*0048*/ 	.word	0x00000190


	//   ....[1]....
        /*004c*/ 	.word	0x00000970


	//   ....[2]....
        /*0050*/ 	.word	0x000009d0


	//----- nvinfo : EIATTR_MAX_THREADS
	.align		4
.L_1903:
        /*0054*/ 	.byte	0x04, 0x05
        /*0056*/ 	.short	(.L_1905 - .L_1904)
.L_1904:
        /*0058*/ 	.word	0x00000080
        /*005c*/ 	.word	0x00000001
        /*0060*/ 	.word	0x00000001


	//----- nvinfo : EIATTR_CRS_STACK_SIZE
	.align		4
.L_1905:
        /*0064*/ 	.byte	0x04, 0x1e
        /*0066*/ 	.short	(.L_1907 - .L_1906)
.L_1906:
        /*0068*/ 	.word	0x00000000


	//----- nvinfo : EIATTR_CBANK_PARAM_SIZE
	.align		4
.L_1907:
        /*006c*/ 	.byte	0x03, 0x19
        /*006e*/ 	.short	0x0018


	//----- nvinfo : EIATTR_PARAM_CBANK
	.align		4
        /*0070*/ 	.byte	0x04, 0x0a
        /*0072*/ 	.short	(.L_1909 - .L_1908)
	.align		4
.L_1908:
        /*0074*/ 	.word	index@(.nv.constant0._ZN2at6native29vectorized_elementwise_kernelILi4ENS0_10AbsFunctorIhEESt5arrayIPcLm2EEEEviT0_T1_)
        /*0078*/ 	.short	0x0210
        /*007a*/ 	.short	0x0018


	//----- nvinfo : EIATTR_SW_WAR
	.align		4
.L_1909:
        /*007c*/ 	.byte	0x04, 0x36
        /*007e*/ 	.short	(.L_1911 - .L_1910)
.L_1910:
        /*0080*/ 	.word	0x00000008
.L_1911:


//--------------------- .nv.info._ZN2at6native29vectorized_elementwise_kernelILi8ENS0_10AbsFunctorIhEESt5arrayIPcLm2EEEEviT0_T1_ --------------------------
	.section	.nv.info._ZN2at6native29vectorized_elementwise_kernelILi8ENS0_10AbsFunctorIhEESt5arrayIPcLm2EEEEviT0_T1_,"",@"SHT_CUDA_INFO"
	.sectionflags	@""
	.align	4


	//----- nvinfo : EIATTR_CUDA_API_VERSION
	.align		4
        /*0000*/ 	.byte	0x04, 0x37
        /*0002*/ 	.short	(.L_1913 - .L_1912)
.L_1912:
        /*0004*/ 	.word	0x00000082


	//----- nvinfo : EIATTR_KPARAM_INFO
	.align		4
.L_1913:
        /*0008*/ 	.byte	0x04, 0x17
        /*000a*/ 	.short	(.L_1915 - .L_1914)
.L_1914:
        /*000c*/ 	.word	0x00000000
        /*0010*/ 	.short	0x0002
        /*0012*/ 	.short	0x0008
        /*0014*/ 	.byte	0x00, 0xf0, 0x41, 0x00


	//----- nvinfo : EIATTR_KPARAM_INFO
	.align		4
.L_1915:
        /*0018*/ 	.byte	0x04, 0x17
        /*001a*/ 	.short	(.L_1917 - .L_1916)
.L_1916:
        /*001c*/ 	.word	0x00000000
        /*0020*/ 	.short	0x0001
        /*0022*/ 	.short	0x0004
        /*0024*/ 	.byte	0x00, 0xf0, 0x05, 0x00


	//----- nvinfo : EIATTR_KPARAM_INFO
	.align		4
.L_1917:
        /*0028*/ 	.byte	0x04, 0x17
        /*002a*/ 	.short	(.L_1919 - .L_1918)
.L_1918:
        /*002c*/ 	.word	0x00000000
        /*0030*/ 	.short	0x0000
        /*0032*/ 	.short	0x0000
        /*0034*/ 	.byte	0x00, 0xf0, 0x11, 0x00


	//----- nvinfo : EIATTR_SPARSE_MMA_MASK
	.align		4
.L_1919:
        /*0038*/ 	.byte	0x03, 0x50
        /*003a*/ 	.short	0x0000


	//----- nvinfo : EIATTR_MAXREG_COUNT
	.align		4
        /*003c*/ 	.byte	0x03, 0x1b
        /*003e*/ 	.short	0x00ff


	//----- nvinfo : EIATTR_MERCURY_ISA_VERSION
	.align		4
        /*0040*/ 	.byte	0x03, 0x5f
        /*0042*/ 	.short	0x0101


	//----- nvinfo : EIATTR_EXIT_INSTR_OFFSETS
	.align		4
        /*0044*/ 	.byte	0x04, 0x1c
        /*0046*/ 	.short	(.L_1921 - .L_1920)


	//   ....[0]....
.L_1920:
        /*0048*/ 	.word	0x00000170


	//   ....[1]....
        /*004c*/ 	.word	0x00000950


	//   ....[2]....
        /*0050*/ 	.word	0x000009b0


	//----- nvinfo : EIATTR_MAX_THREADS
	.align		4
.L_1921:
        /*0054*/ 	.byte	0x04, 0x05
        /*0056*/ 	.short	(.L_1923 - .L_1922)
.L_1922:
        /*0058*/ 	.word	0x00000080
        /*005c*/ 	.word	0x00000001
        /*0060*/ 	.word	0x00000001


	//----- nvinfo : EIATTR_CRS_STACK_SIZE
	.align		4
.L_1923:
        /*0064*/ 	.byte	0x04, 0x1e
        /*0066*/ 	.short	(.L_1925 - .L_1924)
.L_1924:
        /*0068*/ 	.word	0x00000000


	//----- nvinfo : EIATTR_CBANK_PARAM_SIZE
	.align		4
.L_1925:
        /*006c*/ 	.byte	0x03, 0x19
        /*006e*/ 	.short	0x0018


	//----- nvinfo : EIATTR_PARAM_CBANK
	.align		4
        /*0070*/ 	.byte	0x04, 0x0a
        /*0072*/ 	.short	(.L_1927 - .L_1926)
	.align		4
.L_1926:
        /*0074*/ 	.word	index@(.nv.constant0._ZN2at6native29vectorized_elementwise_kernelILi8ENS0_10AbsFunctorIhEESt5arrayIPcLm2EEEEviT0_T1_)
        /*0078*/ 	.short	0x0210
        /*007a*/ 	.short	0x0018


	//----- nvinfo : EIATTR_SW_WAR
	.align		4
.L_1927:
        /*007c*/ 	.byte	0x04, 0x36
        /*007e*/ 	.short	(.L_1929 - .L_1928)
.L_1928:
        /*0080*/ 	.word	0x00000008
.L_1929:


//--------------------- .nv.callgraph             --------------------------
	.section	.nv.callgraph,"",@"SHT_CUDA_CALLGRAPH"
	.align	4
	.sectionentsize	8
	.align		4
        /*0000*/ 	.word	0x00000000
	.align		4
        /*0004*/ 	.word	0xffffffff
	.align		4
        /*0008*/ 	.word	index@(_ZN2at6native18elementwise_kernelILi128ELi4EZNS0_15gpu_kernel_implINS0_10AbsFunctorIbEEEEvRNS_18TensorIteratorBaseERKT_EUliE_EEviT1_)
	.align		4
        /*000c*/ 	.word	index@(__assertfail)
	.align		4
        /*0010*/ 	.word	index@(_ZN2at6native27unrolled_elementwise_kernelINS0_10AbsFunctorIbEESt5arrayIPcLm2EELi4E23TrivialOffsetCalculatorILi1EjES8_NS0_6memory12LoadWithCastILi1EEENS9_13StoreWithCastILi1EEEEEviT_T0_T2_T3_T4_T5_)
	.align		4
        /*0014*/ 	.word	index@(__assertfail)
	.align		4
        /*0018*/ 	.word	index@(_ZN2at6native18elementwise_kernelILi128ELi4EZNS0_15gpu_kernel_implINS0_10AbsFunctorIN3c108BFloat16EEEEEvRNS_18TensorIteratorBaseERKT_EUliE_EEviT1_)
	.align		4
        /*001c*/ 	.word	index@(__assertfail)
	.align		4
        /*0020*/ 	.word	index@(_ZN2at6native27unrolled_elementwise_kernelINS0_10AbsFunctorIN3c108BFloat16EEESt5arrayIPcLm2EELi4E23TrivialOffsetCalculatorILi1EjESA_NS0_6memory12LoadWithCastILi1EEENSB_13StoreWithCastILi1EEEEEviT_T0_T2_T3_T4_T5_)
	.align		4
        /*0024*/ 	.word	index@(__assertfail)
	.align		4
        /*0028*/ 	.word	index@(_ZN2at6native18elementwise_kernelILi128ELi4EZNS0_15gpu_kernel_implINS0_10AbsFunctorIN3c104HalfEEEEEvRNS_18TensorIteratorBaseERKT_EUliE_EEviT1_)
	.align		4
        /*002c*/ 	.word	index@(__assertfail)
	.align		4
        /*0030*/ 	.word	index@(_ZN2at6native27unrolled_elementwise_kernelINS0_10AbsFunctorIN3c104HalfEEESt5arrayIPcLm2EELi4E23TrivialOffsetCalculatorILi1EjESA_NS0_6memory12LoadWithCastILi1EEENSB_13StoreWithCastILi1EEEEEviT_T0_T2_T3_T4_T5_)
	.align		4
        /*0034*/ 	.word	index@(__assertfail)
	.align		4
        /*0038*/ 	.word	index@(_ZN2at6native18elementwise_kernelILi128ELi4EZNS0_15gpu_kernel_implINS0_10AbsFunctorIfEEEEvRNS_18TensorIteratorBaseERKT_EUliE_EEviT1_)
	.align		4
        /*003c*/ 	.word	index@(__assertfail)
	.align		4
        /*0040*/ 	.word	index@(_ZN2at6native27unrolled_elementwise_kernelINS0_10AbsFunctorIfEESt5arrayIPcLm2EELi4E23TrivialOffsetCalculatorILi1EjES8_NS0_6memory12LoadWithCastILi1EEENS9_13StoreWithCastILi1EEEEEviT_T0_T2_T3_T4_T5_)
	.align		4
        /*0044*/ 	.word	index@(__assertfail)
	.align		4
        /*0048*/ 	.word	index@(_ZN2at6native18elementwise_kernelILi128ELi4EZNS0_15gpu_kernel_implINS0_10AbsFunctorIdEEEEvRNS_18TensorIteratorBaseERKT_EUliE_EEviT1_)
	.align		4
        /*004c*/ 	.word	index@(__assertfail)
	.align		4
        /*0050*/ 	.word	index@(_ZN2at6native27unrolled_elementwise_kernelINS0_10AbsFunctorIdEESt5arrayIPcLm2EELi4E23TrivialOffsetCalculatorILi1EjES8_NS0_6memory12LoadWithCastILi1EEENS9_13StoreWithCastILi1EEEEEviT_T0_T2_T3_T4_T5_)
	.align		4
        /*0054*/ 	.word	index@(__assertfail)
	.align		4
        /*0058*/ 	.word	index@(_ZN2at6native18elementwise_kernelILi128ELi4EZNS0_15gpu_kernel_implINS0_10AbsFunctorIsEEEEvRNS_18TensorIteratorBaseERKT_EUliE_EEviT1_)
	.align		4
        /*005c*/ 	.word	index@(__assertfail)
	.align		4
        /*0060*/ 	.word	index@(_ZN2at6native27unrolled_elementwise_kernelINS0_10AbsFunctorIsEESt5arrayIPcLm2EELi4E23TrivialOffsetCalculatorILi1EjES8_NS0_6memory12LoadWithCastILi1EEENS9_13StoreWithCastILi1EEEEEviT_T0_T2_T3_T4_T5_)
	.align		4
        /*0064*/ 	.word	index@(__assertfail)
	.align		4
        /*0068*/ 	.word	index@(_ZN2at6native18elementwise_kernelILi128ELi4EZNS0_15gpu_kernel_implINS0_10AbsFunctorIlEEEEvRNS_18TensorIteratorBaseERKT_EUliE_EEviT1_)
	.align		4
        /*006c*/ 	.word	index@(__assertfail)
	.align		4
        /*0070*/ 	.word	index@(_ZN2at6native27unrolled_elementwise_kernelINS0_10AbsFunctorIlEESt5arrayIPcLm2EELi4E23TrivialOffsetCalculatorILi1EjES8_NS0_6memory12LoadWithCastILi1EEENS9_13StoreWithCastILi1EEEEEviT_T0_T2_T3_T4_T5_)
	.align		4
        /*0074*/ 	.word	index@(__assertfail)
	.align		4
        /*0078*/ 	.word	index@(_ZN2at6native18elementwise_kernelILi128ELi4EZNS0_15gpu_kernel_implINS0_10AbsFunctorIiEEEEvRNS_18TensorIteratorBaseERKT_EUliE_EEviT1_)
	.align		4
        /*007c*/ 	.word	index@(__assertfail)
	.align		4
        /*0080*/ 	.word	index@(_ZN2at6native27unrolled_elementwise_kernelINS0_10AbsFunctorIiEESt5arrayIPcLm2EELi4E23TrivialOffsetCalculatorILi1EjES8_NS0_6memory12LoadWithCastILi1EEENS9_13StoreWithCastILi1EEEEEviT_T0_T2_T3_T4_T5_)
	.align		4
        /*0084*/ 	.word	index@(__assertfail)
	.align		4
        /*0088*/ 	.word	index@(_ZN2at6native18elementwise_kernelILi128ELi4EZNS0_15gpu_kernel_implINS0_10AbsFunctorIaEEEEvRNS_18TensorIteratorBaseERKT_EUliE_EEviT1_)
	.align		4
        /*008c*/ 	.word	index@(__assertfail)
	.align		4
        /*0090*/ 	.word	index@(_ZN2at6native27unrolled_elementwise_kernelINS0_10AbsFunctorIaEESt5arrayIPcLm2EELi4E23TrivialOffsetCalculatorILi1EjES8_NS0_6memory12LoadWithCastILi1EEENS9_13StoreWithCastILi1EEEEEviT_T0_T2_T3_T4_T5_)
	.align		4
        /*0094*/ 	.word	index@(__assertfail)
	.align		4
        /*0098*/ 	.word	index@(_ZN2at6native18elementwise_kernelILi128ELi4EZNS0_15gpu_kernel_implINS0_10AbsFunctorIhEEEEvRNS_18TensorIteratorBaseERKT_EUliE_EEviT1_)
	.align		4
        /*009c*/ 	.word	index@(__assertfail)
	.align		4
        /*00a0*/ 	.word	index@(_ZN2at6native27unrolled_elementwise_kernelINS0_10AbsFunctorIhEESt5arrayIPcLm2EELi4E23TrivialOffsetCalculatorILi1EjES8_NS0_6memory12LoadWithCastILi1EEENS9_13StoreWithCastILi1EEEEEviT_T0_T2_T3_T4_T5_)
	.align		4
        /*00a4*/ 	.word	index@(__assertfail)
	.align		4
        /*00a8*/ 	.word	0x00000000
	.align		4
        /*00ac*/ 	.word	0xfffffffe
	.align		4
        /*00b0*/ 	.word	0x00000000
	.align		4
        /*00b4*/ 	.word	0xfffffffd
	.align		4
        /*00b8*/ 	.word	0x00000000
	.align		4
        /*00bc*/ 	.word	0xfffffffc


//--------------------- .nv.constant4             --------------------------
	.section	.nv.constant4,"a",@progbits
	.align	8
	.align		8
.nv.constant4:
        /*0000*/ 	.dword	__assertfail
	.align		8
        /*0008*/ 	.dword	__unnamed_1
	.align		8
        /*0010*/ 	.dword	__unnamed_2
	.align		8
        /*0018*/ 	.dword	__unnamed_3
	.align		8
        /*0020*/ 	.dword	__unnamed_4
	.align		8
        /*0028*/ 	.dword	__unnamed_5
	.align		8
        /*0030*/ 	.dword	__unnamed_6
	.align		8
        /*0038*/ 	.dword	__unnamed_7
	.align		8
        /*0040*/ 	.dword	__unnamed_8
	.align		8
        /*0048*/ 	.dword	__unnamed_9
	.align		8
        /*0050*/ 	.dword	__unnamed_10
	.align		8
        /*0058*/ 	.dword	__unnamed_11
	.align		8
        /*0060*/ 	.dword	__unnamed_12
	.align		8
        /*0068*/ 	.dword	__unnamed_13
	.align		8
        /*0070*/ 	.dword	__unnamed_14
	.align		8
        /*0078*/ 	.dword	__unnamed_15
	.align		8
        /*0080*/ 	.dword	__unnamed_16
	.align		8
        /*0088*/ 	.dword	__unnamed_17
	.align		8
        /*0090*/ 	.dword	__unnamed_18
	.align		8
        /*0098*/ 	.dword	__unnamed_19
	.align		8
        /*00a0*/ 	.dword	__unnamed_20
	.align		8
        /*00a8*/ 	.dword	_ZN43_INTERNAL_73428b55_12_AbsKernel_cu_200199c64cuda3std3__45__cpo5beginE
	.align		8
        /*00b0*/ 	.dword	_ZN43_INTERNAL_73428b55_12_AbsKernel_cu_200199c64cuda3std3__45__cpo3endE
	.align		8
        /*00b8*/ 	.dword	_ZN43_INTERNAL_73428b55_12_AbsKernel_cu_200199c64cuda3std3__45__cpo6cbeginE
	.align		8
        /*00c0*/ 	.dword	_ZN43_INTERNAL_73428b55_12_AbsKernel_cu_200199c64cuda3std3__45__cpo4cendE
	.align		8
        /*00c8*/ 	.dword	_ZN43_INTERNAL_73428b55_12_AbsKernel_cu_200199c64cuda3std3__45__cpo6rbeginE
	.align		8
        /*00d0*/ 	.dword	_ZN43_INTERNAL_73428b55_12_AbsKernel_cu_200199c64cuda3std3__45__cpo4rendE
	.align		8
        /*00d8*/ 	.dword	_ZN43_INTERNAL_73428b55_12_AbsKernel_cu_200199c64cuda3std3__45__cpo7crbeginE
	.align		8
        /*00e0*/ 	.dword	_ZN43_INTERNAL_73428b55_12_AbsKernel_cu_200199c64cuda3std3__45__cpo5crendE
	.align		8
        /*00e8*/ 	.dword	_ZN43_INTERNAL_73428b55_12_AbsKernel_cu_200199c64cuda3std3__445_GLOBAL__N__73428b55_12_AbsKernel_cu_200199c66ignoreE
	.align		8
        /*00f0*/ 	.dword	_ZN43_INTERNAL_73428b55_12_AbsKernel_cu_200199c64cuda3std3__419piecewise_constructE
	.align		8
        /*00f8*/ 	.dword	_ZN43_INTERNAL_73428b55_12_AbsKernel_cu_200199c64cuda3std3__48in_placeE
	.align		8
        /*0100*/ 	.dword	_ZN43_INTERNAL_73428b55_12_AbsKernel_cu_200199c64cuda3std3__420unreachable_sentinelE
	.align		8
        /*0108*/ 	.dword	_ZN43_INTERNAL_73428b55_12_AbsKernel_cu_200199c64cuda3std6ranges3__45__cpo4swapE
	.align		8
        /*0110*/ 	.dword	_ZN43_INTERNAL_73428b55_12_AbsKernel_cu_200199c64cuda3std6ranges3__45__cpo9iter_moveE
	.align		8
        /*0118*/ 	.dword	_ZN43_INTERNAL_73428b55_12_AbsKernel_cu_200199c64cuda3std6ranges3__45__cpo5beginE
	.align		8
        /*0120*/ 	.dword	_ZN43_INTERNAL_73428b55_12_AbsKernel_cu_200199c64cuda3std6ranges3__45__cpo3endE
	.align		8
        /*0128*/ 	.dword	_ZN43_INTERNAL_73428b55_12_AbsKernel_cu_200199c64cuda3std6ranges3__45__cpo6cbeginE
	.align		8
        /*0130*/ 	.dword	_ZN43_INTERNAL_73428b55_12_AbsKernel_cu_200199c64cuda3std6ranges3__45__cpo4cendE
	.align		8
        /*0138*/ 	.dword	_ZN43_INTERNAL_73428b55_12_AbsKernel_cu_200199c64cuda3std6ranges3__45__cpo7advanceE
	.align		8
        /*0140*/ 	.dword	_ZN43_INTERNAL_73428b55_12_AbsKernel_cu_200199c64cuda3std6ranges3__45__cpo9iter_swapE
	.align		8
        /*0148*/ 	.dword	_ZN43_INTERNAL_73428b55_12_AbsKernel_cu_200199c64cuda3std6ranges3__45__cpo4nextE
	.align		8
        /*0150*/ 	.dword	_ZN43_INTERNAL_73428b55_12_AbsKernel_cu_200199c64cuda3std6ranges3__45__cpo4prevE
	.align		8
        /*0158*/ 	.dword	_ZN43_INTERNAL_73428b55_12_AbsKernel_cu_200199c64cuda3std6ranges3__45__cpo4dataE
	.align		8
        /*0160*/ 	.dword	_ZN43_INTERNAL_73428b55_12_AbsKernel_cu_200199c64cuda3std6ranges3__45__cpo5cdataE
	.align		8
        /*0168*/ 	.dword	_ZN43_INTERNAL_73428b55_12_AbsKernel_cu_200199c64cuda3std6ranges3__45__cpo4sizeE
	.align		8
        /*0170*/ 	.dword	_ZN43_INTERNAL_73428b55_12_AbsKernel_cu_200199c64cuda3std6ranges3__45__cpo5ssizeE
	.align		8
        /*0178*/ 	.dword	_ZN43_INTERNAL_73428b55_12_AbsKernel_cu_200199c64cuda3std6ranges3__45__cpo8distanceE
	.align		8
        /*0180*/ 	.dword	_ZN43_INTERNAL_73428b55_12_AbsKernel_cu_200199c66thrust23THRUST_300001_SM_900_NS6system6detail10sequential3seqE
	.align		8
        /*0188*/ 	.dword	$str$5
	.align		8
        /*0190*/ 	.dword	$str$6


//--------------------- .text._ZN2at6native18elementwise_kernelILi128ELi4EZNS0_15gpu_kernel_implINS0_10AbsFunctorIbEEEEvRNS_18TensorIteratorBaseERKT_EUliE_EEviT1_ --------------------------
	.section	.text._ZN2at6native18elementwise_kernelILi128ELi4EZNS0_15gpu_kernel_implINS0_10AbsFunctorIbEEEEvRNS_18TensorIteratorBaseERKT_EUliE_EEviT1_,"ax",@progbits
	.align	128
        .global         _ZN2at6native18elementwise_kernelILi128ELi4EZNS0_15gpu_kernel_implINS0_10AbsFunctorIbEEEEvRNS_18TensorIteratorBaseERKT_EUliE_EEviT1_
        .type           _ZN2at6native18elementwise_kernelILi128ELi4EZNS0_15gpu_kernel_implINS0_10AbsFunctorIbEEEEvRNS_18TensorIteratorBaseERKT_EUliE_EEviT1_,@function
        .size           _ZN2at6native18elementwise_kernelILi128ELi4EZNS0_15gpu_kernel_implINS0_10AbsFunctorIbEEEEvRNS_18TensorIteratorBaseERKT_EUliE_EEviT1_,(.L_x_5902 - _ZN2at6native18elementwise_kernelILi128ELi4EZNS0_15gpu_kernel_implINS0_10AbsFunctorIbEEEEvRNS_18TensorIteratorBaseERKT_EUliE_EEviT1_)
        .other          _ZN2at6native18elementwise_kernelILi128ELi4EZNS0_15gpu_kernel_implINS0_10AbsFunctorIbEEEEvRNS_18TensorIteratorBaseERKT_EUliE_EEviT1_,@"STO_CUDA_ENTRY STV_DEFAULT"
_ZN2at6native18elementwise_kernelILi128ELi4EZNS0_15gpu_kernel_implINS0_10AbsFunctorIbEEEEvRNS_18TensorIteratorBaseERKT_EUliE_EEviT1_:
.text._ZN2at6native18elementwise_kernelILi128ELi4EZNS0_15gpu_kernel_implINS0_10AbsFunctorIbEEEEvRNS_18TensorIteratorBaseERKT_EUliE_EEviT1_:
[----:B------:R-:W0:Y:S01]  /*0000*/  LDC R1, c[0x0][0x28] ;  /* 0x00000a00ff017b82 */ /* 0x000e220000000800 */
[----:B------:R-:W1:Y:S01]  /*0010*/  S2R R23, SR_CTAID.X ;  /* 0x0000000000177919 */ /* 0x000e620000002500 */
[----:B------:R-:W-:Y:S01]  /*0020*/  ULDC UR4, c[0x0][0x210] ;  /* 0x0000840000047ab9 */ /* 0x000fe20000000800 */
[----:B------:R-:W-:Y:S01]  /*0030*/  ULDC.64 UR36, c[0x0][0x208] ;  /* 0x0000820000247ab9 */ /* 0x000fe20000000a00 */
[----:B------:R-:W-:Y:S01]  /*0040*/  BSSY B6, `(.L_x_0) ;  /* 0x000030f000067945 */ /* 0x000fe20003800000 */
[----:B------:R-:W1:Y:S02]  /*0050*/  S2R R18, SR_TID.X ;  /* 0x0000000000127919 */ /* 0x000e640000002100 */
[----:B-1----:R-:W-:-:S05]  /*0060*/  IMAD R19, R23, 0x200, R18 ;  /* 0x0000020017137824 */ /* 0x002fca00078e0212 */
[----:B------:R-:W-:-:S13]  /*0070*/  ISETP.GE.AND P0, PT, R19, UR4, PT ;  /* 0x0000000413007c0c */ /* 0x000fda000bf06270 */
[----:B0-----:R-:W-:Y:S05]  /*0080*/  @P0 BRA `(.L_x_1) ;  /* 0x0000003000280947 */ /* 0x001fea0003800000 */
[----:B------:R-:W0:Y:S01]  /*0090*/  LDC R6, c[0x0][0x218] ;  /* 0x00008600ff067b82 */ /* 0x000e220000000800 */
[----:B------:R-:W-:Y:S02]  /*00a0*/  IMAD.MOV.U32 R0, RZ, RZ, RZ ;  /* 0x000000ffff007224 */ /* 0x000fe400078e00ff */
[----:B------:R-:W-:Y:S01]  /*00b0*/  IMAD.MOV.U32 R16, RZ, RZ, RZ ;  /* 0x000000ffff107224 */ /* 0x000fe200078e00ff */
[----:B0-----:R-:W-:-:S13]  /*00c0*/  ISETP.NE.AND P0, PT, R6, RZ, PT ;  /* 0x000000ff0600720c */ /* 0x001fda0003f05270 */
[----:B------:R-:W-:Y:S05]  /*00d0*/  @!P0 BRA `(.L_x_2) ;  /* 0x0000001000ac8947 */ /* 0x000fea0003800000 */
[----:B------:R-:W-:Y:S01]  /*00e0*/  IMAD.MOV.U32 R2, RZ, RZ, RZ ;  /* 0x000000ffff027224 */ /* 0x000fe200078e00ff */
[----:B------:R-:W-:Y:S01]  /*00f0*/  ULDC.64 UR4, c[0x0][0x220] ;  /* 0x0000880000047ab9 */ /* 0x000fe20000000a00 */
[----:B------:R-:W-:Y:S01]  /*0100*/  IMAD.MOV.U32 R3, RZ, RZ, R19 ;  /* 0x000000ffff037224 */ /* 0x000fe200078e0013 */
[----:B------:R-:W-:Y:S01]  /*0110*/  ISETP.NE.AND P0, PT, R6, 0x1, PT ;  /* 0x000000010600780c */ /* 0x000fe20003f05270 */
[----:B------:R-:W-:Y:S01]  /*0120*/  IMAD.HI.U32 R2, R19, UR4, R2 ;  /* 0x0000000413027c27 */ /* 0x000fe2000f8e0002 */
[----:B------:R-:W-:-:S04]  /*0130*/  ULDC UR4, c[0x0][0x21c] ;  /* 0x0000870000047ab9 */ /* 0x000fc80000000800 */
[----:B------:R-:W-:-:S05]  /*0140*/  SHF.R.U32.HI R3, RZ, UR5, R2 ;  /* 0x00000005ff037c19 */ /* 0x000fca0008011602 */
[----:B------:R-:W-:-:S04]  /*0150*/  IMAD.MOV R0, RZ, RZ, -R3 ;  /* 0x000000ffff007224 */ /* 0x000fc800078e0a03 */
[----:B------:R-:W-:Y:S01]  /*0160*/  IMAD R0, R0, UR4, R19 ;  /* 0x0000000400007c24 */ /* 0x000fe2000f8e0213 */
[----:B------:R-:W-:-:S03]  /*0170*/  ULDC.64 UR4, c[0x0][0x348] ;  /* 0x0000d20000047ab9 */ /* 0x000fc60000000a00 */
[C---:B------:R-:W-:Y:S02]  /*0180*/  IMAD R16, R0.reuse, UR4, RZ ;  /* 0x0000000400107c24 */ /* 0x040fe4000f8e02ff */
[----:B------:R-:W-:Y:S01]  /*0190*/  IMAD R0, R0, UR5, RZ ;  /* 0x0000000500007c24 */ /* 0x000fe2000f8e02ff */
[----:B------:R-:W-:Y:S06]  /*01a0*/  @!P0 BRA `(.L_x_2) ;  /* 0x0000001000788947 */ /* 0x000fec0003800000 */
[----:B------:R-:W-:Y:S01]  /*01b0*/  IMAD.MOV.U32 R2, RZ, RZ, RZ ;  /* 0x000000ffff027224 */ /* 0x000fe200078e00ff */
[----:B------:R-:W-:Y:S01]  /*01c0*/  ULDC.64 UR6, c[0x0][0x228] ;  /* 0x00008a0000067ab9 */ /* 0x000fe20000000a00 */
[----:B------:R-:W-:Y:S01]  /*01d0*/  ULDC UR4, c[0x0][0x230] ;  /* 0x00008c0000047ab9 */ /* 0x000fe20000000800 */
[----:B------:R-:W-:Y:S01]  /*01e0*/  ISETP.NE.AND P0, PT, R6, 0x2, PT ;  /* 0x000000020600780c */ /* 0x000fe20003f05270 */
[----:B------:R-:W-:-:S05]  /*01f0*/  IMAD.HI.U32 R4, R3, UR7, R2 ;  /* 0x0000000703047c27 */ /* 0x000fca000f8e0002 */
[----:B------:R-:W-:Y:S01]  /*0200*/  SHF.R.U32.HI R5, RZ, UR4, R4 ;  /* 0x00000004ff057c19 */ /* 0x000fe20008011604 */
[----:B------:R-:W-:-:S04]  /*0210*/  ULDC.64 UR4, c[0x0][0x350] ;  /* 0x0000d40000047ab9 */ /* 0x000fc80000000a00 */
[----:B------:R-:W-:-:S04]  /*0220*/  IMAD.MOV R2, RZ, RZ, -R5 ;  /* 0x000000ffff027224 */ /* 0x000fc800078e0a05 */
[----:B------:R-:W-:-:S04]  /*0230*/  IMAD R3, R2, UR6, R3 ;  /* 0x0000000602037c24 */ /* 0x000fc8000f8e0203 */
[C---:B------:R-:W-:Y:S02]  /*0240*/  IMAD R16, R3.reuse, UR4, R16 ;  /* 0x0000000403107c24 */ /* 0x040fe4000f8e0210 */
[----:B------:R-:W-:Y:S01]  /*0250*/  IMAD R0, R3, UR5, R0 ;  /* 0x0000000503007c24 */ /* 0x000fe2000f8e0200 */
[----:B------:R-:W-:Y:S06]  /*0260*/  @!P0 BRA `(.L_x_2) ;  /* 0x0000001000488947 */ /* 0x000fec0003800000 */
[----:B------:R-:W-:Y:S01]  /*0270*/  IMAD.MOV.U32 R4, RZ, RZ, RZ ;  /* 0x000000ffff047224 */ /* 0x000fe200078e00ff */
[----:B------:R-:W-:Y:S01]  /*0280*/  ULDC.64 UR4, c[0x0][0x238] ;  /* 0x00008e0000047ab9 */ /* 0x000fe20000000a00 */
[----:B------:R-:W-:Y:S02]  /*0290*/  ISETP.NE.AND P0, PT, R6, 0x3, PT ;  /* 0x000000030600780c */ /* 0x000fe40003f05270 */
[----:B------:R-:W-:Y:S01]  /*02a0*/  IMAD.HI.U32 R2, R5, UR4, R4 ;  /* 0x0000000405027c27 */ /* 0x000fe2000f8e0004 */
[----:B------:R-:W-:-:S04]  /*02b0*/  ULDC UR4, c[0x0][0x234] ;  /* 0x00008d0000047ab9 */ /* 0x000fc80000000800 */
[----:B------:R-:W-:-:S05]  /*02c0*/  SHF.R.U32.HI R3, RZ, UR5, R2 ;  /* 0x00000005ff037c19 */ /* 0x000fca0008011602 */
[----:B------:R-:W-:-:S04]  /*02d0*/  IMAD.MOV R4, RZ, RZ, -R3 ;  /* 0x000000ffff047224 */ /* 0x000fc800078e0a03 */
[----:B------:R-:W-:Y:S01]  /*02e0*/  IMAD R5, R4, UR4, R5 ;  /* 0x0000000404057c24 */ /* 0x000fe2000f8e0205 */
[----:B------:R-:W-:-:S03]  /*02f0*/  ULDC.64 UR4, c[0x0][0x358] ;  /* 0x0000d60000047ab9 */ /* 0x000fc60000000a00 */
[C---:B------:R-:W-:Y:S02]  /*0300*/  IMAD R16, R5.reuse, UR4, R16 ;  /* 0x0000000405107c24 */ /* 0x040fe4000f8e0210 */
[----:B------:R-:W-:Y:S01]  /*0310*/  IMAD R0, R5, UR5, R0 ;  /* 0x0000000505007c24 */ /* 0x000fe2000f8e0200 */
        /* <DEDUP_REMOVED lines=254> */
[----:B------:R-:W-:-:S03]  /*1300*/  ULDC.64 UR4, c[0x0][0x340] ;  /* 0x0000d00000047ab9 */ /* 0x000fc60000000a00 */
[----:B------:R-:W-:Y:S01]  /*1310*/  IMAD.HI.U32 R2, R5, UR4, R4 ;  /* 0x0000000405027c27 */ /* 0x000fe2000f8e0004 */
[----:B------:R-:W-:-:S04]  /*1320*/  ULDC UR4, c[0x0][0x33c] ;  /* 0x0000cf0000047ab9 */ /* 0x000fc80000000800 */
[----:B------:R-:W-:-:S05]  /*1330*/  SHF.R.U32.HI R2, RZ, UR5, R2 ;  /* 0x00000005ff027c19 */ /* 0x000fca0008011602 */
[----:B------:R-:W-:-:S04]  /*1340*/  IMAD.MOV R3, RZ, RZ, -R2 ;  /* 0x000000ffff037224 */ /* 0x000fc800078e0a02 */
[----:B------:R-:W-:Y:S01]  /*1350*/  IMAD R5, R3, UR4, R5 ;  /* 0x0000000403057c24 */ /* 0x000fe2000f8e0205 */
[----:B------:R-:W-:-:S03]  /*1360*/  ULDC.64 UR4, c[0x0][0x408] ;  /* 0x0001020000047ab9 */ /* 0x000fc60000000a00 */
[C---:B------:R-:W-:Y:S02]  /*1370*/  IMAD R16, R5.reuse, UR4, R16 ;  /* 0x0000000405107c24 */ /* 0x040fe4000f8e0210 */
[----:B------:R-:W-:-:S07]  /*1380*/  IMAD R0, R5, UR5, R0 ;  /* 0x0000000505007c24 */ /* 0x000fce000f8e0200 */
.L_x_2:
[----:B------:R-:W0:Y:S01]  /*1390*/  LDC.U8 R5, c[0x0][0x422] ;  /* 0x00010880ff057b82 */ /* 0x000e220000000000 */
[----:B------:R-:W-:Y:S01]  /*13a0*/  ULDC.64 UR4, c[0x0][0x410] ;  /* 0x0001040000047ab9 */ /* 0x000fe20000000a00 */
[----:B------:R-:W-:Y:S01]  /*13b0*/  ULDC.64 UR6, c[0x0][0x418] ;  /* 0x0001060000067ab9 */ /* 0x000fe20000000a00 */
[----:B------:R-:W-:Y:S02]  /*13c0*/  IADD3 R16, P1, R16, UR4, RZ ;  /* 0x0000000410107c10 */ /* 0x000fe4000ff3e0ff */
[----:B------:R-:W-:-:S03]  /*13d0*/  IADD3 R2, P2, R0, UR6, RZ ;  /* 0x0000000600027c10 */ /* 0x000fc6000ff5e0ff */
[----:B------:R-:W-:Y:S02]  /*13e0*/  IMAD.X R17, RZ, RZ, UR5, P1 ;  /* 0x00000005ff117e24 */ /* 0x000fe400088e06ff */
[----:B------:R-:W-:Y:S01]  /*13f0*/  IMAD.X R3, RZ, RZ, UR7, P2 ;  /* 0x00000007ff037e24 */ /* 0x000fe200090e06ff */
[----:B0-----:R-:W-:-:S04]  /*1400*/  PRMT R4, R5, 0x9910, RZ ;  /* 0x0000991005047816 */ /* 0x001fc800000000ff */
[----:B------:R-:W-:-:S13]  /*1410*/  ISETP.GT.AND P0, PT, R4, 0x9, PT ;  /* 0x000000090400780c */ /* 0x000fda0003f04270 */
[----:B------:R-:W-:Y:S05]  /*1420*/  @P0 BRA `(.L_x_3) ;  /* 0x00000004000c0947 */ /* 0x000fea0003800000 */
[----:B------:R-:W-:-:S13]  /*1430*/  ISETP.GT.AND P0, PT, R4, 0x4, PT ;  /* 0x000000040400780c */ /* 0x000fda0003f04270 */
[----:B------:R-:W-:Y:S05]  /*1440*/  @P0 BRA `(.L_x_4) ;  /* 0x0000000000700947 */ /* 0x000fea0003800000 */
[----:B------:R-:W-:-:S13]  /*1450*/  ISETP.GT.AND P0, PT, R4, 0x1, PT ;  /* 0x000000010400780c */ /* 0x000fda0003f04270 */
[----:B------:R-:W-:Y:S05]  /*1460*/  @P0 BRA `(.L_x_5) ;  /* 0x0000000000280947 */ /* 0x000fea0003800000 */
[----:B------:R-:W-:-:S13]  /*1470*/  ISETP.NE.AND P0, PT, R5, RZ, PT ;  /* 0x000000ff0500720c */ /* 0x000fda0003f05270 */
[----:B------:R-:W-:Y:S05]  /*1480*/  @!P0 BRA `(.L_x_6) ;  /* 0x0000000000148947 */ /* 0x000fea0003800000 */
[----:B------:R-:W-:-:S13]  /*1490*/  ISETP.NE.AND P0, PT, R4, 0x1, PT ;  /* 0x000000010400780c */ /* 0x000fda0003f05270 */
[----:B------:R-:W-:Y:S05]  /*14a0*/  @P0 BRA `(.L_x_7) ;  /* 0x0000000c002c0947 */ /* 0x000fea0003800000 */
[----:B------:R-:W2:Y:S02]  /*14b0*/  LDG.E.U8 R2, desc[UR36][R2.64] ;  /* 0x0000002402027981 */ /* 0x000ea4000c1e1100 */
[----:B--2---:R-:W-:Y:S01]  /*14c0*/  ISETP.NE.AND P0, PT, R2, RZ, PT ;  /* 0x000000ff0200720c */ /* 0x004fe20003f05270 */
[----:B------:R-:W-:-:S12]  /*14d0*/  BRA `(.L_x_8) ;  /* 0x0000000c00807947 */ /* 0x000fd80003800000 */
.L_x_6:
[----:B------:R-:W2:Y:S02]  /*14e0*/  LDG.E.U8 R2, desc[UR36][R2.64] ;  /* 0x0000002402027981 */ /* 0x000ea4000c1e1100 */
[----:B--2---:R-:W-:Y:S01]  /*14f0*/  ISETP.NE.AND P0, PT, R2, RZ, PT ;  /* 0x000000ff0200720c */ /* 0x004fe20003f05270 */
[----:B------:R-:W-:-:S12]  /*1500*/  BRA `(.L_x_8) ;  /* 0x0000000c00747947 */ /* 0x000fd80003800000 */
.L_x_5:
[----:B------:R-:W-:-:S13]  /*1510*/  ISETP.NE.AND P0, PT, R4, 0x2, PT ;  /* 0x000000020400780c */ /* 0x000fda0003f05270 */
[----:B------:R-:W-:Y:S05]  /*1520*/  @!P0 BRA `(.L_x_9) ;  /* 0x00000000002c8947 */ /* 0x000fea0003800000 */
[----:B------:R-:W-:-:S13]  /*1530*/  ISETP.NE.AND P0, PT, R4, 0x3, PT ;  /* 0x000000030400780c */ /* 0x000fda0003f05270 */
[----:B------:R-:W-:Y:S05]  /*1540*/  @!P0 BRA `(.L_x_10) ;  /* 0x0000000000188947 */ /* 0x000fea0003800000 */
[----:B------:R-:W-:-:S13]  /*1550*/  ISETP.NE.AND P0, PT, R4, 0x4, PT ;  /* 0x000000040400780c */ /* 0x000fda0003f05270 */
[----:B------:R-:W-:Y:S05]  /*1560*/  @P0 BRA `(.L_x_7) ;  /* 0x0000000800fc0947 */ /* 0x000fea0003800000 */
[----:B------:R-:W2:Y:S02]  /*1570*/  LDG.E.64 R2, desc[UR36][R2.64] ;  /* 0x0000002402027981 */ /* 0x000ea4000c1e1b00 */
[----:B--2---:R-:W-:-:S04]  /*1580*/  ISETP.NE.U32.AND P0, PT, R2, RZ, PT ;  /* 0x000000ff0200720c */ /* 0x004fc80003f05070 */
[----:B------:R-:W-:Y:S01]  /*1590*/  ISETP.NE.AND.EX P0, PT, R3, RZ, PT, P0 ;  /* 0x000000ff0300720c */ /* 0x000fe20003f05300 */
[----:B------:R-:W-:-:S12]  /*15a0*/  BRA `(.L_x_8) ;  /* 0x0000000c004c7947 */ /* 0x000fd80003800000 */
.L_x_10:
[----:B------:R-:W2:Y:S02]  /*15b0*/  LDG.E R2, desc[UR36][R2.64] ;  /* 0x0000002402027981 */ /* 0x000ea4000c1e1900 */
[----:B--2---:R-:W-:Y:S01]  /*15c0*/  ISETP.NE.AND P0, PT, R2, RZ, PT ;  /* 0x000000ff0200720c */ /* 0x004fe20003f05270 */
[----:B------:R-:W-:-:S12]  /*15d0*/  BRA `(.L_x_8) ;  /* 0x0000000c00407947 */ /* 0x000fd80003800000 */
.L_x_9:
[----:B------:R-:W2:Y:S02]  /*15e0*/  LDG.E.U16 R2, desc[UR36][R2.64] ;  /* 0x0000002402027981 */ /* 0x000ea4000c1e1500 */
[----:B--2---:R-:W-:Y:S01]  /*15f0*/  ISETP.NE.AND P0, PT, R2, RZ, PT ;  /* 0x000000ff0200720c */ /* 0x004fe20003f05270 */
[----:B------:R-:W-:-:S12]  /*1600*/  BRA `(.L_x_8) ;  /* 0x0000000c00347947 */ /* 0x000fd80003800000 */
.L_x_4:
[----:B------:R-:W-:-:S13]  /*1610*/  ISETP.GT.AND P0, PT, R4, 0x6, PT ;  /* 0x000000060400780c */ /* 0x000fda0003f04270 */
[----:B------:R-:W-:Y:S05]  /*1620*/  @P0 BRA `(.L_x_11) ;  /* 0x00000000002c0947 */ /* 0x000fea0003800000 */
[----:B------:R-:W-:-:S13]  /*1630*/  ISETP.NE.AND P0, PT, R4, 0x5, PT ;  /* 0x000000050400780c */ /* 0x000fda0003f05270 */
[----:B------:R-:W-:Y:S05]  /*1640*/  @!P0 BRA `(.L_x_12) ;  /* 0x0000000000148947 */ /* 0x000fea0003800000 */
[----:B------:R-:W-:-:S13]  /*1650*/  ISETP.NE.AND P0, PT, R4, 0x6, PT ;  /* 0x000000060400780c */ /* 0x000fda0003f05270 */
[----:B------:R-:W-:Y:S05]  /*1660*/  @P0 BRA `(.L_x_7) ;  /* 0x0000000800bc0947 */ /* 0x000fea0003800000 */
[----:B------:R-:W2:Y:S02]  /*1670*/  LDG.E R2, desc[UR36][R2.64] ;  /* 0x0000002402027981 */ /* 0x000ea4000c1e1900 */
[----:B--2---:R-:W-:Y:S01]  /*1680*/  FSETP.NEU.FTZ.AND P0, PT, R2, RZ, PT ;  /* 0x000000ff0200720b */ /* 0x004fe20003f1d000 */
[----:B------:R-:W-:-:S12]  /*1690*/  BRA `(.L_x_8) ;  /* 0x0000000c00107947 */ /* 0x000fd80003800000 */
.L_x_12:
[----:B------:R-:W2:Y:S02]  /*16a0*/  LDG.E.U16 R0, desc[UR36][R2.64] ;  /* 0x0000002402007981 */ /* 0x000ea4000c1e1500 */
[----:B--2---:R-:W-:-:S05]  /*16b0*/  HADD2.F32 R0, -RZ, R0.H0_H0 ;  /* 0x20000000ff007230 */ /* 0x004fca0000004100 */
[----:B------:R-:W-:Y:S01]  /*16c0*/  FSETP.NEU.FTZ.AND P0, PT, R0, RZ, PT ;  /* 0x000000ff0000720b */ /* 0x000fe20003f1d000 */
[----:B------:R-:W-:-:S12]  /*16d0*/  BRA `(.L_x_8) ;  /* 0x0000000c00007947 */ /* 0x000fd80003800000 */
.L_x_11:
[----:B------:R-:W-:-:S13]  /*16e0*/  ISETP.NE.AND P0, PT, R4, 0x7, PT ;  /* 0x000000070400780c */ /* 0x000fda0003f05270 */
[----:B------:R-:W-:Y:S05]  /*16f0*/  @!P0 BRA `(.L_x_13) ;  /* 0x00000000004c8947 */ /* 0x000fea0003800000 */
[----:B------:R-:W-:-:S13]  /*1700*/  ISETP.NE.AND P0, PT, R4, 0x8, PT ;  /* 0x000000080400780c */ /* 0x000fda0003f05270 */
[----:B------:R-:W-:Y:S05]  /*1710*/  @!P0 BRA `(.L_x_14) ;  /* 0x00000000001c8947 */ /* 0x000fea0003800000 */
[----:B------:R-:W-:-:S13]  /*1720*/  ISETP.NE.AND P0, PT, R4, 0x9, PT ;  /* 0x000000090400780c */ /* 0x000fda0003f05270 */
[----:B------:R-:W-:Y:S05]  /*1730*/  @P0 BRA `(.L_x_7) ;  /* 0x0000000800880947 */ /* 0x000fea0003800000 */
[----:B------:R-:W2:Y:S02]  /*1740*/  LDG.E.64 R2, desc[UR36][R2.64] ;  /* 0x0000002402027981 */ /* 0x000ea4000c1e1b00 */
[----:B--2---:R-:W-:Y:S02]  /*1750*/  FSETP.NEU.FTZ.AND P0, PT, R2, RZ, PT ;  /* 0x000000ff0200720b */ /* 0x004fe40003f1d000 */
[----:B------:R-:W-:-:S04]  /*1760*/  FSETP.NEU.FTZ.AND P1, PT, R3, RZ, PT ;  /* 0x000000ff0300720b */ /* 0x000fc80003f3d000 */
[----:B------:R-:W-:Y:S01]  /*1770*/  PLOP3.LUT P0, PT, P0, P1, PT, 0xa8, 0x0 ;  /* 0x000000000000781c */ /* 0x000fe20000703570 */
[----:B------:R-:W-:-:S12]  /*1780*/  BRA `(.L_x_8) ;  /* 0x0000000800d47947 */ /* 0x000fd80003800000 */
.L_x_14:
[----:B------:R-:W2:Y:S02]  /*1790*/  LDG.E R2, desc[UR36][R2.64] ;  /* 0x0000002402027981 */ /* 0x000ea4000c1e1900 */
[----:B--2---:R-:W-:-:S05]  /*17a0*/  HADD2.F32 R0, -RZ, R2.H0_H0 ;  /* 0x20000002ff007230 */ /* 0x004fca0000004100 */
[----:B------:R-:W-:Y:S01]  /*17b0*/  FSETP.NEU.FTZ.AND P0, PT, R0, RZ, PT ;  /* 0x000000ff0000720b */ /* 0x000fe20003f1d000 */
[----:B------:R-:W-:-:S12]  /*17c0*/  IMAD.MOV.U32 R0, RZ, RZ, 0x1 ;  /* 0x00000001ff007424 */ /* 0x000fd800078e00ff */
[----:B------:R-:W-:-:S05]  /*17d0*/  @!P0 HADD2.F32 R4, -RZ, R2.H1_H1 ;  /* 0x30000002ff048230 */ /* 0x000fca0000004100 */
[----:B------:R-:W-:-:S04]  /*17e0*/  @!P0 FSETP.NEU.FTZ.AND P1, PT, R4, RZ, PT ;  /* 0x000000ff0400820b */ /* 0x000fc80003f3d000 */
[----:B------:R-:W-:-:S04]  /*17f0*/  @!P0 SEL R0, RZ, 0x1, !P1 ;  /* 0x00000001ff008807 */ /* 0x000fc80004800000 */
[----:B------:R-:W-:-:S04]  /*1800*/  PRMT R0, R0, 0x9910, RZ ;  /* 0x0000991000007816 */ /* 0x000fc800000000ff */
[----:B------:R-:W-:Y:S01]  /*1810*/  ISETP.NE.AND P0, PT, R0, RZ, PT ;  /* 0x000000ff0000720c */ /* 0x000fe20003f05270 */
[----:B------:R-:W-:-:S12]  /*1820*/  BRA `(.L_x_8) ;  /* 0x0000000800ac7947 */ /* 0x000fd80003800000 */
.L_x_13:
[----:B------:R-:W2:Y:S02]  /*1830*/  LDG.E.64 R2, desc[UR36][R2.64] ;  /* 0x0000002402027981 */ /* 0x000ea4000c1e1b00 */
[----:B--2---:R-:W-:Y:S01]  /*1840*/  DSETP.NEU.AND P0, PT, R2, RZ, PT ;  /* 0x000000ff0200722a */ /* 0x004fe20003f0d000 */
[----:B------:R-:W-:-:S13]  /*1850*/  BRA `(.L_x_8) ;  /* 0x0000000800a07947 */ /* 0x000fda0003800000 */
.L_x_3:
[----:B------:R-:W-:-:S13]  /*1860*/  ISETP.GT.AND P0, PT, R4, 0x18, PT ;  /* 0x000000180400780c */ /* 0x000fda0003f04270 */
[----:B------:R-:W-:Y:S05]  /*1870*/  @P0 BRA `(.L_x_15) ;  /* 0x0000000000e80947 */ /* 0x000fea0003800000 */
[----:B------:R-:W-:-:S13]  /*1880*/  ISETP.GT.AND P0, PT, R4, 0xe, PT ;  /* 0x0000000e0400780c */ /* 0x000fda0003f04270 */
[----:B------:R-:W-:Y:S05]  /*1890*/  @P0 BRA `(.L_x_16) ;  /* 0x00000000002c0947 */ /* 0x000fea0003800000 */
[----:B------:R-:W-:-:S13]  /*18a0*/  ISETP.NE.AND P0, PT, R4, 0xa, PT ;  /* 0x0000000a0400780c */ /* 0x000fda0003f05270 */
[----:B------:R-:W-:Y:S05]  /*18b0*/  @!P0 BRA `(.L_x_17) ;  /* 0x0000000000148947 */ /* 0x000fea0003800000 */
[----:B------:R-:W-:-:S13]  /*18c0*/  ISETP.NE.AND P0, PT, R4, 0xb, PT ;  /* 0x0000000b0400780c */ /* 0x000fda0003f05270 */
[----:B------:R-:W-:Y:S05]  /*18d0*/  @P0 BRA `(.L_x_7) ;  /* 0x0000000800200947 */ /* 0x000fea0003800000 */
[----:B------:R-:W2:Y:S02]  /*18e0*/  LDG.E.U8 R2, desc[UR36][R2.64] ;  /* 0x0000002402027981 */ /* 0x000ea4000c1e1100 */
[----:B--2---:R-:W-:Y:S01]  /*18f0*/  ISETP.NE.AND P0, PT, R2, RZ, PT ;  /* 0x000000ff0200720c */ /* 0x004fe20003f05270 */
[----:B------:R-:W-:-:S12]  /*1900*/  BRA `(.L_x_8) ;  /* 0x0000000800747947 */ /* 0x000fd80003800000 */
.L_x_17:
[----:B------:R-:W2:Y:S02]  /*1910*/  LDG.E.128 R4, desc[UR36][R2.64] ;  /* 0x0000002402047981 */ /* 0x000ea4000c1e1d00 */
[----:B--2---:R-:W-:-:S06]  /*1920*/  DSETP.NEU.AND P0, PT, R6, RZ, PT ;  /* 0x000000ff0600722a */ /* 0x004fcc0003f0d000 */
[----:B------:R-:W-:Y:S01]  /*1930*/  DSETP.NEU.OR P0, PT, R4, RZ, P0 ;  /* 0x000000ff0400722a */ /* 0x000fe2000070d400 */
[----:B------:R-:W-:-:S13]  /*1940*/  BRA `(.L_x_8) ;  /* 0x0000000800647947 */ /* 0x000fda0003800000 */
.L_x_16:
[----:B------:R-:W-:-:S13]  /*1950*/  ISETP.NE.AND P0, PT, R4, 0xf, PT ;  /* 0x0000000f0400780c */ /* 0x000fda0003f05270 */
[----:B------:R-:W-:Y:S05]  /*1960*/  @!P0 BRA `(.L_x_18) ;  /* 0x00000000009c8947 */ /* 0x000fea0003800000 */
[----:B------:R-:W-:-:S13]  /*1970*/  ISETP.NE.AND P0, PT, R4, 0x17, PT ;  /* 0x000000170400780c */ /* 0x000fda0003f05270 */
[----:B------:R-:W-:Y:S05]  /*1980*/  @!P0 BRA `(.L_x_19) ;  /* 0x00000000005c8947 */ /* 0x000fea0003800000 */
[----:B------:R-:W-:-:S13]  /*1990*/  ISETP.NE.AND P0, PT, R4, 0x18, PT ;  /* 0x000000180400780c */ /* 0x000fda0003f05270 */
[----:B------:R-:W-:Y:S05]  /*19a0*/  @P0 BRA `(.L_x_7) ;  /* 0x0000000400ec0947 */ /* 0x000fea0003800000 */
[----:B------:R-:W2:Y:S01]  /*19b0*/  LDG.E.U8 R0, desc[UR36][R2.64] ;  /* 0x0000002402007981 */ /* 0x000ea2000c1e1100 */
[----:B------:R-:W-:Y:S02]  /*19c0*/  IMAD.MOV.U32 R8, RZ, RZ, -0x800000 ;  /* 0xff800000ff087424 */ /* 0x000fe400078e00ff */
[----:B--2---:R-:W-:-:S05]  /*19d0*/  IMAD.SHL.U32 R0, R0, 0x1000000, RZ ;  /* 0x0100000000007824 */ /* 0x004fca00078e00ff */
[----:B------:R-:W-:-:S04]  /*19e0*/  LOP3.LUT R4, R0, 0x7f000000, RZ, 0xc0, !PT ;  /* 0x7f00000000047812 */ /* 0x000fc800078ec0ff */
[----:B------:R-:W0:Y:S01]  /*19f0*/  FLO.U32 R5, R4 ;  /* 0x0000000400057300 */ /* 0x000e2200000e0000 */
[C---:B------:R-:W-:Y:S02]  /*1a00*/  VIADD R6, R4.reuse, 0x1000000 ;  /* 0x0100000004067836 */ /* 0x040fe40000000000 */
[----:B------:R-:W-:-:S03]  /*1a10*/  VIADD R2, R4, 0xffffffff ;  /* 0xffffffff04027836 */ /* 0x000fc60000000000 */
[----:B------:R-:W-:Y:S02]  /*1a20*/  SHF.R.S32.HI R6, RZ, 0x8, R6 ;  /* 0x00000008ff067819 */ /* 0x000fe40000011406 */
[----:B------:R-:W-:Y:S02]  /*1a30*/  SHF.R.S32.HI R2, RZ, 0x1f, R2 ;  /* 0x0000001fff027819 */ /* 0x000fe40000011402 */
[----:B0-----:R-:W-:-:S04]  /*1a40*/  IADD3 R5, -R5, 0x1f, RZ ;  /* 0x0000001f05057810 */ /* 0x001fc80007ffe1ff */
[C---:B------:R-:W-:Y:S01]  /*1a50*/  ISETP.GT.U32.AND P0, PT, R5.reuse, 0x4, PT ;  /* 0x000000040500780c */ /* 0x040fe20003f04070 */
[----:B------:R-:W-:-:S05]  /*1a60*/  VIADD R5, R5, 0xfffffffc ;  /* 0xfffffffc05057836 */ /* 0x000fca0000000000 */
[----:B------:R-:W-:-:S05]  /*1a70*/  SEL R5, R5, RZ, P0 ;  /* 0x000000ff05057207 */ /* 0x000fca0000000000 */
[----:B------:R-:W-:Y:S01]  /*1a80*/  IMAD R8, R5, R8, 0x3c000000 ;  /* 0x3c00000005087424 */ /* 0x000fe200078e0208 */
[----:B------:R-:W-:-:S04]  /*1a90*/  SHF.L.U32 R5, R4, R5, RZ ;  /* 0x0000000504057219 */ /* 0x000fc800000006ff */
[----:B------:R-:W-:-:S04]  /*1aa0*/  LEA.HI R5, R5, R8, RZ, 0x1c ;  /* 0x0000000805057211 */ /* 0x000fc800078fe0ff */
[----:B------:R-:W-:-:S04]  /*1ab0*/  LOP3.LUT R5, R5, 0x7f800000, R6, 0xf8, !PT ;  /* 0x7f80000005057812 */ /* 0x000fc800078ef806 */
[----:B------:R-:W-:-:S04]  /*1ac0*/  LOP3.LUT R5, R5, R2, RZ, 0x30, !PT ;  /* 0x0000000205057212 */ /* 0x000fc800078e30ff */
[----:B------:R-:W-:-:S04]  /*1ad0*/  LOP3.LUT R5, R5, 0x80000000, R0, 0xf8, !PT ;  /* 0x8000000005057812 */ /* 0x000fc800078ef800 */
[----:B------:R-:W-:Y:S01]  /*1ae0*/  FSETP.NEU.FTZ.AND P0, PT, R5, RZ, PT ;  /* 0x000000ff0500720b */ /* 0x000fe20003f1d000 */
[----:B------:R-:W-:-:S12]  /*1af0*/  BRA `(.L_x_8) ;  /* 0x0000000400f87947 */ /* 0x000fd80003800000 */
.L_x_19:
[----:B------:R-:W2:Y:S02]  /*1b00*/  LDG.E.U8 R2, desc[UR36][R2.64] ;  /* 0x0000002402027981 */ /* 0x000ea4000c1e1100 */
[C---:B--2---:R-:W-:Y:S02]  /*1b10*/  IMAD.SHL.U32 R0, R2.reuse, 0x2000000, RZ ;  /* 0x0200000002007824 */ /* 0x044fe400078e00ff */
[----:B------:R-:W-:-:S03]  /*1b20*/  IMAD.SHL.U32 R5, R2, 0x1000000, RZ ;  /* 0x0100000002057824 */ /* 0x000fc600078e00ff */
[----:B------:R-:W-:-:S13]  /*1b30*/  ISETP.GE.U32.AND P0, PT, R0, 0x8000000, PT ;  /* 0x080000000000780c */ /* 0x000fda0003f06070 */
[C---:B------:R-:W-:Y:S02]  /*1b40*/  @!P0 IMAD.SHL.U32 R0, R2.reuse, 0x100, RZ ;  /* 0x0000010002008824 */ /* 0x040fe400078e00ff */
[----:B------:R-:W-:-:S03]  /*1b50*/  @P0 IMAD.SHL.U32 R4, R2, 0x200000, RZ ;  /* 0x0020000002040824 */ /* 0x000fc600078e00ff */
[----:B------:R-:W-:Y:S02]  /*1b60*/  @!P0 LOP3.LUT R0, R0, 0x7f00, RZ, 0xc0, !PT ;  /* 0x00007f0000008812 */ /* 0x000fe400078ec0ff */
[----:B------:R-:W-:Y:S02]  /*1b70*/  @P0 LOP3.LUT R4, R4, 0x70000000, RZ, 0xfc, !PT ;  /* 0x7000000004040812 */ /* 0x000fe400078efcff */
[----:B------:R-:W-:-:S03]  /*1b80*/  @!P0 LOP3.LUT R0, R0, 0x3f000000, RZ, 0xfc, !PT ;  /* 0x3f00000000008812 */ /* 0x000fc600078efcff */
[----:B------:R-:W-:Y:S02]  /*1b90*/  @P0 FMUL.FTZ R4, R4, 1.9259299443872358531e-34 ;  /* 0x0780000004040820 */ /* 0x000fe40000410000 */
[----:B------:R-:W-:-:S05]  /*1ba0*/  @!P0 FADD.FTZ R4, R0, -0.5 ;  /* 0xbf00000000048421 */ /* 0x000fca0000010000 */
[----:B------:R-:W-:-:S04]  /*1bb0*/  LOP3.LUT R4, R4, 0x80000000, R5, 0xf8, !PT ;  /* 0x8000000004047812 */ /* 0x000fc800078ef805 */
[----:B------:R-:W-:Y:S01]  /*1bc0*/  FSETP.NEU.FTZ.AND P0, PT, R4, RZ, PT ;  /* 0x000000ff0400720b */ /* 0x000fe20003f1d000 */
[----:B------:R-:W-:-:S12]  /*1bd0*/  BRA `(.L_x_8) ;  /* 0x0000000400c07947 */ /* 0x000fd80003800000 */
.L_x_18:
[----:B------:R-:W2:Y:S02]  /*1be0*/  LDG.E.U16 R0, desc[UR36][R2.64] ;  /* 0x0000002402007981 */ /* 0x000ea4000c1e1500 */
[----:B--2---:R-:W-:-:S05]  /*1bf0*/  IMAD.U32 R0, R0, 0x10000, RZ ;  /* 0x0001000000007824 */ /* 0x004fca00078e00ff */
[----:B------:R-:W-:Y:S01]  /*1c00*/  FSETP.NEU.FTZ.AND P0, PT, R0, RZ, PT ;  /* 0x000000ff0000720b */ /* 0x000fe20003f1d000 */
[----:B------:R-:W-:-:S12]  /*1c10*/  BRA `(.L_x_8) ;  /* 0x0000000400b07947 */ /* 0x000fd80003800000 */
.L_x_15:
[----:B------:R-:W-:-:S13]  /*1c20*/  ISETP.GT.AND P0, PT, R4, 0x1b, PT ;  /* 0x0000001b0400780c */ /* 0x000fda0003f04270 */
[----:B------:R-:W-:Y:S05]  /*1c30*/  @P0 BRA `(.L_x_20) ;  /* 0x0000000400040947 */ /* 0x000fea0003800000 */
[----:B------:R-:W-:-:S13]  /*1c40*/  ISETP.NE.AND P0, PT, R4, 0x19, PT ;  /* 0x000000190400780c */ /* 0x000fda0003f05270 */
[----:B------:R-:W-:Y:S05]  /*1c50*/  @!P0 BRA `(.L_x_21) ;  /* 0x00000000008c8947 */ /* 0x000fea0003800000 */
[----:B------:R-:W-:-:S13]  /*1c60*/  ISETP.NE.AND P0, PT, R4, 0x1a, PT ;  /* 0x0000001a0400780c */ /* 0x000fda0003f05270 */
[----:B------:R-:W-:Y:S05]  /*1c70*/  @!P0 BRA `(.L_x_22) ;  /* 0x0000000000148947 */ /* 0x000fea0003800000 */
[----:B------:R-:W-:-:S13]  /*1c80*/  ISETP.NE.AND P0, PT, R4, 0x1b, PT ;  /* 0x0000001b0400780c */ /* 0x000fda0003f05270 */
[----:B------:R-:W-:Y:S05]  /*1c90*/  @P0 BRA `(.L_x_7) ;  /* 0x0000000400300947 */ /* 0x000fea0003800000 */
[----:B------:R-:W2:Y:S02]  /*1ca0*/  LDG.E.U16 R2, desc[UR36][R2.64] ;  /* 0x0000002402027981 */ /* 0x000ea4000c1e1500 */
[----:B--2---:R-:W-:Y:S01]  /*1cb0*/  ISETP.NE.AND P0, PT, R2, RZ, PT ;  /* 0x000000ff0200720c */ /* 0x004fe20003f05270 */
[----:B------:R-:W-:-:S12]  /*1cc0*/  BRA `(.L_x_8) ;  /* 0x0000000400847947 */ /* 0x000fd80003800000 */
.L_x_22:
[----:B------:R-:W2:Y:S01]  /*1cd0*/  LDG.E.U8 R2, desc[UR36][R2.64] ;  /* 0x0000002402027981 */ /* 0x000ea2000c1e1100 */
[----:B------:R-:W-:Y:S01]  /*1ce0*/  BSSY B0, `(.L_x_23) ;  /* 0x0000018000007945 */ /* 0x000fe20003800000 */
[----:B------:R-:W-:Y:S01]  /*1cf0*/  IMAD.MOV.U32 R0, RZ, RZ, RZ ;  /* 0x000000ffff007224 */ /* 0x000fe200078e00ff */
[----:B--2---:R-:W-:-:S13]  /*1d00*/  ISETP.NE.AND P0, PT, R2, RZ, PT ;  /* 0x000000ff0200720c */ /* 0x004fda0003f05270 */
[----:B------:R-:W-:Y:S05]  /*1d10*/  @!P0 BRA `(.L_x_24) ;  /* 0x0000000000508947 */ /* 0x000fea0003800000 */
[----:B------:R-:W-:-:S13]  /*1d20*/  ISETP.NE.AND P0, PT, R2, 0x80, PT ;  /* 0x000000800200780c */ /* 0x000fda0003f05270 */
[----:B------:R-:W-:Y:S01]  /*1d30*/  @!P0 IMAD.MOV.U32 R0, RZ, RZ, 0x7f800001 ;  /* 0x7f800001ff008424 */ /* 0x000fe200078e00ff */
[----:B------:R-:W-:Y:S06]  /*1d40*/  @!P0 BRA `(.L_x_24) ;  /* 0x0000000000448947 */ /* 0x000fec0003800000 */
[C---:B------:R-:W-:Y:S01]  /*1d50*/  LOP3.LUT P0, R0, R2.reuse, 0x78, RZ, 0xc0, !PT ;  /* 0x0000007802007812 */ /* 0x040fe2000780c0ff */
[----:B------:R-:W-:Y:S01]  /*1d60*/  BSSY B1, `(.L_x_25) ;  /* 0x000000c000017945 */ /* 0x000fe20003800000 */
[----:B------:R-:W-:Y:S02]  /*1d70*/  SHF.R.U32.HI R3, RZ, 0x7, R2 ;  /* 0x00000007ff037819 */ /* 0x000fe40000011602 */
[----:B------:R-:W-:Y:S02]  /*1d80*/  LOP3.LUT R2, R2, 0x7, RZ, 0xc0, !PT ;  /* 0x0000000702027812 */ /* 0x000fe400078ec0ff */
[----:B------:R-:W-:Y:S01]  /*1d90*/  SHF.R.U32.HI R0, RZ, 0x3, R0 ;  /* 0x00000003ff007819 */ /* 0x000fe20000011600 */
[----:B------:R-:W-:-:S06]  /*1da0*/  IMAD.U32 R4, R3, -0x80000000, RZ ;  /* 0x8000000003047824 */ /* 0x000fcc00078e00ff */
[----:B------:R-:W-:Y:S05]  /*1db0*/  @P0 BRA `(.L_x_26) ;  /* 0x0000000000180947 */ /* 0x000fea0003800000 */
[----:B------:R-:W0:Y:S02]  /*1dc0*/  FLO.U32 R3, R2 ;  /* 0x0000000200037300 */ /* 0x000e2400000e0000 */
[----:B0-----:R-:W-:-:S04]  /*1dd0*/  IADD3 R3, -R3, 0x1f, RZ ;  /* 0x0000001f03037810 */ /* 0x001fc80007ffe1ff */
[----:B------:R-:W-:Y:S01]  /*1de0*/  IADD3 R0, R0, 0x1d, -R3 ;  /* 0x0000001d00007810 */ /* 0x000fe20007ffe803 */
[----:B------:R-:W-:-:S05]  /*1df0*/  VIADD R5, R3, 0xffffffe4 ;  /* 0xffffffe403057836 */ /* 0x000fca0000000000 */
[----:B------:R-:W-:-:S04]  /*1e00*/  SHF.L.U32 R5, R2, R5, RZ ;  /* 0x0000000502057219 */ /* 0x000fc800000006ff */
[----:B------:R-:W-:-:S07]  /*1e10*/  LOP3.LUT R2, R5, 0x7, RZ, 0xc0, !PT ;  /* 0x0000000705027812 */ /* 0x000fce00078ec0ff */
.L_x_26:
[----:B------:R-:W-:Y:S05]  /*1e20*/  BSYNC B1 ;  /* 0x0000000000017941 */ /* 0x000fea0003800000 */
.L_x_25:
[----:B------:R-:W-:Y:S01]  /*1e30*/  LEA R3, R0, 0x3b800000, 0x17 ;  /* 0x3b80000000037811 */ /* 0x000fe200078eb8ff */
[----:B------:R-:W-:-:S05]  /*1e40*/  IMAD.SHL.U32 R0, R2, 0x100000, RZ ;  /* 0x0010000002007824 */ /* 0x000fca00078e00ff */
[----:B------:R-:W-:-:S07]  /*1e50*/  LOP3.LUT R0, R3, R0, R4, 0xfe, !PT ;  /* 0x0000000003007212 */ /* 0x000fce00078efe04 */
.L_x_24:
[----:B------:R-:W-:Y:S05]  /*1e60*/  BSYNC B0 ;  /* 0x0000000000007941 */ /* 0x000fea0003800000 */
.L_x_23:
[----:B------:R-:W-:Y:S01]  /*1e70*/  FSETP.NEU.FTZ.AND P0, PT, R0, RZ, PT ;  /* 0x000000ff0000720b */ /* 0x000fe20003f1d000 */
[----:B------:R-:W-:-:S12]  /*1e80*/  BRA `(.L_x_8) ;  /* 0x0000000400147947 */ /* 0x000fd80003800000 */
.L_x_21:
        /* <DEDUP_REMOVED lines=21> */
.L_x_30:
[----:B------:R-:W-:Y:S05]  /*1fe0*/  BSYNC B1 ;  /* 0x0000000000017941 */ /* 0x000fea0003800000 */
.L_x_29:
[----:B------:R-:W-:Y:S01]  /*1ff0*/  LEA R3, R0, 0x37800000, 0x17 ;  /* 0x3780000000037811 */ /* 0x000fe200078eb8ff */
[----:B------:R-:W-:-:S05]  /*2000*/  IMAD.SHL.U32 R0, R2, 0x200000, RZ ;  /* 0x0020000002007824 */ /* 0x000fca00078e00ff */
[----:B------:R-:W-:-:S07]  /*2010*/  LOP3.LUT R0, R3, R0, R4, 0xfe, !PT ;  /* 0x0000000003007212 */ /* 0x000fce00078efe04 */
.L_x_28:
[----:B------:R-:W-:Y:S05]  /*2020*/  BSYNC B0 ;  /* 0x0000000000007941 */ /* 0x000fea0003800000 */
.L_x_27:
[----:B------:R-:W-:Y:S01]  /*2030*/  FSETP.NEU.FTZ.AND P0, PT, R0, RZ, PT ;  /* 0x000000ff0000720b */ /* 0x000fe20003f1d000 */
[----:B------:R-:W-:-:S12]  /*2040*/  BRA `(.L_x_8) ;  /* 0x0000000000a47947 */ /* 0x000fd80003800000 */
.L_x_20:
[----:B------:R-:W-:-:S13]  /*2050*/  ISETP.NE.AND P0, PT, R4, 0x1c, PT ;  /* 0x0000001c0400780c */ /* 0x000fda0003f05270 */
[----:B------:R-:W-:Y:S05]  /*2060*/  @!P0 BRA `(.L_x_31) ;  /* 0x0000000000948947 */ /* 0x000fea0003800000 */
[----:B------:R-:W-:-:S13]  /*2070*/  ISETP.NE.AND P0, PT, R4, 0x1d, PT ;  /* 0x0000001d0400780c */ /* 0x000fda0003f05270 */
[----:B------:R-:W-:Y:S05]  /*2080*/  @!P0 BRA `(.L_x_32) ;  /* 0x00000000007c8947 */ /* 0x000fea0003800000 */
[----:B------:R-:W-:-:S13]  /*2090*/  ISETP.NE.AND P0, PT, R4, 0x2c, PT ;  /* 0x0000002c0400780c */ /* 0x000fda0003f05270 */
[----:B------:R-:W-:Y:S05]  /*20a0*/  @P0 BRA `(.L_x_7) ;  /* 0x00000000002c0947 */ /* 0x000fea0003800000 */
[----:B------:R-:W2:Y:S01]  /*20b0*/  LDG.E.U8 R2, desc[UR36][R2.64] ;  /* 0x0000002402027981 */ /* 0x000ea2000c1e1100 */
[----:B------:R-:W-:Y:S01]  /*20c0*/  BSSY B0, `(.L_x_33) ;  /* 0x0000007000007945 */ /* 0x000fe20003800000 */
[----:B------:R-:W-:Y:S01]  /*20d0*/  IMAD.MOV.U32 R0, RZ, RZ, 0x400000 ;  /* 0x00400000ff007424 */ /* 0x000fe200078e00ff */
[----:B--2---:R-:W-:-:S13]  /*20e0*/  ISETP.NE.AND P0, PT, R2, RZ, PT ;  /* 0x000000ff0200720c */ /* 0x004fda0003f05270 */
[----:B------:R-:W-:Y:S05]  /*20f0*/  @!P0 BRA `(.L_x_34) ;  /* 0x00000000000c8947 */ /* 0x000fea0003800000 */
[----:B------:R-:W-:-:S13]  /*2100*/  ISETP.NE.AND P0, PT, R2, 0xff, PT ;  /* 0x000000ff0200780c */ /* 0x000fda0003f05270 */
[----:B------:R-:W-:Y:S02]  /*2110*/  @!P0 IMAD.MOV.U32 R0, RZ, RZ, 0x7f800001 ;  /* 0x7f800001ff008424 */ /* 0x000fe400078e00ff */
[----:B------:R-:W-:-:S07]  /*2120*/  @P0 IMAD.SHL.U32 R0, R2, 0x800000, RZ ;  /* 0x0080000002000824 */ /* 0x000fce00078e00ff */
.L_x_34:
[----:B------:R-:W-:Y:S05]  /*2130*/  BSYNC B0 ;  /* 0x0000000000007941 */ /* 0x000fea0003800000 */
.L_x_33:
[----:B------:R-:W-:Y:S01]  /*2140*/  FSETP.NEU.FTZ.AND P0, PT, R0, RZ, PT ;  /* 0x000000ff0000720b */ /* 0x000fe20003f1d000 */
[----:B------:R-:W-:-:S12]  /*2150*/  BRA `(.L_x_8) ;  /* 0x0000000000607947 */ /* 0x000fd80003800000 */
.L_x_7:
[----:B------:R-:W-:Y:S01]  /*2160*/  MOV R2, 0x0 ;  /* 0x0000000000027802 */ /* 0x000fe20000000f00 */
[----:B------:R-:W-:Y:S01]  /*2170*/  ULDC.64 UR4, c[0x4][0x188] ;  /* 0x0100620000047ab9 */ /* 0x000fe20000000a00 */
[----:B------:R-:W-:Y:S01]  /*2180*/  ULDC.64 UR6, c[0x4][0x98] ;  /* 0x0100260000067ab9 */ /* 0x000fe20000000a00 */
[----:B------:R-:W-:Y:S02]  /*2190*/  IMAD.U32 R4, RZ, RZ, UR4 ;  /* 0x00000004ff047e24 */ /* 0x000fe4000f8e00ff */
[----:B------:R-:W-:Y:S01]  /*21a0*/  IMAD.U32 R5, RZ, RZ, UR5 ;  /* 0x00000005ff057e24 */ /* 0x000fe2000f8e00ff */
[----:B------:R-:W0:Y:S01]  /*21b0*/  LDC.64 R2, c[0x4][R2] ;  /* 0x0100000002027b82 */ /* 0x000e220000000a00 */
[----:B------:R-:W-:Y:S01]  /*21c0*/  ULDC.64 UR4, c[0x4][0x190] ;  /* 0x0100640000047ab9 */ /* 0x000fe20000000a00 */
[----:B------:R-:W-:Y:S02]  /*21d0*/  IMAD.U32 R10, RZ, RZ, UR6 ;  /* 0x00000006ff0a7e24 */ /* 0x000fe4000f8e00ff */
[----:B------:R-:W-:-:S02]  /*21e0*/  IMAD.U32 R6, RZ, RZ, UR4 ;  /* 0x00000004ff067e24 */ /* 0x000fc4000f8e00ff */
[----:B------:R-:W-:Y:S02]  /*21f0*/  IMAD.U32 R7, RZ, RZ, UR5 ;  /* 0x00000005ff077e24 */ /* 0x000fe4000f8e00ff */
[----:B------:R-:W-:Y:S02]  /*2200*/  IMAD.U32 R11, RZ, RZ, UR7 ;  /* 0x00000007ff0b7e24 */ /* 0x000fe4000f8e00ff */
[----:B------:R-:W-:Y:S02]  /*2210*/  IMAD.MOV.U32 R8, RZ, RZ, 0x4e ;  /* 0x0000004eff087424 */ /* 0x000fe400078e00ff */
[----:B------:R-:W-:Y:S02]  /*2220*/  IMAD.MOV.U32 R12, RZ, RZ, 0x1 ;  /* 0x00000001ff0c7424 */ /* 0x000fe400078e00ff */
[----:B------:R-:W-:-:S07]  /*2230*/  IMAD.MOV.U32 R13, RZ, RZ, RZ ;  /* 0x000000ffff0d7224 */ /* 0x000fce00078e00ff */
[----:B------:R-:W-:-:S07]  /*2240*/  LEPC R20, `(.L_x_35) ;  /* 0x000000001014794e */ /* 0x000fce0000000000 */
[----:B0-----:R-:W-:Y:S05]  /*2250*/  CALL.ABS.NOINC R2 ;  /* 0x0000000002007343 */ /* 0x001fea0003c00000 */
.L_x_35:
[----:B------:R-:W-:Y:S01]  /*2260*/  PLOP3.LUT P0, PT, PT, PT, PT, 0x8, 0x0 ;  /* 0x000000000000781c */ /* 0x000fe20003f0e170 */
[----:B------:R-:W-:-:S12]  /*2270*/  BRA `(.L_x_8) ;  /* 0x0000000000187947 */ /* 0x000fd80003800000 */
.L_x_32:
[----:B------:R-:W2:Y:S02]  /*2280*/  LDG.E.64 R2, desc[UR36][R2.64] ;  /* 0x0000002402027981 */ /* 0x000ea4000c1e1b00 */
[----:B--2---:R-:W-:-:S04]  /*2290*/  ISETP.NE.U32.AND P0, PT, R2, RZ, PT ;  /* 0x000000ff0200720c */ /* 0x004fc80003f05070 */
[----:B------:R-:W-:Y:S01]  /*22a0*/  ISETP.NE.AND.EX P0, PT, R3, RZ, PT, P0 ;  /* 0x000000ff0300720c */ /* 0x000fe20003f05300 */
[----:B------:R-:W-:-:S12]  /*22b0*/  BRA `(.L_x_8) ;  /* 0x0000000000087947 */ /* 0x000fd80003800000 */
.L_x_31:
[----:B------:R-:W2:Y:S02]  /*22c0*/  LDG.E R2, desc[UR36][R2.64] ;  /* 0x0000002402027981 */ /* 0x000ea4000c1e1900 */
[----:B--2---:R-:W-:-:S13]  /*22d0*/  ISETP.NE.AND P0, PT, R2, RZ, PT ;  /* 0x000000ff0200720c */ /* 0x004fda0003f05270 */
.L_x_8:
[----:B------:R-:W0:Y:S01]  /*22e0*/  LDC.U8 R3, c[0x0][0x421] ;  /* 0x00010840ff037b82 */ /* 0x000e220000000000 */
[----:B------:R-:W-:Y:S02]  /*22f0*/  SEL R2, RZ, 0x1, !P0 ;  /* 0x00000001ff027807 */ /* 0x000fe40004000000 */
        /* <DEDUP_REMOVED lines=11> */
[----:B------:R4:W-:Y:S01]  /*23b0*/  STG.E.U8 desc[UR36][R16.64], R2 ;  /* 0x0000000210007986 */ /* 0x0009e2000c101124 */
[----:B------:R-:W-:Y:S05]  /*23c0*/  BRA `(.L_x_41) ;  /* 0x0000000c00507947 */ /* 0x000fea0003800000 */
.L_x_39:
[----:B------:R3:W-:Y:S01]  /*23d0*/  STG.E.U8 desc[UR36][R16.64], R2 ;  /* 0x0000000210007986 */ /* 0x0007e2000c101124 */
[----:B------:R-:W-:Y:S05]  /*23e0*/  BRA `(.L_x_41) ;  /* 0x0000000c00487947 */ /* 0x000fea0003800000 */
.L_x_38:
[----:B------:R-:W-:-:S13]  /*23f0*/  ISETP.NE.AND P0, PT, R0, 0x2, PT ;  /* 0x000000020000780c */ /* 0x000fda0003f05270 */
[----:B------:R-:W-:Y:S05]  /*2400*/  @!P0 BRA `(.L_x_42) ;  /* 0x0000000000248947 */ /* 0x000fea0003800000 */
[----:B------:R-:W-:-:S13]  /*2410*/  ISETP.NE.AND P0, PT, R0, 0x3, PT ;  /* 0x000000030000780c */ /* 0x000fda0003f05270 */
[----:B------:R-:W-:Y:S05]  /*2420*/  @!P0 BRA `(.L_x_43) ;  /* 0x0000000000148947 */ /* 0x000fea0003800000 */
[----:B------:R-:W-:-:S13]  /*2430*/  ISETP.NE.AND P0, PT, R0, 0x4, PT ;  /* 0x000000040000780c */ /* 0x000fda0003f05270 */
[----:B------:R-:W-:Y:S05]  /*2440*/  @P0 BRA `(.L_x_40) ;  /* 0x0000000800dc0947 */ /* 0x000fea0003800000 */
[----:B------:R-:W-:-:S05]  /*2450*/  IMAD.MOV.U32 R3, RZ, RZ, RZ ;  /* 0x000000ffff037224 */ /* 0x000fca00078e00ff */
[----:B------:R0:W-:Y:S01]  /*2460*/  STG.E.64 desc[UR36][R16.64], R2 ;  /* 0x0000000210007986 */ /* 0x0001e2000c101b24 */
[----:B------:R-:W-:Y:S05]  /*2470*/  BRA `(.L_x_41) ;  /* 0x0000000c00247947 */ /* 0x000fea0003800000 */
.L_x_43:
[----:B------:R1:W-:Y:S01]  /*2480*/  STG.E desc[UR36][R16.64], R2 ;  /* 0x0000000210007986 */ /* 0x0003e2000c101924 */
[----:B------:R-:W-:Y:S05]  /*2490*/  BRA `(.L_x_41) ;  /* 0x0000000c001c7947 */ /* 0x000fea0003800000 */
.L_x_42:
[----:B------:R2:W-:Y:S01]  /*24a0*/  STG.E.U16 desc[UR36][R16.64], R2 ;  /* 0x0000000210007986 */ /* 0x0005e2000c101524 */
[----:B------:R-:W-:Y:S05]  /*24b0*/  BRA `(.L_x_41) ;  /* 0x0000000c00147947 */ /* 0x000fea0003800000 */
.L_x_37:
[----:B------:R-:W-:-:S13]  /*24c0*/  ISETP.GT.AND P0, PT, R0, 0x6, PT ;  /* 0x000000060000780c */ /* 0x000fda0003f04270 */
[----:B------:R-:W-:Y:S05]  /*24d0*/  @P0 BRA `(.L_x_44) ;  /* 0x00000000002c0947 */ /* 0x000fea0003800000 */
[----:B------:R-:W-:-:S13]  /*24e0*/  ISETP.NE.AND P0, PT, R0, 0x5, PT ;  /* 0x000000050000780c */ /* 0x000fda0003f05270 */
[----:B------:R-:W-:Y:S05]  /*24f0*/  @!P0 BRA `(.L_x_45) ;  /* 0x0000000000148947 */ /* 0x000fea0003800000 */
[----:B------:R-:W-:-:S13]  /*2500*/  ISETP.NE.AND P0, PT, R0, 0x6, PT ;  /* 0x000000060000780c */ /* 0x000fda0003f05270 */
[----:B------:R-:W-:Y:S05]  /*2510*/  @P0 BRA `(.L_x_40) ;  /* 0x0000000800a80947 */ /* 0x000fea0003800000 */
[----:B------:R-:W-:-:S05]  /*2520*/  I2FP.F32.U32 R3, R2 ;  /* 0x0000000200037245 */ /* 0x000fca0000201000 */
[----:B------:R0:W-:Y:S01]  /*2530*/  STG.E desc[UR36][R16.64], R3 ;  /* 0x0000000310007986 */ /* 0x0001e2000c101924 */
[----:B------:R-:W-:Y:S05]  /*2540*/  BRA `(.L_x_41) ;  /* 0x0000000800f07947 */ /* 0x000fea0003800000 */
.L_x_45:
[----:B------:R-:W-:-:S04]  /*2550*/  I2FP.F32.U32 R0, R2 ;  /* 0x0000000200007245 */ /* 0x000fc80000201000 */
[----:B------:R-:W-:-:S05]  /*2560*/  F2FP.F16.F32.PACK_AB R0, RZ, R0 ;  /* 0x00000000ff00723e */ /* 0x000fca00000000ff */
[----:B------:R0:W-:Y:S01]  /*2570*/  STG.E.U16 desc[UR36][R16.64], R0 ;  /* 0x0000000010007986 */ /* 0x0001e2000c101524 */
[----:B------:R-:W-:Y:S05]  /*2580*/  BRA `(.L_x_41) ;  /* 0x0000000800e07947 */ /* 0x000fea0003800000 */
.L_x_44:
[----:B------:R-:W-:-:S13]  /*2590*/  ISETP.NE.AND P0, PT, R0, 0x7, PT ;  /* 0x000000070000780c */ /* 0x000fda0003f05270 */
[----:B------:R-:W-:Y:S05]  /*25a0*/  @!P0 BRA `(.L_x_46) ;  /* 0x0000000000348947 */ /* 0x000fea0003800000 */
[----:B------:R-:W-:-:S13]  /*25b0*/  ISETP.NE.AND P0, PT, R0, 0x8, PT ;  /* 0x000000080000780c */ /* 0x000fda0003f05270 */
[----:B------:R-:W-:Y:S05]  /*25c0*/  @!P0 BRA `(.L_x_47) ;  /* 0x0000000000188947 */ /* 0x000fea0003800000 */
[----:B------:R-:W-:-:S13]  /*25d0*/  ISETP.NE.AND P0, PT, R0, 0x9, PT ;  /* 0x000000090000780c */ /* 0x000fda0003f05270 */
[----:B------:R-:W-:Y:S05]  /*25e0*/  @P0 BRA `(.L_x_40) ;  /* 0x0000000800740947 */ /* 0x000fea0003800000 */
[----:B------:R-:W-:Y:S01]  /*25f0*/  I2FP.F32.U32 R2, R2 ;  /* 0x0000000200027245 */ /* 0x000fe20000201000 */
[----:B------:R-:W-:-:S05]  /*2600*/  IMAD.MOV.U32 R3, RZ, RZ, RZ ;  /* 0x000000ffff037224 */ /* 0x000fca00078e00ff */
[----:B------:R0:W-:Y:S01]  /*2610*/  STG.E.64 desc[UR36][R16.64], R2 ;  /* 0x0000000210007986 */ /* 0x0001e2000c101b24 */
[----:B------:R-:W-:Y:S05]  /*2620*/  BRA `(.L_x_41) ;  /* 0x0000000800b87947 */ /* 0x000fea0003800000 */
.L_x_47:
[----:B------:R-:W-:-:S04]  /*2630*/  I2FP.F32.U32 R2, R2 ;  /* 0x0000000200027245 */ /* 0x000fc80000201000 */
[----:B------:R-:W-:-:S04]  /*2640*/  F2FP.F16.F32.PACK_AB R3, RZ, R2 ;  /* 0x00000002ff03723e */ /* 0x000fc800000000ff */
[----:B------:R-:W-:-:S05]  /*2650*/  PRMT R3, R3, 0x5410, RZ ;  /* 0x0000541003037816 */ /* 0x000fca00000000ff */
[----:B------:R0:W-:Y:S01]  /*2660*/  STG.E desc[UR36][R16.64], R3 ;  /* 0x0000000310007986 */ /* 0x0001e2000c101924 */
[----:B------:R-:W-:Y:S05]  /*2670*/  BRA `(.L_x_41) ;  /* 0x0000000800a47947 */ /* 0x000fea0003800000 */
.L_x_46:
[----:B------:R-:W0:Y:S02]  /*2680*/  I2F.F64.U32 R2, R2 ;  /* 0x0000000200027312 */ /* 0x000e240000201800 */
[----:B0-----:R0:W-:Y:S01]  /*2690*/  STG.E.64 desc[UR36][R16.64], R2 ;  /* 0x0000000210007986 */ /* 0x0011e2000c101b24 */
[----:B------:R-:W-:Y:S05]  /*26a0*/  BRA `(.L_x_41) ;  /* 0x0000000800987947 */ /* 0x000fea0003800000 */
.L_x_36:
        /* <DEDUP_REMOVED lines=8> */
[----:B------:R0:W-:Y:S01]  /*2730*/  STG.E.U8 desc[UR36][R16.64], R2 ;  /* 0x0000000210007986 */ /* 0x0001e2000c101124 */
[----:B------:R-:W-:Y:S05]  /*2740*/  BRA `(.L_x_41) ;  /* 0x0000000800707947 */ /* 0x000fea0003800000 */
.L_x_50:
[----:B------:R-:W0:Y:S01]  /*2750*/  I2F.F64.U32 R4, R2 ;  /* 0x0000000200047312 */ /* 0x000e220000201800 */
[----:B------:R-:W-:-:S05]  /*2760*/  CS2R R6, SRZ ;  /* 0x0000000000067805 */ /* 0x000fca000001ff00 */
[----:B0-----:R0:W-:Y:S01]  /*2770*/  STG.E.128 desc[UR36][R16.64], R4 ;  /* 0x0000000410007986 */ /* 0x0011e2000c101d24 */
[----:B------:R-:W-:Y:S05]  /*2780*/  BRA `(.L_x_41) ;  /* 0x0000000800607947 */ /* 0x000fea0003800000 */
.L_x_49:
[----:B------:R-:W-:-:S13]  /*2790*/  ISETP.NE.AND P0, PT, R0, 0xf, PT ;  /* 0x0000000f0000780c */ /* 0x000fda0003f05270 */
[----:B------:R-:W-:Y:S05]  /*27a0*/  @!P0 BRA `(.L_x_51) ;  /* 0x0000000000b48947 */ /* 0x000fea0003800000 */
[----:B------:R-:W-:-:S13]  /*27b0*/  ISETP.NE.AND P0, PT, R0, 0x17, PT ;  /* 0x000000170000780c */ /* 0x000fda0003f05270 */
[----:B------:R-:W-:Y:S05]  /*27c0*/  @!P0 BRA `(.L_x_52) ;  /* 0x0000000000548947 */ /* 0x000fea0003800000 */
[----:B------:R-:W-:-:S13]  /*27d0*/  ISETP.NE.AND P0, PT, R0, 0x18, PT ;  /* 0x000000180000780c */ /* 0x000fda0003f05270 */
[----:B------:R-:W-:Y:S05]  /*27e0*/  @P0 BRA `(.L_x_40) ;  /* 0x0000000400f40947 */ /* 0x000fea0003800000 */
[----:B------:R-:W-:Y:S01]  /*27f0*/  I2FP.F32.U32 R5, R2 ;  /* 0x0000000200057245 */ /* 0x000fe20000201000 */
[----:B------:R-:W-:Y:S03]  /*2800*/  BSSY B0, `(.L_x_53) ;  /* 0x000000e000007945 */ /* 0x000fe60003800000 */
[C---:B------:R-:W-:Y:S02]  /*2810*/  LOP3.LUT R2, R5.reuse, 0x7fffffff, RZ, 0xc0, !PT ;  /* 0x7fffffff05027812 */ /* 0x040fe400078ec0ff */
[----:B------:R-:W-:Y:S02]  /*2820*/  LOP3.LUT R0, R5, 0x80000000, RZ, 0xc0, !PT ;  /* 0x8000000005007812 */ /* 0x000fe400078ec0ff */
[----:B------:R-:W-:Y:S02]  /*2830*/  ISETP.GT.U32.AND P0, PT, R2, 0x43efffff, PT ;  /* 0x43efffff0200780c */ /* 0x000fe40003f04070 */
[----:B------:R-:W-:Y:S01]  /*2840*/  SHF.R.U32.HI R3, RZ, 0x18, R0 ;  /* 0x00000018ff037819 */ /* 0x000fe20000011600 */
[----:B------:R-:W-:-:S10]  /*2850*/  IMAD.MOV.U32 R0, RZ, RZ, 0x7f ;  /* 0x0000007fff007424 */ /* 0x000fd400078e00ff */
[----:B------:R-:W-:Y:S05]  /*2860*/  @P0 BRA `(.L_x_54) ;  /* 0x00000000001c0947 */ /* 0x000fea0003800000 */
[----:B------:R-:W-:-:S13]  /*2870*/  ISETP.GE.U32.AND P0, PT, R2, 0x3c800000, PT ;  /* 0x3c8000000200780c */ /* 0x000fda0003f06070 */
[----:B------:R-:W-:Y:S01]  /*2880*/  @P0 SHF.R.U32.HI R0, RZ, 0x14, R5 ;  /* 0x00000014ff000819 */ /* 0x000fe20000011605 */
[----:B------:R-:W-:-:S03]  /*2890*/  @!P0 FADD.FTZ R2, R2, 16384 ;  /* 0x4680000002028421 */ /* 0x000fc60000010000 */
[----:B------:R-:W-:-:S04]  /*28a0*/  @P0 LOP3.LUT R0, R0, 0x1, RZ, 0xc0, !PT ;  /* 0x0000000100000812 */ /* 0x000fc800078ec0ff */
[----:B------:R-:W-:-:S04]  /*28b0*/  @P0 IADD3 R0, R5, 0x407ffff, R0 ;  /* 0x0407ffff05000810 */ /* 0x000fc80007ffe000 */
[----:B------:R-:W-:Y:S01]  /*28c0*/  @P0 SHF.R.U32.HI R0, RZ, 0x14, R0 ;  /* 0x00000014ff000819 */ /* 0x000fe20000011600 */
[----:B------:R-:W-:-:S07]  /*28d0*/  @!P0 VIADD R0, R2, 0xb9800000 ;  /* 0xb980000002008836 */ /* 0x000fce0000000000 */
.L_x_54:
[----:B------:R-:W-:Y:S05]  /*28e0*/  BSYNC B0 ;  /* 0x0000000000007941 */ /* 0x000fea0003800000 */
.L_x_53:
[----:B------:R-:W-:-:S05]  /*28f0*/  LOP3.LUT R3, R0, R3, RZ, 0xfc, !PT ;  /* 0x0000000300037212 */ /* 0x000fca00078efcff */
[----:B------:R0:W-:Y:S01]  /*2900*/  STG.E.U8 desc[UR36][R16.64], R3 ;  /* 0x0000000310007986 */ /* 0x0001e2000c101124 */
[----:B------:R-:W-:Y:S05]  /*2910*/  BRA `(.L_x_41) ;  /* 0x0000000400fc7947 */ /* 0x000fea0003800000 */
.L_x_52:
[----:B------:R-:W-:Y:S01]  /*2920*/  I2FP.F32.U32 R3, R2 ;  /* 0x0000000200037245 */ /* 0x000fe20000201000 */
[----:B------:R-:W-:Y:S03]  /*2930*/  BSSY B0, `(.L_x_55) ;  /* 0x000000f000007945 */ /* 0x000fe60003800000 */
[----:B------:R-:W-:-:S04]  /*2940*/  LOP3.LUT R2, R3, 0x7fffffff, RZ, 0xc0, !PT ;  /* 0x7fffffff03027812 */ /* 0x000fc800078ec0ff */
[----:B------:R-:W-:-:S13]  /*2950*/  ISETP.GT.U32.AND P0, PT, R2, 0x477fffff, PT ;  /* 0x477fffff0200780c */ /* 0x000fda0003f04070 */
[----:B------:R-:W-:Y:S05]  /*2960*/  @P0 BRA `(.L_x_56) ;  /* 0x0000000000200947 */ /* 0x000fea0003800000 */
[----:B------:R-:W-:-:S13]  /*2970*/  ISETP.GE.U32.AND P0, PT, R2, 0x38800000, PT ;  /* 0x388000000200780c */ /* 0x000fda0003f06070 */
[----:B------:R-:W-:Y:S01]  /*2980*/  @P0 SHF.R.U32.HI R0, RZ, 0x15, R3 ;  /* 0x00000015ff000819 */ /* 0x000fe20000011603 */
[----:B------:R-:W-:-:S03]  /*2990*/  @!P0 FADD.FTZ R2, R2, 128 ;  /* 0x4300000002028421 */ /* 0x000fc60000010000 */
[----:B------:R-:W-:-:S04]  /*29a0*/  @P0 LOP3.LUT R0, R0, 0x1, RZ, 0xc0, !PT ;  /* 0x0000000100000812 */ /* 0x000fc800078ec0ff */
[----:B------:R-:W-:-:S04]  /*29b0*/  @P0 IADD3 R0, R3, 0x80fffff, R0 ;  /* 0x080fffff03000810 */ /* 0x000fc80007ffe000 */
[----:B------:R-:W-:Y:S01]  /*29c0*/  @P0 SHF.R.U32.HI R0, RZ, 0x15, R0 ;  /* 0x00000015ff000819 */ /* 0x000fe20000011600 */
[----:B------:R-:W-:Y:S01]  /*29d0*/  @!P0 VIADD R0, R2, 0xbd000000 ;  /* 0xbd00000002008836 */ /* 0x000fe20000000000 */
[----:B------:R-:W-:Y:S06]  /*29e0*/  BRA `(.L_x_57) ;  /* 0x00000000000c7947 */ /* 0x000fec0003800000 */
.L_x_56:
[----:B------:R-:W-:Y:S01]  /*29f0*/  IMAD.MOV.U32 R0, RZ, RZ, 0x7f ;  /* 0x0000007fff007424 */ /* 0x000fe200078e00ff */
[----:B------:R-:W-:-:S04]  /*2a00*/  ISETP.GT.U32.AND P0, PT, R2, 0x7f800000, PT ;  /* 0x7f8000000200780c */ /* 0x000fc80003f04070 */
[----:B------:R-:W-:-:S09]  /*2a10*/  SEL R0, R0, 0x7c, P0 ;  /* 0x0000007c00007807 */ /* 0x000fd20000000000 */
.L_x_57:
[----:B------:R-:W-:Y:S05]  /*2a20*/  BSYNC B0 ;  /* 0x0000000000007941 */ /* 0x000fea0003800000 */
.L_x_55:
[----:B------:R-:W-:-:S04]  /*2a30*/  LOP3.LUT R2, R3, 0x80000000, RZ, 0xc0, !PT ;  /* 0x8000000003027812 */ /* 0x000fc800078ec0ff */
[----:B------:R-:W-:-:S04]  /*2a40*/  SHF.R.U32.HI R3, RZ, 0x18, R2 ;  /* 0x00000018ff037819 */ /* 0x000fc80000011602 */
[----:B------:R-:W-:-:S05]  /*2a50*/  LOP3.LUT R3, R0, R3, RZ, 0xfc, !PT ;  /* 0x0000000300037212 */ /* 0x000fca00078efcff */
[----:B------:R0:W-:Y:S01]  /*2a60*/  STG.E.U8 desc[UR36][R16.64], R3 ;  /* 0x0000000310007986 */ /* 0x0001e2000c101124 */
[----:B------:R-:W-:Y:S05]  /*2a70*/  BRA `(.L_x_41) ;  /* 0x0000000400a47947 */ /* 0x000fea0003800000 */
.L_x_51:
[----:B------:R-:W-:-:S04]  /*2a80*/  I2FP.F32.U32 R0, R2 ;  /* 0x0000000200007245 */ /* 0x000fc80000201000 */
[----:B------:R-:W-:-:S05]  /*2a90*/  F2FP.BF16.F32.PACK_AB R0, RZ, R0 ;  /* 0x00000000ff00723e */ /* 0x000fca00000010ff */
[----:B------:R0:W-:Y:S01]  /*2aa0*/  STG.E.U16 desc[UR36][R16.64], R0 ;  /* 0x0000000010007986 */ /* 0x0001e2000c101524 */
[----:B------:R-:W-:Y:S05]  /*2ab0*/  BRA `(.L_x_41) ;  /* 0x0000000400947947 */ /* 0x000fea0003800000 */
.L_x_48:
        /* <DEDUP_REMOVED lines=8> */
[----:B------:R0:W-:Y:S01]  /*2b40*/  STG.E.U16 desc[UR36][R16.64], R2 ;  /* 0x0000000210007986 */ /* 0x0001e2000c101524 */
[----:B------:R-:W-:Y:S05]  /*2b50*/  BRA `(.L_x_41) ;  /* 0x00000004006c7947 */ /* 0x000fea0003800000 */
.L_x_60:
[----:B------:R-:W-:Y:S01]  /*2b60*/  I2FP.F32.U32 R3, R2 ;  /* 0x0000000200037245 */ /* 0x000fe20000201000 */
[----:B------:R-:W-:Y:S01]  /*2b70*/  BSSY B0, `(.L_x_61) ;  /* 0x0000014000007945 */ /* 0x000fe20003800000 */
[----:B------:R-:W-:Y:S02]  /*2b80*/  IMAD.MOV.U32 R8, RZ, RZ, 0x80 ;  /* 0x00000080ff087424 */ /* 0x000fe400078e00ff */
[----:B------:R-:W-:-:S04]  /*2b90*/  LOP3.LUT R2, R3, 0x7fffffff, RZ, 0xc0, !PT ;  /* 0x7fffffff03027812 */ /* 0x000fc800078ec0ff */
[----:B------:R-:W-:-:S13]  /*2ba0*/  ISETP.GT.U32.AND P0, PT, R2, 0x437fffff, PT ;  /* 0x437fffff0200780c */ /* 0x000fda0003f04070 */
[----:B------:R-:W-:Y:S05]  /*2bb0*/  @P0 BRA `(.L_x_62) ;  /* 0x00000000003c0947 */ /* 0x000fea0003800000 */
[----:B------:R-:W-:-:S13]  /*2bc0*/  ISETP.GE.U32.AND P0, PT, R2, 0x3c000000, PT ;  /* 0x3c0000000200780c */ /* 0x000fda0003f06070 */
[----:B------:R-:W-:-:S04]  /*2bd0*/  @P0 SHF.R.U32.HI R0, RZ, 0x14, R3 ;  /* 0x00000014ff000819 */ /* 0x000fc80000011603 */
[----:B------:R-:W-:-:S04]  /*2be0*/  @P0 LOP3.LUT R0, R0, 0x1, RZ, 0xc0, !PT ;  /* 0x0000000100000812 */ /* 0x000fc800078ec0ff */
[----:B------:R-:W-:-:S04]  /*2bf0*/  @P0 IADD3 R0, R3, 0x487ffff, R0 ;  /* 0x0487ffff03000810 */ /* 0x000fc80007ffe000 */
[----:B------:R-:W-:-:S04]  /*2c00*/  @P0 SHF.R.U32.HI R0, RZ, 0x14, R0 ;  /* 0x00000014ff000819 */ /* 0x000fc80000011600 */
[----:B------:R-:W-:Y:S01]  /*2c10*/  @P0 LOP3.LUT R0, R0, 0xff, RZ, 0xc0, !PT ;  /* 0x000000ff00000812 */ /* 0x000fe200078ec0ff */
[----:B------:R-:W-:Y:S06]  /*2c20*/  @P0 BRA `(.L_x_63) ;  /* 0x0000000000100947 */ /* 0x000fec0003800000 */
[----:B------:R-:W-:Y:S01]  /*2c30*/  FADD.FTZ R0, R2, 8192 ;  /* 0x4600000002007421 */ /* 0x000fe20000010000 */
[----:B------:R-:W-:-:S04]  /*2c40*/  PRMT R8, RZ, 0x7610, R8 ;  /* 0x00007610ff087816 */ /* 0x000fc80000000008 */
[----:B------:R-:W-:-:S13]  /*2c50*/  LOP3.LUT P0, R0, R0, 0xff, RZ, 0xc0, !PT ;  /* 0x000000ff00007812 */ /* 0x000fda000780c0ff */
[----:B------:R-:W-:Y:S05]  /*2c60*/  @!P0 BRA `(.L_x_62) ;  /* 0x0000000000108947 */ /* 0x000fea0003800000 */
.L_x_63:
[----:B------:R-:W-:-:S04]  /*2c70*/  LOP3.LUT R2, R3, 0x80000000, RZ, 0xc0, !PT ;  /* 0x8000000003027812 */ /* 0x000fc800078ec0ff */
[----:B------:R-:W-:-:S04]  /*2c80*/  SHF.R.U32.HI R3, RZ, 0x18, R2 ;  /* 0x00000018ff037819 */ /* 0x000fc80000011602 */
[----:B------:R-:W-:-:S04]  /*2c90*/  LOP3.LUT R0, R0, R3, RZ, 0xfc, !PT ;  /* 0x0000000300007212 */ /* 0x000fc800078efcff */
[----:B------:R-:W-:-:S07]  /*2ca0*/  PRMT R8, R0, 0x7610, R8 ;  /* 0x0000761000087816 */ /* 0x000fce0000000008 */
.L_x_62:
[----:B------:R-:W-:Y:S05]  /*2cb0*/  BSYNC B0 ;  /* 0x0000000000007941 */ /* 0x000fea0003800000 */
.L_x_61:
[----:B------:R0:W-:Y:S01]  /*2cc0*/  STG.E.U8 desc[UR36][R16.64], R8 ;  /* 0x0000000810007986 */ /* 0x0001e2000c101124 */
[----:B------:R-:W-:Y:S05]  /*2cd0*/  BRA `(.L_x_41) ;  /* 0x00000004000c7947 */ /* 0x000fea0003800000 */
.L_x_59:
        /* <DEDUP_REMOVED lines=17> */
.L_x_66:
[----:B------:R-:W-:-:S04]  /*2df0*/  LOP3.LUT R2, R3, 0x80000000, RZ, 0xc0, !PT ;  /* 0x8000000003027812 */ /* 0x000fc800078ec0ff */
[----:B------:R-:W-:-:S04]  /*2e00*/  SHF.R.U32.HI R3, RZ, 0x18, R2 ;  /* 0x00000018ff037819 */ /* 0x000fc80000011602 */
[----:B------:R-:W-:-:S04]  /*2e10*/  LOP3.LUT R0, R0, R3, RZ, 0xfc, !PT ;  /* 0x0000000300007212 */ /* 0x000fc800078efcff */
[----:B------:R-:W-:-:S07]  /*2e20*/  PRMT R8, R0, 0x7610, R8 ;  /* 0x0000761000087816 */ /* 0x000fce0000000008 */
.L_x_65:
[----:B------:R-:W-:Y:S05]  /*2e30*/  BSYNC B0 ;  /* 0x0000000000007941 */ /* 0x000fea0003800000 */
.L_x_64:
[----:B------:R0:W-:Y:S01]  /*2e40*/  STG.E.U8 desc[UR36][R16.64], R8 ;  /* 0x0000000810007986 */ /* 0x0001e2000c101124 */
[----:B------:R-:W-:Y:S05]  /*2e50*/  BRA `(.L_x_41) ;  /* 0x0000000000ac7947 */ /* 0x000fea0003800000 */
.L_x_58:
[----:B------:R-:W-:-:S13]  /*2e60*/  ISETP.NE.AND P0, PT, R0, 0x1c, PT ;  /* 0x0000001c0000780c */ /* 0x000fda0003f05270 */
[----:B------:R-:W-:Y:S05]  /*2e70*/  @!P0 BRA `(.L_x_67) ;  /* 0x0000000000a08947 */ /* 0x000fea0003800000 */
[----:B------:R-:W-:-:S13]  /*2e80*/  ISETP.NE.AND P0, PT, R0, 0x1d, PT ;  /* 0x0000001d0000780c */ /* 0x000fda0003f05270 */
[----:B------:R-:W-:Y:S05]  /*2e90*/  @!P0 BRA `(.L_x_68) ;  /* 0x00000000008c8947 */ /* 0x000fea0003800000 */
[----:B------:R-:W-:-:S13]  /*2ea0*/  ISETP.NE.AND P0, PT, R0, 0x2c, PT ;  /* 0x0000002c0000780c */ /* 0x000fda0003f05270 */
[----:B------:R-:W-:Y:S05]  /*2eb0*/  @P0 BRA `(.L_x_40) ;  /* 0x0000000000400947 */ /* 0x000fea0003800000 */
[----:B------:R-:W-:-:S04]  /*2ec0*/  I2FP.F32.U32 R3, R2 ;  /* 0x0000000200037245 */ /* 0x000fc80000201000 */
[----:B------:R-:W-:-:S04]  /*2ed0*/  SHF.R.U32.HI R4, RZ, 0x17, R3 ;  /* 0x00000017ff047819 */ /* 0x000fc80000011603 */
[----:B------:R-:W-:-:S04]  /*2ee0*/  LOP3.LUT R2, R4, 0xff, RZ, 0xc0, !PT ;  /* 0x000000ff04027812 */ /* 0x000fc800078ec0ff */
[----:B------:R-:W-:-:S13]  /*2ef0*/  ISETP.NE.AND P1, PT, R2, 0xff, PT ;  /* 0x000000ff0200780c */ /* 0x000fda0003f25270 */
[--C-:B------:R-:W-:Y:S02]  /*2f00*/  @P1 SHF.R.U32.HI R0, RZ, 0x16, R3.reuse ;  /* 0x00000016ff001819 */ /* 0x100fe40000011603 */
[----:B------:R-:W-:Y:S01]  /*2f10*/  @P1 LOP3.LUT P0, RZ, R2, 0x3fffff, R3, 0xf8, !PT ;  /* 0x003fffff02ff1812 */ /* 0x000fe2000780f803 */
[----:B------:R-:W-:Y:S01]  /*2f20*/  IMAD.MOV.U32 R3, RZ, RZ, 0xff ;  /* 0x000000ffff037424 */ /* 0x000fe200078e00ff */
[----:B------:R-:W-:-:S04]  /*2f30*/  @P1 LOP3.LUT R0, R0, 0x1, RZ, 0xc0, !PT ;  /* 0x0000000100001812 */ /* 0x000fc800078ec0ff */
[----:B------:R-:W-:Y:S01]  /*2f40*/  @P1 ISETP.EQ.U32.AND P2, PT, R0, 0x1, P0 ;  /* 0x000000010000180c */ /* 0x000fe20000742070 */
[----:B------:R-:W-:Y:S01]  /*2f50*/  @P1 VIADD R0, R4, 0x1 ;  /* 0x0000000104001836 */ /* 0x000fe20000000000 */
[----:B------:R-:W-:Y:S02]  /*2f60*/  PLOP3.LUT P0, PT, PT, PT, PT, 0x80, 0x0 ;  /* 0x000000000000781c */ /* 0x000fe40003f0f070 */
[----:B------:R-:W-:-:S13]  /*2f70*/  @P1 PLOP3.LUT P0, PT, P2, PT, PT, 0x80, 0x0 ;  /* 0x000000000000181c */ /* 0x000fda000170f070 */
[----:B------:R-:W-:-:S04]  /*2f80*/  @!P0 IMAD.MOV R0, RZ, RZ, R4 ;  /* 0x000000ffff008224 */ /* 0x000fc800078e0204 */
[----:B------:R-:W-:-:S05]  /*2f90*/  @P1 IMAD.MOV.U32 R3, RZ, RZ, R0 ;  /* 0x000000ffff031224 */ /* 0x000fca00078e0000 */
[----:B------:R0:W-:Y:S01]  /*2fa0*/  STG.E.U8 desc[UR36][R16.64], R3 ;  /* 0x0000000310007986 */ /* 0x0001e2000c101124 */
[----:B------:R-:W-:Y:S05]  /*2fb0*/  BRA `(.L_x_41) ;  /* 0x0000000000547947 */ /* 0x000fea0003800000 */
.L_x_40:
        /* <DEDUP_REMOVED lines=16> */
.L_x_69:
[----:B------:R-:W-:Y:S05]  /*30c0*/  BRA `(.L_x_41) ;  /* 0x0000000000107947 */ /* 0x000fea0003800000 */
.L_x_68:
[----:B------:R-:W-:-:S05]  /*30d0*/  IMAD.MOV.U32 R3, RZ, RZ, RZ ;  /* 0x000000ffff037224 */ /* 0x000fca00078e00ff */
[----:B------:R0:W-:Y:S01]  /*30e0*/  STG.E.64 desc[UR36][R16.64], R2 ;  /* 0x0000000210007986 */ /* 0x0001e2000c101b24 */
[----:B------:R-:W-:Y:S05]  /*30f0*/  BRA `(.L_x_41) ;  /* 0x0000000000047947 */ /* 0x000fea0003800000 */
.L_x_67:
[----:B------:R0:W-:Y:S02]  /*3100*/  STG.E desc[UR36][R16.64], R2 ;  /* 0x0000000210007986 */ /* 0x0001e4000c101924 */
.L_x_41:
[----:B------:R-:W-:-:S04]  /*3110*/  IMAD R18, R23, 0x200, R18 ;  /* 0x0000020017127824 */ /* 0x000fc800078e0212 */
[----:B------:R-:W-:-:S07]  /*3120*/  VIADD R19, R18, 0x80 ;  /* 0x0000008012137836 */ /* 0x000fce0000000000 */
.L_x_1:
[----:B------:R-:W-:Y:S05]  /*3130*/  BSYNC B6 ;  /* 0x0000000000067941 */ /* 0x000fea0003800000 */
.L_x_0:
[----:B------:R-:W-:Y:S01]  /*3140*/  ULDC UR4, c[0x0][0x210] ;  /* 0x0000840000047ab9 */ /* 0x000fe20000000800 */
[----:B------:R-:W-:Y:S01]  /*3150*/  BSSY B6, `(.L_x_70) ;  /* 0x000030b000067945 */ /* 0x000fe20003800000 */
[----:B------:R-:W-:-:S13]  /*3160*/  ISETP.GE.AND P0, PT, R19, UR4, PT ;  /* 0x0000000413007c0c */ /* 0x000fda000bf06270 */
[----:B------:R-:W-:Y:S05]  /*3170*/  @P0 BRA `(.L_x_71) ;  /* 0x0000003000200947 */ /* 0x000fea0003800000 */
[----:B0-----:R-:W0:Y:S01]  /*3180*/  LDC R6, c[0x0][0x218] ;  /* 0x00008600ff067b82 */ /* 0x001e220000000800 */
[----:B------:R-:W-:Y:S02]  /*3190*/  IMAD.MOV.U32 R0, RZ, RZ, RZ ;  /* 0x000000ffff007224 */ /* 0x000fe400078e00ff */
[----:B-1234-:R-:W-:Y:S01]  /*31a0*/  IMAD.MOV.U32 R16, RZ, RZ, RZ ;  /* 0x000000ffff107224 */ /* 0x01efe200078e00ff */
[----:B0-----:R-:W-:-:S13]  /*31b0*/  ISETP.NE.AND P0, PT, R6, RZ, PT ;  /* 0x000000ff0600720c */ /* 0x001fda0003f05270 */
[----:B------:R-:W-:Y:S05]  /*31c0*/  @!P0 BRA `(.L_x_72) ;  /* 0x0000001000a88947 */ /* 0x000fea0003800000 */
        /* <DEDUP_REMOVED lines=298> */
.L_x_72:
        /* <DEDUP_REMOVED lines=21> */
.L_x_76:
[----:B------:R-:W2:Y:S02]  /*45c0*/  LDG.E.U8 R2, desc[UR36][R2.64] ;  /* 0x0000002402027981 */ /* 0x000ea4000c1e1100 */
[----:B--2---:R-:W-:Y:S01]  /*45d0*/  ISETP.NE.AND P0, PT, R2, RZ, PT ;  /* 0x000000ff0200720c */ /* 0x004fe20003f05270 */
[----:B------:R-:W-:-:S12]  /*45e0*/  BRA `(.L_x_78) ;  /* 0x0000000c00747947 */ /* 0x000fd80003800000 */
.L_x_75:
        /* <DEDUP_REMOVED lines=10> */
.L_x_80:
[----:B------:R-:W2:Y:S02]  /*4690*/  LDG.E R2, desc[UR36][R2.64] ;  /* 0x0000002402027981 */ /* 0x000ea4000c1e1900 */
[----:B--2---:R-:W-:Y:S01]  /*46a0*/  ISETP.NE.AND P0, PT, R2, RZ, PT ;  /* 0x000000ff0200720c */ /* 0x004fe20003f05270 */
[----:B------:R-:W-:-:S12]  /*46b0*/  BRA `(.L_x_78) ;  /* 0x0000000c00407947 */ /* 0x000fd80003800000 */
.L_x_79:
[----:B------:R-:W2:Y:S02]  /*46c0*/  LDG.E.U16 R2, desc[UR36][R2.64] ;  /* 0x0000002402027981 */ /* 0x000ea4000c1e1500 */
[----:B--2---:R-:W-:Y:S01]  /*46d0*/  ISETP.NE.AND P0, PT, R2, RZ, PT ;  /* 0x000000ff0200720c */ /* 0x004fe20003f05270 */
[----:B------:R-:W-:-:S12]  /*46e0*/  BRA `(.L_x_78) ;  /* 0x0000000c00347947 */ /* 0x000fd80003800000 */
.L_x_74:
        /* <DEDUP_REMOVED lines=9> */
.L_x_82:
[----:B------:R-:W2:Y:S02]  /*4780*/  LDG.E.U16 R0, desc[UR36][R2.64] ;  /* 0x0000002402007981 */ /* 0x000ea4000c1e1500 */
[----:B--2---:R-:W-:-:S05]  /*4790*/  HADD2.F32 R0, -RZ, R0.H0_H0 ;  /* 0x20000000ff007230 */ /* 0x004fca0000004100 */
[----:B------:R-:W-:Y:S01]  /*47a0*/  FSETP.NEU.FTZ.AND P0, PT, R0, RZ, PT ;  /* 0x000000ff0000720b */ /* 0x000fe20003f1d000 */
[----:B------:R-:W-:-:S12]  /*47b0*/  BRA `(.L_x_78) ;  /* 0x0000000c00007947 */ /* 0x000fd80003800000 */
.L_x_81:
        /* <DEDUP_REMOVED lines=11> */
.L_x_84:
        /* <DEDUP_REMOVED lines=10> */
.L_x_83:
[----:B------:R-:W2:Y:S02]  /*4910*/  LDG.E.64 R2, desc[UR36][R2.64] ;  /* 0x0000002402027981 */ /* 0x000ea4000c1e1b00 */
[----:B--2---:R-:W-:Y:S01]  /*4920*/  DSETP.NEU.AND P0, PT, R2, RZ, PT ;  /* 0x000000ff0200722a */ /* 0x004fe20003f0d000 */
[----:B------:R-:W-:-:S13]  /*4930*/  BRA `(.L_x_78) ;  /* 0x0000000800a07947 */ /* 0x000fda0003800000 */
.L_x_73:
        /* <DEDUP_REMOVED lines=11> */
.L_x_87:
[----:B------:R-:W2:Y:S02]  /*49f0*/  LDG.E.128 R4, desc[UR36][R2.64] ;  /* 0x0000002402047981 */ /* 0x000ea4000c1e1d00 */
[----:B--2---:R-:W-:-:S06]  /*4a00*/  DSETP.NEU.AND P0, PT, R6, RZ, PT ;  /* 0x000000ff0600722a */ /* 0x004fcc0003f0d000 */
[----:B------:R-:W-:Y:S01]  /*4a10*/  DSETP.NEU.OR P0, PT, R4, RZ, P0 ;  /* 0x000000ff0400722a */ /* 0x000fe2000070d400 */
[----:B------:R-:W-:-:S13]  /*4a20*/  BRA `(.L_x_78) ;  /* 0x0000000800647947 */ /* 0x000fda0003800000 */
.L_x_86:
        /* <DEDUP_REMOVED lines=27> */
.L_x_89:
        /* <DEDUP_REMOVED lines=14> */
.L_x_88:
[----:B------:R-:W2:Y:S02]  /*4cc0*/  LDG.E.U16 R0, desc[UR36][R2.64] ;  /* 0x0000002402007981 */ /* 0x000ea4000c1e1500 */
[----:B--2---:R-:W-:-:S05]  /*4cd0*/  IMAD.U32 R0, R0, 0x10000, RZ ;  /* 0x0001000000007824 */ /* 0x004fca00078e00ff */
[----:B------:R-:W-:Y:S01]  /*4ce0*/  FSETP.NEU.FTZ.AND P0, PT, R0, RZ, PT ;  /* 0x000000ff0000720b */ /* 0x000fe20003f1d000 */
[----:B------:R-:W-:-:S12]  /*4cf0*/  BRA `(.L_x_78) ;  /* 0x0000000400b07947 */ /* 0x000fd80003800000 */
.L_x_85:
        /* <DEDUP_REMOVED lines=11> */
.L_x_92:
        /* <DEDUP_REMOVED lines=21> */
.L_x_96:
[----:B------:R-:W-:Y:S05]  /*4f00*/  BSYNC B1 ;  /* 0x0000000000017941 */ /* 0x000fea0003800000 */
.L_x_95:
[----:B------:R-:W-:Y:S01]  /*4f10*/  LEA R3, R0, 0x3b800000, 0x17 ;  /* 0x3b80000000037811 */ /* 0x000fe200078eb8ff */
[----:B------:R-:W-:-:S05]  /*4f20*/  IMAD.SHL.U32 R0, R2, 0x100000, RZ ;  /* 0x0010000002007824 */ /* 0x000fca00078e00ff */
[----:B------:R-:W-:-:S07]  /*4f30*/  LOP3.LUT R0, R3, R0, R4, 0xfe, !PT ;  /* 0x0000000003007212 */ /* 0x000fce00078efe04 */
.L_x_94:
[----:B------:R-:W-:Y:S05]  /*4f40*/  BSYNC B0 ;  /* 0x0000000000007941 */ /* 0x000fea0003800000 */
.L_x_93:
[----:B------:R-:W-:Y:S01]  /*4f50*/  FSETP.NEU.FTZ.AND P0, PT, R0, RZ, PT ;  /* 0x000000ff0000720b */ /* 0x000fe20003f1d000 */
[----:B------:R-:W-:-:S12]  /*4f60*/  BRA `(.L_x_78) ;  /* 0x0000000400147947 */ /* 0x000fd80003800000 */
.L_x_91:
        /* <DEDUP_REMOVED lines=21> */
.L_x_100:
[----:B------:R-:W-:Y:S05]  /*50c0*/  BSYNC B1 ;  /* 0x0000000000017941 */ /* 0x000fea0003800000 */
.L_x_99:
[----:B------:R-:W-:Y:S01]  /*50d0*/  LEA R3, R0, 0x37800000, 0x17 ;  /* 0x3780000000037811 */ /* 0x000fe200078eb8ff */
[----:B------:R-:W-:-:S05]  /*50e0*/  IMAD.SHL.U32 R0, R2, 0x200000, RZ ;  /* 0x0020000002007824 */ /* 0x000fca00078e00ff */
[----:B------:R-:W-:-:S07]  /*50f0*/  LOP3.LUT R0, R3, R0, R4, 0xfe, !PT ;  /* 0x0000000003007212 */ /* 0x000fce00078efe04 */
.L_x_98:
[----:B------:R-:W-:Y:S05]  /*5100*/  BSYNC B0 ;  /* 0x0000000000007941 */ /* 0x000fea0003800000 */
.L_x_97:
[----:B------:R-:W-:Y:S01]  /*5110*/  FSETP.NEU.FTZ.AND P0, PT, R0, RZ, PT ;  /* 0x000000ff0000720b */ /* 0x000fe20003f1d000 */
[----:B------:R-:W-:-:S12]  /*5120*/  BRA `(.L_x_78) ;  /* 0x0000000000a47947 */ /* 0x000fd80003800000 */
.L_x_90:
        /* <DEDUP_REMOVED lines=14> */
.L_x_104:
[----:B------:R-:W-:Y:S05]  /*5210*/  BSYNC B0 ;  /* 0x0000000000007941 */ /* 0x000fea0003800000 */
.L_x_103:
[----:B------:R-:W-:Y:S01]  /*5220*/  FSETP.NEU.FTZ.AND P0, PT, R0, RZ, PT ;  /* 0x000000ff0000720b */ /* 0x000fe20003f1d000 */
[----:B------:R-:W-:-:S12]  /*5230*/  BRA `(.L_x_78) ;  /* 0x0000000000607947 */ /* 0x000fd80003800000 */
.L_x_77:
        /* <DEDUP_REMOVED lines=16> */
.L_x_105:
[----:B------:R-:W-:Y:S01]  /*5340*/  PLOP3.LUT P0, PT, PT, PT, PT, 0x8, 0x0 ;  /* 0x000000000000781c */ /* 0x000fe20003f0e170 */
[----:B------:R-:W-:-:S12]  /*5350*/  BRA `(.L_x_78) ;  /* 0x0000000000187947 */ /* 0x000fd80003800000 */
.L_x_102:
[----:B------:R-:W2:Y:S02]  /*5360*/  LDG.E.64 R2, desc[UR36][R2.64] ;  /* 0x0000002402027981 */ /* 0x000ea4000c1e1b00 */
[----:B--2---:R-:W-:-:S04]  /*5370*/  ISETP.NE.U32.AND P0, PT, R2, RZ, PT ;  /* 0x000000ff0200720c */ /* 0x004fc80003f05070 */
[----:B------:R-:W-:Y:S01]  /*5380*/  ISETP.NE.AND.EX P0, PT, R3, RZ, PT, P0 ;  /* 0x000000ff0300720c */ /* 0x000fe20003f05300 */
[----:B------:R-:W-:-:S12]  /*5390*/  BRA `(.L_x_78) ;  /* 0x0000000000087947 */ /* 0x000fd80003800000 */
.L_x_101:
[----:B------:R-:W2:Y:S02]  /*53a0*/  LDG.E R2, desc[UR36][R2.64] ;  /* 0x0000002402027981 */ /* 0x000ea4000c1e1900 */
[----:B--2---:R-:W-:-:S13]  /*53b0*/  ISETP.NE.AND P0, PT, R2, RZ, PT ;  /* 0x000000ff0200720c */ /* 0x004fda0003f05270 */
.L_x_78:
        /* <DEDUP_REMOVED lines=15> */
.L_x_109:
[----:B------:R0:W-:Y:S01]  /*54b0*/  STG.E.U8 desc[UR36][R16.64], R2 ;  /* 0x0000000210007986 */ /* 0x0001e2000c101124 */
[----:B------:R-:W-:Y:S05]  /*54c0*/  BRA `(.L_x_111) ;  /* 0x0000000c00487947 */ /* 0x000fea0003800000 */
.L_x_108:
        /* <DEDUP_REMOVED lines=9> */
.L_x_113:
[----:B------:R0:W-:Y:S01]  /*5560*/  STG.E desc[UR36][R16.64], R2 ;  /* 0x0000000210007986 */ /* 0x0001e2000c101924 */
[----:B------:R-:W-:Y:S05]  /*5570*/  BRA `(.L_x_111) ;  /* 0x0000000c001c7947 */ /* 0x000fea0003800000 */
.L_x_112:
[----:B------:R0:W-:Y:S01]  /*5580*/  STG.E.U16 desc[UR36][R16.64], R2 ;  /* 0x0000000210007986 */ /* 0x0001e2000c101524 */
[----:B------:R-:W-:Y:S05]  /*5590*/  BRA `(.L_x_111) ;  /* 0x0000000c00147947 */ /* 0x000fea0003800000 */
.L_x_107:
        /* <DEDUP_REMOVED lines=9> */
.L_x_115:
[----:B------:R-:W-:-:S04]  /*5630*/  I2FP.F32.U32 R0, R2 ;  /* 0x0000000200007245 */ /* 0x000fc80000201000 */
[----:B------:R-:W-:-:S05]  /*5640*/  F2FP.F16.F32.PACK_AB R0, RZ, R0 ;  /* 0x00000000ff00723e */ /* 0x000fca00000000ff */
[----:B------:R0:W-:Y:S01]  /*5650*/  STG.E.U16 desc[UR36][R16.64], R0 ;  /* 0x0000000010007986 */ /* 0x0001e2000c101524 */
[----:B------:R-:W-:Y:S05]  /*5660*/  BRA `(.L_x_111) ;  /* 0x0000000800e07947 */ /* 0x000fea0003800000 */
.L_x_114:
        /* <DEDUP_REMOVED lines=10> */
.L_x_117:
[----:B------:R-:W-:-:S04]  /*5710*/  I2FP.F32.U32 R2, R2 ;  /* 0x0000000200027245 */ /* 0x000fc80000201000 */
[----:B------:R-:W-:-:S04]  /*5720*/  F2FP.F16.F32.PACK_AB R3, RZ, R2 ;  /* 0x00000002ff03723e */ /* 0x000fc800000000ff */
[----:B------:R-:W-:-:S05]  /*5730*/  PRMT R3, R3, 0x5410, RZ ;  /* 0x0000541003037816 */ /* 0x000fca00000000ff */
[----:B------:R0:W-:Y:S01]  /*5740*/  STG.E desc[UR36][R16.64], R3 ;  /* 0x0000000310007986 */ /* 0x0001e2000c101924 */
[----:B------:R-:W-:Y:S05]  /*5750*/  BRA `(.L_x_111) ;  /* 0x0000000800a47947 */ /* 0x000fea0003800000 */
.L_x_116:
[----:B------:R-:W0:Y:S02]  /*5760*/  I2F.F64.U32 R2, R2 ;  /* 0x0000000200027312 */ /* 0x000e240000201800 */
[----:B0-----:R0:W-:Y:S01]  /*5770*/  STG.E.64 desc[UR36][R16.64], R2 ;  /* 0x0000000210007986 */ /* 0x0011e2000c101b24 */
[----:B------:R-:W-:Y:S05]  /*5780*/  BRA `(.L_x_111) ;  /* 0x0000000800987947 */ /* 0x000fea0003800000 */
.L_x_106:
        /* <DEDUP_REMOVED lines=10> */
.L_x_120:
[----:B------:R-:W0:Y:S01]  /*5830*/  I2F.F64.U32 R4, R2 ;  /* 0x0000000200047312 */ /* 0x000e220000201800 */
[----:B------:R-:W-:-:S05]  /*5840*/  CS2R R6, SRZ ;  /* 0x0000000000067805 */ /* 0x000fca000001ff00 */
[----:B0-----:R0:W-:Y:S01]  /*5850*/  STG.E.128 desc[UR36][R16.64], R4 ;  /* 0x0000000410007986 */ /* 0x0011e2000c101d24 */
[----:B------:R-:W-:Y:S05]  /*5860*/  BRA `(.L_x_111) ;  /* 0x0000000800607947 */ /* 0x000fea0003800000 */
.L_x_119:
        /* <DEDUP_REMOVED lines=21> */
.L_x_124:
[----:B------:R-:W-:Y:S05]  /*59c0*/  BSYNC B0 ;  /* 0x0000000000007941 */ /* 0x000fea0003800000 */
.L_x_123:
[----:B------:R-:W-:-:S05]  /*59d0*/  LOP3.LUT R3, R0, R3, RZ, 0xfc, !PT ;  /* 0x0000000300037212 */ /* 0x000fca00078efcff */
[----:B------:R0:W-:Y:S01]  /*59e0*/  STG.E.U8 desc[UR36][R16.64], R3 ;  /* 0x0000000310007986 */ /* 0x0001e2000c101124 */
[----:B------:R-:W-:Y:S05]  /*59f0*/  BRA `(.L_x_111) ;  /* 0x0000000400fc7947 */ /* 0x000fea0003800000 */
.L_x_122:
        /* <DEDUP_REMOVED lines=13> */
.L_x_126:
[----:B------:R-:W-:Y:S01]  /*5ad0*/  IMAD.MOV.U32 R0, RZ, RZ, 0x7f ;  /* 0x0000007fff007424 */ /* 0x000fe200078e00ff */
[----:B------:R-:W-:-:S04]  /*5ae0*/  ISETP.GT.U32.AND P0, PT, R2, 0x7f800000, PT ;  /* 0x7f8000000200780c */ /* 0x000fc80003f04070 */
[----:B------:R-:W-:-:S09]  /*5af0*/  SEL R0, R0, 0x7c, P0 ;  /* 0x0000007c00007807 */ /* 0x000fd20000000000 */
.L_x_127:
[----:B------:R-:W-:Y:S05]  /*5b00*/  BSYNC B0 ;  /* 0x0000000000007941 */ /* 0x000fea0003800000 */
.L_x_125:
[----:B------:R-:W-:-:S04]  /*5b10*/  LOP3.LUT R2, R3, 0x80000000, RZ, 0xc0, !PT ;  /* 0x8000000003027812 */ /* 0x000fc800078ec0ff */
[----:B------:R-:W-:-:S04]  /*5b20*/  SHF.R.U32.HI R3, RZ, 0x18, R2 ;  /* 0x00000018ff037819 */ /* 0x000fc80000011602 */
[----:B------:R-:W-:-:S05]  /*5b30*/  LOP3.LUT R3, R0, R3, RZ, 0xfc, !PT ;  /* 0x0000000300037212 */ /* 0x000fca00078efcff */
[----:B------:R0:W-:Y:S01]  /*5b40*/  STG.E.U8 desc[UR36][R16.64], R3 ;  /* 0x0000000310007986 */ /* 0x0001e2000c101124 */
[----:B------:R-:W-:Y:S05]  /*5b50*/  BRA `(.L_x_111) ;  /* 0x0000000400a47947 */ /* 0x000fea0003800000 */
.L_x_121:
[----:B------:R-:W-:-:S04]  /*5b60*/  I2FP.F32.U32 R0, R2 ;  /* 0x0000000200007245 */ /* 0x000fc80000201000 */
[----:B------:R-:W-:-:S05]  /*5b70*/  F2FP.BF16.F32.PACK_AB R0, RZ, R0 ;  /* 0x00000000ff00723e */ /* 0x000fca00000010ff */
[----:B------:R0:W-:Y:S01]  /*5b80*/  STG.E.U16 desc[UR36][R16.64], R0 ;  /* 0x0000000010007986 */ /* 0x0001e2000c101524 */
[----:B------:R-:W-:Y:S05]  /*5b90*/  BRA `(.L_x_111) ;  /* 0x0000000400947947 */ /* 0x000fea0003800000 */
.L_x_118:
        /* <DEDUP_REMOVED lines=10> */
.L_x_130:
        /* <DEDUP_REMOVED lines=17> */
.L_x_133:
[----:B------:R-:W-:-:S04]  /*5d50*/  LOP3.LUT R2, R3, 0x80000000, RZ, 0xc0, !PT ;  /* 0x8000000003027812 */ /* 0x000fc800078ec0ff */
[----:B------:R-:W-:-:S04]  /*5d60*/  SHF.R.U32.HI R3, RZ, 0x18, R2 ;  /* 0x00000018ff037819 */ /* 0x000fc80000011602 */
[----:B------:R-:W-:-:S04]  /*5d70*/  LOP3.LUT R0, R0, R3, RZ, 0xfc, !PT ;  /* 0x0000000300007212 */ /* 0x000fc800078efcff */
[----:B------:R-:W-:-:S07]  /*5d80*/  PRMT R8, R0, 0x7610, R8 ;  /* 0x0000761000087816 */ /* 0x000fce0000000008 */
.L_x_132:
[----:B------:R-:W-:Y:S05]  /*5d90*/  BSYNC B0 ;  /* 0x0000000000007941 */ /* 0x000fea0003800000 */
.L_x_131:
[----:B------:R3:W-:Y:S01]  /*5da0*/  STG.E.U8 desc[UR36][R16.64], R8 ;  /* 0x0000000810007986 */ /* 0x0007e2000c101124 */
[----:B------:R-:W-:Y:S05]  /*5db0*/  BRA `(.L_x_111) ;  /* 0x00000004000c7947 */ /* 0x000fea0003800000 */
.L_x_129:
        /* <DEDUP_REMOVED lines=17> */
.L_x_136:
[----:B------:R-:W-:-:S04]  /*5ed0*/  LOP3.LUT R2, R3, 0x80000000, RZ, 0xc0, !PT ;  /* 0x8000000003027812 */ /* 0x000fc800078ec0ff */
[----:B------:R-:W-:-:S04]  /*5ee0*/  SHF.R.U32.HI R3, RZ, 0x18, R2 ;  /* 0x00000018ff037819 */ /* 0x000fc80000011602 */
[----:B------:R-:W-:-:S04]  /*5ef0*/  LOP3.LUT R0, R0, R3, RZ, 0xfc, !PT ;  /* 0x0000000300007212 */ /* 0x000fc800078efcff */
[----:B------:R-:W-:-:S07]  /*5f00*/  PRMT R8, R0, 0x7610, R8 ;  /* 0x0000761000087816 */ /* 0x000fce0000000008 */
.L_x_135:
[----:B------:R-:W-:Y:S05]  /*5f10*/  BSYNC B0 ;  /* 0x0000000000007941 */ /* 0x000fea0003800000 */
.L_x_134:
[----:B------:R0:W-:Y:S01]  /*5f20*/  STG.E.U8 desc[UR36][R16.64], R8 ;  /* 0x0000000810007986 */ /* 0x0001e2000c101124 */
[----:B------:R-:W-:Y:S05]  /*5f30*/  BRA `(.L_x_111) ;  /* 0x0000000000ac7947 */ /* 0x000fea0003800000 */
.L_x_128:
        /* <DEDUP_REMOVED lines=22> */
.L_x_110:
[----:B------:R-:W-:Y:S01]  /*60a0*/  MOV R0, 0x0 ;  /* 0x0000000000007802 */ /* 0x000fe20000000f00 */
[----:B------:R-:W-:Y:S01]  /*60b0*/  ULDC.64 UR4, c[0x4][0x188] ;  /* 0x0100620000047ab9 */ /* 0x000fe20000000a00 */
[----:B------:R-:W-:Y:S01]  /*60c0*/  ULDC.64 UR6, c[0x4][0xa0] ;  /* 0x0100280000067ab9 */ /* 0x000fe20000000a00 */
[----:B------:R-:W-:Y:S01]  /*60d0*/  IMAD.U32 R4, RZ, RZ, UR4 ;  /* 0x00000004ff047e24 */ /* 0x000fe2000f8e00ff */
[----:B------:R0:W1:Y:S01]  /*60e0*/  LDC.64 R2, c[0x4][R0] ;  /* 0x0100000000027b82 */ /* 0x0000620000000a00 */
[----:B------:R-:W-:Y:S01]  /*60f0*/  IMAD.U32 R5, RZ, RZ, UR5 ;  /* 0x00000005ff057e24 */ /* 0x000fe2000f8e00ff */
[----:B------:R-:W-:Y:S01]  /*6100*/  ULDC.64 UR4, c[0x4][0x190] ;  /* 0x0100640000047ab9 */ /* 0x000fe20000000a00 */
[----:B------:R-:W-:Y:S02]  /*6110*/  IMAD.U32 R10, RZ, RZ, UR6 ;  /* 0x00000006ff0a7e24 */ /* 0x000fe4000f8e00ff */
[----:B------:R-:W-:Y:S02]  /*6120*/  IMAD.U32 R6, RZ, RZ, UR4 ;  /* 0x00000004ff067e24 */ /* 0x000fe4000f8e00ff */
[----:B------:R-:W-:-:S02]  /*6130*/  IMAD.U32 R7, RZ, RZ, UR5 ;  /* 0x00000005ff077e24 */ /* 0x000fc4000f8e00ff */
[----:B------:R-:W-:Y:S02]  /*6140*/  IMAD.U32 R11, RZ, RZ, UR7 ;  /* 0x00000007ff0b7e24 */ /* 0x000fe4000f8e00ff */
[----:B------:R-:W-:Y:S02]  /*6150*/  IMAD.MOV.U32 R8, RZ, RZ, 0x65 ;  /* 0x00000065ff087424 */ /* 0x000fe400078e00ff */
[----:B------:R-:W-:Y:S02]  /*6160*/  IMAD.MOV.U32 R12, RZ, RZ, 0x1 ;  /* 0x00000001ff0c7424 */ /* 0x000fe400078e00ff */
[----:B0-----:R-:W-:-:S07]  /*6170*/  IMAD.MOV.U32 R13, RZ, RZ, RZ ;  /* 0x000000ffff0d7224 */ /* 0x001fce00078e00ff */
[----:B------:R-:W-:-:S07]  /*6180*/  LEPC R20, `(.L_x_139) ;  /* 0x000000001014794e */ /* 0x000fce0000000000 */
[----:B-1----:R-:W-:Y:S05]  /*6190*/  CALL.ABS.NOINC R2 ;  /* 0x0000000002007343 */ /* 0x002fea0003c00000 */
.L_x_139:
[----:B------:R-:W-:Y:S05]  /*61a0*/  BRA `(.L_x_111) ;  /* 0x0000000000107947 */ /* 0x000fea0003800000 */
.L_x_138:
[----:B------:R-:W-:-:S05]  /*61b0*/  IMAD.MOV.U32 R3, RZ, RZ, RZ ;  /* 0x000000ffff037224 */ /* 0x000fca00078e00ff */
[----:B------:R2:W-:Y:S01]  /*61c0*/  STG.E.64 desc[UR36][R16.64], R2 ;  /* 0x0000000210007986 */ /* 0x0005e2000c101b24 */
[----:B------:R-:W-:Y:S05]  /*61d0*/  BRA `(.L_x_111) ;  /* 0x0000000000047947 */ /* 0x000fea0003800000 */
.L_x_137:
[----:B------:R0:W-:Y:S02]  /*61e0*/  STG.E desc[UR36][R16.64], R2 ;  /* 0x0000000210007986 */ /* 0x0001e4000c101924 */
.L_x_111:
[----:B------:R-:W-:-:S07]  /*61f0*/  VIADD R19, R19, 0x80 ;  /* 0x0000008013137836 */ /* 0x000fce0000000000 */
.L_x_71:
[----:B------:R-:W-:Y:S05]  /*6200*/  BSYNC B6 ;  /* 0x0000000000067941 */ /* 0x000fea0003800000 */
.L_x_70:
        /* <DEDUP_REMOVED lines=307> */
.L_x_142:
        /* <DEDUP_REMOVED lines=21> */
.L_x_146:
[----:B------:R-:W2:Y:S02]  /*7690*/  LDG.E.U8 R2, desc[UR36][R2.64] ;  /* 0x0000002402027981 */ /* 0x000ea4000c1e1100 */
[----:B--2---:R-:W-:Y:S01]  /*76a0*/  ISETP.NE.AND P0, PT, R2, RZ, PT ;  /* 0x000000ff0200720c */ /* 0x004fe20003f05270 */
[----:B------:R-:W-:-:S12]  /*76b0*/  BRA `(.L_x_148) ;  /* 0x0000000c00747947 */ /* 0x000fd80003800000 */
.L_x_145:
        /* <DEDUP_REMOVED lines=10> */
.L_x_150:
[----:B------:R-:W2:Y:S02]  /*7760*/  LDG.E R2, desc[UR36][R2.64] ;  /* 0x0000002402027981 */ /* 0x000ea4000c1e1900 */
[----:B--2---:R-:W-:Y:S01]  /*7770*/  ISETP.NE.AND P0, PT, R2, RZ, PT ;  /* 0x000000ff0200720c */ /* 0x004fe20003f05270 */
[----:B------:R-:W-:-:S12]  /*7780*/  BRA `(.L_x_148) ;  /* 0x0000000c00407947 */ /* 0x000fd80003800000 */
.L_x_149:
[----:B------:R-:W2:Y:S02]  /*7790*/  LDG.E.U16 R2, desc[UR36][R2.64] ;  /* 0x0000002402027981 */ /* 0x000ea4000c1e1500 */
[----:B--2---:R-:W-:Y:S01]  /*77a0*/  ISETP.NE.AND P0, PT, R2, RZ, PT ;  /* 0x000000ff0200720c */ /* 0x004fe20003f05270 */
[----:B------:R-:W-:-:S12]  /*77b0*/  BRA `(.L_x_148) ;  /* 0x0000000c00347947 */ /* 0x000fd80003800000 */
.L_x_144:
        /* <DEDUP_REMOVED lines=9> */
.L_x_152:
[----:B------:R-:W2:Y:S02]  /*7850*/  LDG.E.U16 R0, desc[UR36][R2.64] ;  /* 0x0000002402007981 */ /* 0x000ea4000c1e1500 */
[----:B--2---:R-:W-:-:S05]  /*7860*/  HADD2.F32 R0, -RZ, R0.H0_H0 ;  /* 0x20000000ff007230 */ /* 0x004fca0000004100 */
[----:B------:R-:W-:Y:S01]  /*7870*/  FSETP.NEU.FTZ.AND P0, PT, R0, RZ, PT ;  /* 0x000000ff0000720b */ /* 0x000fe20003f1d000 */
[----:B------:R-:W-:-:S12]  /*7880*/  BRA `(.L_x_148) ;  /* 0x0000000c00007947 */ /* 0x000fd80003800000 */
.L_x_151:
        /* <DEDUP_REMOVED lines=11> */
.L_x_154:
        /* <DEDUP_REMOVED lines=10> */
.L_x_153:
[----:B------:R-:W2:Y:S02]  /*79e0*/  LDG.E.64 R2, desc[UR36][R2.64] ;  /* 0x0000002402027981 */ /* 0x000ea4000c1e1b00 */
[----:B--2---:R-:W-:Y:S01]  /*79f0*/  DSETP.NEU.AND P0, PT, R2, RZ, PT ;  /* 0x000000ff0200722a */ /* 0x004fe20003f0d000 */
[----:B------:R-:W-:-:S13]  /*7a00*/  BRA `(.L_x_148) ;  /* 0x0000000800a07947 */ /* 0x000fda0003800000 */
.L_x_143:
        /* <DEDUP_REMOVED lines=11> */
.L_x_157:
[----:B------:R-:W2:Y:S02]  /*7ac0*/  LDG.E.128 R4, desc[UR36][R2.64] ;  /* 0x0000002402047981 */ /* 0x000ea4000c1e1d00 */
[----:B--2---:R-:W-:-:S06]  /*7ad0*/  DSETP.NEU.AND P0, PT, R6, RZ, PT ;  /* 0x000000ff0600722a */ /* 0x004fcc0003f0d000 */
[----:B------:R-:W-:Y:S01]  /*7ae0*/  DSETP.NEU.OR P0, PT, R4, RZ, P0 ;  /* 0x000000ff0400722a */ /* 0x000fe2000070d400 */
[----:B------:R-:W-:-:S13]  /*7af0*/  BRA `(.L_x_148) ;  /* 0x0000000800647947 */ /* 0x000fda0003800000 */
.L_x_156:
        /* <DEDUP_REMOVED lines=27> */
.L_x_159:
        /* <DEDUP_REMOVED lines=14> */
.L_x_158:
[----:B------:R-:W2:Y:S02]  /*7d90*/  LDG.E.U16 R0, desc[UR36][R2.64] ;  /* 0x0000002402007981 */ /* 0x000ea4000c1e1500 */
[----:B--2---:R-:W-:-:S05]  /*7da0*/  IMAD.U32 R0, R0, 0x10000, RZ ;  /* 0x0001000000007824 */ /* 0x004fca00078e00ff */
[----:B------:R-:W-:Y:S01]  /*7db0*/  FSETP.NEU.FTZ.AND P0, PT, R0, RZ, PT ;  /* 0x000000ff0000720b */ /* 0x000fe20003f1d000 */
[----:B------:R-:W-:-:S12]  /*7dc0*/  BRA `(.L_x_148) ;  /* 0x0000000400b07947 */ /* 0x000fd80003800000 */
.L_x_155:
        /* <DEDUP_REMOVED lines=11> */
.L_x_162:
        /* <DEDUP_REMOVED lines=21> */
.L_x_166:
[----:B------:R-:W-:Y:S05]  /*7fd0*/  BSYNC B1 ;  /* 0x0000000000017941 */ /* 0x000fea0003800000 */
.L_x_165:
[----:B------:R-:W-:Y:S01]  /*7fe0*/  LEA R3, R0, 0x3b800000, 0x17 ;  /* 0x3b80000000037811 */ /* 0x000fe200078eb8ff */
[----:B------:R-:W-:-:S05]  /*7ff0*/  IMAD.SHL.U32 R0, R2, 0x100000, RZ ;  /* 0x0010000002007824 */ /* 0x000fca00078e00ff */
[----:B------:R-:W-:-:S07]  /*8000*/  LOP3.LUT R0, R3, R0, R4, 0xfe, !PT ;  /* 0x0000000003007212 */ /* 0x000fce00078efe04 */
.L_x_164:
[----:B------:R-:W-:Y:S05]  /*8010*/  BSYNC B0 ;  /* 0x0000000000007941 */ /* 0x000fea0003800000 */
.L_x_163:
[----:B------:R-:W-:Y:S01]  /*8020*/  FSETP.NEU.FTZ.AND P0, PT, R0, RZ, PT ;  /* 0x000000ff0000720b */ /* 0x000fe20003f1d000 */
[----:B------:R-:W-:-:S12]  /*8030*/  BRA `(.L_x_148) ;  /* 0x0000000400147947 */ /* 0x000fd80003800000 */
.L_x_161:
        /* <DEDUP_REMOVED lines=21> */
.L_x_170:
[----:B------:R-:W-:Y:S05]  /*8190*/  BSYNC B1 ;  /* 0x0000000000017941 */ /* 0x000fea0003800000 */
.L_x_169:
[----:B------:R-:W-:Y:S01]  /*81a0*/  LEA R3, R0, 0x37800000, 0x17 ;  /* 0x3780000000037811 */ /* 0x000fe200078eb8ff */
[----:B------:R-:W-:-:S05]  /*81b0*/  IMAD.SHL.U32 R0, R2, 0x200000, RZ ;  /* 0x0020000002007824 */ /* 0x000fca00078e00ff */
[----:B------:R-:W-:-:S07]  /*81c0*/  LOP3.LUT R0, R3, R0, R4, 0xfe, !PT ;  /* 0x0000000003007212 */ /* 0x000fce00078efe04 */
.L_x_168:
[----:B------:R-:W-:Y:S05]  /*81d0*/  BSYNC B0 ;  /* 0x0000000000007941 */ /* 0x000fea0003800000 */
.L_x_167:
[----:B------:R-:W-:Y:S01]  /*81e0*/  FSETP.NEU.FTZ.AND P0, PT, R0, RZ, PT ;  /* 0x000000ff0000720b */ /* 0x000fe20003f1d000 */
[----:B------:R-:W-:-:S12]  /*81f0*/  BRA `(.L_x_148) ;  /* 0x0000000000a47947 */ /* 0x000fd80003800000 */
.L_x_160:
        /* <DEDUP_REMOVED lines=14> */
.L_x_174:
[----:B------:R-:W-:Y:S05]  /*82e0*/  BSYNC B0 ;  /* 0x0000000000007941 */ /* 0x000fea0003800000 */
.L_x_173:
[----:B------:R-:W-:Y:S01]  /*82f0*/  FSETP.NEU.FTZ.AND P0, PT, R0, RZ, PT ;  /* 0x000000ff0000720b */ /* 0x000fe20003f1d000 */
[----:B------:R-:W-:-:S12]  /*8300*/  BRA `(.L_x_148) ;  /* 0x0000000000607947 */ /* 0x000fd80003800000 */
.L_x_147:
        /* <DEDUP_REMOVED lines=16> */
.L_x_175:
[----:B------:R-:W-:Y:S01]  /*8410*/  PLOP3.LUT P0, PT, PT, PT, PT, 0x8, 0x0 ;  /* 0x000000000000781c */ /* 0x000fe20003f0e170 */
[----:B------:R-:W-:-:S12]  /*8420*/  BRA `(.L_x_148) ;  /* 0x0000000000187947 */ /* 0x000fd80003800000 */
.L_x_172:
[----:B------:R-:W2:Y:S02]  /*8430*/  LDG.E.64 R2, desc[UR36][R2.64] ;  /* 0x0000002402027981 */ /* 0x000ea4000c1e1b00 */
[----:B--2---:R-:W-:-:S04]  /*8440*/  ISETP.NE.U32.AND P0, PT, R2, RZ, PT ;  /* 0x000000ff0200720c */ /* 0x004fc80003f05070 */
[----:B------:R-:W-:Y:S01]  /*8450*/  ISETP.NE.AND.EX P0, PT, R3, RZ, PT, P0 ;  /* 0x000000ff0300720c */ /* 0x000fe20003f05300 */
[----:B------:R-:W-:-:S12]  /*8460*/  BRA `(.L_x_148) ;  /* 0x0000000000087947 */ /* 0x000fd80003800000 */
.L_x_171:
[----:B------:R-:W2:Y:S02]  /*8470*/  LDG.E R2, desc[UR36][R2.64] ;  /* 0x0000002402027981 */ /* 0x000ea4000c1e1900 */
[----:B--2---:R-:W-:-:S13]  /*8480*/  ISETP.NE.AND P0, PT, R2, RZ, PT ;  /* 0x000000ff0200720c */ /* 0x004fda0003f05270 */
.L_x_148:
        /* <DEDUP_REMOVED lines=15> */
.L_x_179:
[----:B------:R3:W-:Y:S01]  /*8580*/  STG.E.U8 desc[UR36][R16.64], R2 ;  /* 0x0000000210007986 */ /* 0x0007e2000c101124 */
[----:B------:R-:W-:Y:S05]  /*8590*/  BRA `(.L_x_181) ;  /* 0x0000000c00487947 */ /* 0x000fea0003800000 */
.L_x_178:
        /* <DEDUP_REMOVED lines=9> */
.L_x_183:
[----:B------:R2:W-:Y:S01]  /*8630*/  STG.E desc[UR36][R16.64], R2 ;  /* 0x0000000210007986 */ /* 0x0005e2000c101924 */
[----:B------:R-:W-:Y:S05]  /*8640*/  BRA `(.L_x_181) ;  /* 0x0000000c001c7947 */ /* 0x000fea0003800000 */
.L_x_182:
[----:B------:R0:W-:Y:S01]  /*8650*/  STG.E.U16 desc[UR36][R16.64], R2 ;  /* 0x0000000210007986 */ /* 0x0001e2000c101524 */
[----:B------:R-:W-:Y:S05]  /*8660*/  BRA `(.L_x_181) ;  /* 0x0000000c00147947 */ /* 0x000fea0003800000 */
.L_x_177:
        /* <DEDUP_REMOVED lines=9> */
.L_x_185:
[----:B------:R-:W-:-:S04]  /*8700*/  I2FP.F32.U32 R0, R2 ;  /* 0x0000000200007245 */ /* 0x000fc80000201000 */
[----:B------:R-:W-:-:S05]  /*8710*/  F2FP.F16.F32.PACK_AB R0, RZ, R0 ;  /* 0x00000000ff00723e */ /* 0x000fca00000000ff */
[----:B------:R0:W-:Y:S01]  /*8720*/  STG.E.U16 desc[UR36][R16.64], R0 ;  /* 0x0000000010007986 */ /* 0x0001e2000c101524 */
[----:B------:R-:W-:Y:S05]  /*8730*/  BRA `(.L_x_181) ;  /* 0x0000000800e07947 */ /* 0x000fea0003800000 */
.L_x_184:
        /* <DEDUP_REMOVED lines=10> */
.L_x_187:
[----:B------:R-:W-:-:S04]  /*87e0*/  I2FP.F32.U32 R2, R2 ;  /* 0x0000000200027245 */ /* 0x000fc80000201000 */
[----:B------:R-:W-:-:S04]  /*87f0*/  F2FP.F16.F32.PACK_AB R3, RZ, R2 ;  /* 0x00000002ff03723e */ /* 0x000fc800000000ff */
[----:B------:R-:W-:-:S05]  /*8800*/  PRMT R3, R3, 0x5410, RZ ;  /* 0x0000541003037816 */ /* 0x000fca00000000ff */
[----:B------:R0:W-:Y:S01]  /*8810*/  STG.E desc[UR36][R16.64], R3 ;  /* 0x0000000310007986 */ /* 0x0001e2000c101924 */
[----:B------:R-:W-:Y:S05]  /*8820*/  BRA `(.L_x_181) ;  /* 0x0000000800a47947 */ /* 0x000fea0003800000 */
.L_x_186:
[----:B------:R-:W0:Y:S02]  /*8830*/  I2F.F64.U32 R2, R2 ;  /* 0x0000000200027312 */ /* 0x000e240000201800 */
[----:B0-----:R0:W-:Y:S01]  /*8840*/  STG.E.64 desc[UR36][R16.64], R2 ;  /* 0x0000000210007986 */ /* 0x0011e2000c101b24 */
[----:B------:R-:W-:Y:S05]  /*8850*/  BRA `(.L_x_181) ;  /* 0x0000000800987947 */ /* 0x000fea0003800000 */
.L_x_176:
        /* <DEDUP_REMOVED lines=10> */
.L_x_190:
[----:B------:R-:W0:Y:S01]  /*8900*/  I2F.F64.U32 R4, R2 ;  /* 0x0000000200047312 */ /* 0x000e220000201800 */
[----:B------:R-:W-:-:S05]  /*8910*/  CS2R R6, SRZ ;  /* 0x0000000000067805 */ /* 0x000fca000001ff00 */
[----:B0-----:R0:W-:Y:S01]  /*8920*/  STG.E.128 desc[UR36][R16.64], R4 ;  /* 0x0000000410007986 */ /* 0x0011e2000c101d24 */
[----:B------:R-:W-:Y:S05]  /*8930*/  BRA `(.L_x_181) ;  /* 0x0000000800607947 */ /* 0x000fea0003800000 */
.L_x_189:
        /* <DEDUP_REMOVED lines=21> */
.L_x_194:
[----:B------:R-:W-:Y:S05]  /*8a90*/  BSYNC B0 ;  /* 0x0000000000007941 */ /* 0x000fea0003800000 */
.L_x_193:
[----:B------:R-:W-:-:S05]  /*8aa0*/  LOP3.LUT R3, R0, R3, RZ, 0xfc, !PT ;  /* 0x0000000300037212 */ /* 0x000fca00078efcff */
[----:B------:R0:W-:Y:S01]  /*8ab0*/  STG.E.U8 desc[UR36][R16.64], R3 ;  /* 0x0000000310007986 */ /* 0x0001e2000c101124 */
[----:B------:R-:W-:Y:S05]  /*8ac0*/  BRA `(.L_x_181) ;  /* 0x0000000400fc7947 */ /* 0x000fea0003800000 */
.L_x_192:
        /* <DEDUP_REMOVED lines=13> */
.L_x_196:
[----:B------:R-:W-:Y:S01]  /*8ba0*/  IMAD.MOV.U32 R0, RZ, RZ, 0x7f ;  /* 0x0000007fff007424 */ /* 0x000fe200078e00ff */
[----:B------:R-:W-:-:S04]  /*8bb0*/  ISETP.GT.U32.AND P0, PT, R2, 0x7f800000, PT ;  /* 0x7f8000000200780c */ /* 0x000fc80003f04070 */
[----:B------:R-:W-:-:S09]  /*8bc0*/  SEL R0, R0, 0x7c, P0 ;  /* 0x0000007c00007807 */ /* 0x000fd20000000000 */
.L_x_197:
[----:B------:R-:W-:Y:S05]  /*8bd0*/  BSYNC B0 ;  /* 0x0000000000007941 */ /* 0x000fea0003800000 */
.L_x_195:
[----:B------:R-:W-:-:S04]  /*8be0*/  LOP3.LUT R2, R3, 0x80000000, RZ, 0xc0, !PT ;  /* 0x8000000003027812 */ /* 0x000fc800078ec0ff */
[----:B------:R-:W-:-:S04]  /*8bf0*/  SHF.R.U32.HI R3, RZ, 0x18, R2 ;  /* 0x00000018ff037819 */ /* 0x000fc80000011602 */
[----:B------:R-:W-:-:S05]  /*8c00*/  LOP3.LUT R3, R0, R3, RZ, 0xfc, !PT ;  /* 0x0000000300037212 */ /* 0x000fca00078efcff */
[----:B------:R0:W-:Y:S01]  /*8c10*/  STG.E.U8 desc[UR36][R16.64], R3 ;  /* 0x0000000310007986 */ /* 0x0001e2000c101124 */
[----:B------:R-:W-:Y:S05]  /*8c20*/  BRA `(.L_x_181) ;  /* 0x0000000400a47947 */ /* 0x000fea0003800000 */
.L_x_191:
[----:B------:R-:W-:-:S04]  /*8c30*/  I2FP.F32.U32 R0, R2 ;  /* 0x0000000200007245 */ /* 0x000fc80000201000 */
[----:B------:R-:W-:-:S05]  /*8c40*/  F2FP.BF16.F32.PACK_AB R0, RZ, R0 ;  /* 0x00000000ff00723e */ /* 0x000fca00000010ff */
[----:B------:R0:W-:Y:S01]  /*8c50*/  STG.E.U16 desc[UR36][R16.64], R0 ;  /* 0x0000000010007986 */ /* 0x0001e2000c101524 */
[----:B------:R-:W-:Y:S05]  /*8c60*/  BRA `(.L_x_181) ;  /* 0x0000000400947947 */ /* 0x000fea0003800000 */
.L_x_188:
        /* <DEDUP_REMOVED lines=10> */
.L_x_200:
        /* <DEDUP_REMOVED lines=17> */
.L_x_203:
[----:B------:R-:W-:-:S04]  /*8e20*/  LOP3.LUT R2, R3, 0x80000000, RZ, 0xc0, !PT ;  /* 0x8000000003027812 */ /* 0x000fc800078ec0ff */
[----:B------:R-:W-:-:S04]  /*8e30*/  SHF.R.U32.HI R3, RZ, 0x18, R2 ;  /* 0x00000018ff037819 */ /* 0x000fc80000011602 */
[----:B------:R-:W-:-:S04]  /*8e40*/  LOP3.LUT R0, R0, R3, RZ, 0xfc, !PT ;  /* 0x0000000300007212 */ /* 0x000fc800078efcff */
[----:B------:R-:W-:-:S07]  /*8e50*/  PRMT R8, R0, 0x7610, R8 ;  /* 0x0000761000087816 */ /* 0x000fce0000000008 */
.L_x_202:
[----:B------:R-:W-:Y:S05]  /*8e60*/  BSYNC B0 ;  /* 0x0000000000007941 */ /* 0x000fea0003800000 */
.L_x_201:
[----:B------:R0:W-:Y:S01]  /*8e70*/  STG.E.U8 desc[UR36][R16.64], R8 ;  /* 0x0000000810007986 */ /* 0x0001e2000c101124 */
[----:B------:R-:W-:Y:S05]  /*8e80*/  BRA `(.L_x_181) ;  /* 0x00000004000c7947 */ /* 0x000fea0003800000 */
.L_x_199:
        /* <DEDUP_REMOVED lines=17> */
.L_x_206:
[----:B------:R-:W-:-:S04]  /*8fa0*/  LOP3.LUT R2, R3, 0x80000000, RZ, 0xc0, !PT ;  /* 0x8000000003027812 */ /* 0x000fc800078ec0ff */
[----:B------:R-:W-:-:S04]  /*8fb0*/  SHF.R.U32.HI R3, RZ, 0x18, R2 ;  /* 0x00000018ff037819 */ /* 0x000fc80000011602 */
[----:B------:R-:W-:-:S04]  /*8fc0*/  LOP3.LUT R0, R0, R3, RZ, 0xfc, !PT ;  /* 0x0000000300007212 */ /* 0x000fc800078efcff */
[----:B------:R-:W-:-:S07]  /*8fd0*/  PRMT R8, R0, 0x7610, R8 ;  /* 0x0000761000087816 */ /* 0x000fce0000000008 */
.L_x_205:
[----:B------:R-:W-:Y:S05]  /*8fe0*/  BSYNC B0 ;  /* 0x0000000000007941 */ /* 0x000fea0003800000 */
.L_x_204:
[----:B------:R0:W-:Y:S01]  /*8ff0*/  STG.E.U8 desc[UR36][R16.64], R8 ;  /* 0x0000000810007986 */ /* 0x0001e2000c101124 */
[----:B------:R-:W-:Y:S05]  /*9000*/  BRA `(.L_x_181) ;  /* 0x0000000000ac7947 */ /* 0x000fea0003800000 */
.L_x_198:
        /* <DEDUP_REMOVED lines=22> */
.L_x_180:
        /* <DEDUP_REMOVED lines=16> */
.L_x_209:
[----:B------:R-:W-:Y:S05]  /*9270*/  BRA `(.L_x_181) ;  /* 0x0000000000107947 */ /* 0x000fea0003800000 */
.L_x_208:
[----:B------:R-:W-:-:S05]  /*9280*/  IMAD.MOV.U32 R3, RZ, RZ, RZ ;  /* 0x000000ffff037224 */ /* 0x000fca00078e00ff */
[----:B------:R0:W-:Y:S01]  /*9290*/  STG.E.64 desc[UR36][R16.64], R2 ;  /* 0x0000000210007986 */ /* 0x0001e2000c101b24 */
[----:B------:R-:W-:Y:S05]  /*92a0*/  BRA `(.L_x_181) ;  /* 0x0000000000047947 */ /* 0x000fea0003800000 */
.L_x_207:
[----:B------:R0:W-:Y:S02]  /*92b0*/  STG.E desc[UR36][R16.64], R2 ;  /* 0x0000000210007986 */ /* 0x0001e4000c101924 */
.L_x_181:
[----:B------:R-:W-:-:S07]  /*92c0*/  VIADD R19, R19, 0x80 ;  /* 0x0000008013137836 */ /* 0x000fce0000000000 */
.L_x_141:
[----:B------:R-:W-:Y:S05]  /*92d0*/  BSYNC B6 ;  /* 0x0000000000067941 */ /* 0x000fea0003800000 */
.L_x_140:
[----:B------:R-:W-:Y:S02]  /*92e0*/  ULDC UR4, c[0x0][0x210] ;  /* 0x0000840000047ab9 */ /* 0x000fe40000000800 */
[----:B------:R-:W-:-:S13]  /*92f0*/  ISETP.GE.AND P0, PT, R19, UR4, PT ;  /* 0x0000000413007c0c */ /* 0x000fda000bf06270 */
[----:B------:R-:W-:Y:S05]  /*9300*/  @P0 EXIT ;  /* 0x000000000000094d */ /* 0x000fea0003800000 */
        /* <DEDUP_REMOVED lines=303> */
.L_x_210:
        /* <DEDUP_REMOVED lines=21> */
.L_x_214:
[----:B------:R-:W2:Y:S02]  /*a750*/  LDG.E.U8 R2, desc[UR36][R2.64] ;  /* 0x0000002402027981 */ /* 0x000ea4000c1e1100 */
[----:B--2---:R-:W-:Y:S01]  /*a760*/  ISETP.NE.AND P0, PT, R2, RZ, PT ;  /* 0x000000ff0200720c */ /* 0x004fe20003f05270 */
[----:B------:R-:W-:-:S12]  /*a770*/  BRA `(.L_x_216) ;  /* 0x0000000c00747947 */ /* 0x000fd80003800000 */
.L_x_213:
        /* <DEDUP_REMOVED lines=10> */
.L_x_218:
[----:B------:R-:W2:Y:S02]  /*a820*/  LDG.E R2, desc[UR36][R2.64] ;  /* 0x0000002402027981 */ /* 0x000ea4000c1e1900 */
[----:B--2---:R-:W-:Y:S01]  /*a830*/  ISETP.NE.AND P0, PT, R2, RZ, PT ;  /* 0x000000ff0200720c */ /* 0x004fe20003f05270 */
[----:B------:R-:W-:-:S12]  /*a840*/  BRA `(.L_x_216) ;  /* 0x0000000c00407947 */ /* 0x000fd80003800000 */
.L_x_217:
[----:B------:R-:W2:Y:S02]  /*a850*/  LDG.E.U16 R2, desc[UR36][R2.64] ;  /* 0x0000002402027981 */ /* 0x000ea4000c1e1500 */
[----:B--2---:R-:W-:Y:S01]  /*a860*/  ISETP.NE.AND P0, PT, R2, RZ, PT ;  /* 0x000000ff0200720c */ /* 0x004fe20003f05270 */
[----:B------:R-:W-:-:S12]  /*a870*/  BRA `(.L_x_216) ;  /* 0x0000000c00347947 */ /* 0x000fd80003800000 */
.L_x_212:
        /* <DEDUP_REMOVED lines=9> */
.L_x_220:
[----:B------:R-:W2:Y:S02]  /*a910*/  LDG.E.U16 R0, desc[UR36][R2.64] ;  /* 0x0000002402007981 */ /* 0x000ea4000c1e1500 */
[----:B--2---:R-:W-:-:S05]  /*a920*/  HADD2.F32 R0, -RZ, R0.H0_H0 ;  /* 0x20000000ff007230 */ /* 0x004fca0000004100 */
[----:B------:R-:W-:Y:S01]  /*a930*/  FSETP.NEU.FTZ.AND P0, PT, R0, RZ, PT ;  /* 0x000000ff0000720b */ /* 0x000fe20003f1d000 */
[----:B------:R-:W-:-:S12]  /*a940*/  BRA `(.L_x_216) ;  /* 0x0000000c00007947 */ /* 0x000fd80003800000 */
.L_x_219:
        /* <DEDUP_REMOVED lines=11> */
.L_x_222:
        /* <DEDUP_REMOVED lines=10> */
.L_x_221:
[----:B------:R-:W2:Y:S02]  /*aaa0*/  LDG.E.64 R2, desc[UR36][R2.64] ;  /* 0x0000002402027981 */ /* 0x000ea4000c1e1b00 */
[----:B--2---:R-:W-:Y:S01]  /*aab0*/  DSETP.NEU.AND P0, PT, R2, RZ, PT ;  /* 0x000000ff0200722a */ /* 0x004fe20003f0d000 */
[----:B------:R-:W-:-:S13]  /*aac0*/  BRA `(.L_x_216) ;  /* 0x0000000800a07947 */ /* 0x000fda0003800000 */
.L_x_211:
        /* <DEDUP_REMOVED lines=11> */
.L_x_225:
[----:B------:R-:W2:Y:S02]  /*ab80*/  LDG.E.128 R4, desc[UR36][R2.64] ;  /* 0x0000002402047981 */ /* 0x000ea4000c1e1d00 */
[----:B--2---:R-:W-:-:S06]  /*ab90*/  DSETP.NEU.AND P0, PT, R6, RZ, PT ;  /* 0x000000ff0600722a */ /* 0x004fcc0003f0d000 */
[----:B------:R-:W-:Y:S01]  /*aba0*/  DSETP.NEU.OR P0, PT, R4, RZ, P0 ;  /* 0x000000ff0400722a */ /* 0x000fe2000070d400 */
[----:B------:R-:W-:-:S13]  /*abb0*/  BRA `(.L_x_216) ;  /* 0x0000000800647947 */ /* 0x000fda0003800000 */
.L_x_224:
        /* <DEDUP_REMOVED lines=27> */
.L_x_227:
        /* <DEDUP_REMOVED lines=14> */
.L_x_226:
[----:B------:R-:W2:Y:S02]  /*ae50*/  LDG.E.U16 R0, desc[UR36][R2.64] ;  /* 0x0000002402007981 */ /* 0x000ea4000c1e1500 */
[----:B--2---:R-:W-:-:S05]  /*ae60*/  IMAD.U32 R0, R0, 0x10000, RZ ;  /* 0x0001000000007824 */ /* 0x004fca00078e00ff */
[----:B------:R-:W-:Y:S01]  /*ae70*/  FSETP.NEU.FTZ.AND P0, PT, R0, RZ, PT ;  /* 0x000000ff0000720b */ /* 0x000fe20003f1d000 */
[----:B------:R-:W-:-:S12]  /*ae80*/  BRA `(.L_x_216) ;  /* 0x0000000400b07947 */ /* 0x000fd80003800000 */
.L_x_223:
        /* <DEDUP_REMOVED lines=11> */
.L_x_230:
        /* <DEDUP_REMOVED lines=21> */
.L_x_234:
[----:B------:R-:W-:Y:S05]  /*b090*/  BSYNC B1 ;  /* 0x0000000000017941 */ /* 0x000fea0003800000 */
.L_x_233:
[----:B------:R-:W-:Y:S01]  /*b0a0*/  LEA R3, R0, 0x3b800000, 0x17 ;  /* 0x3b80000000037811 */ /* 0x000fe200078eb8ff */
[----:B------:R-:W-:-:S05]  /*b0b0*/  IMAD.SHL.U32 R0, R2, 0x100000, RZ ;  /* 0x0010000002007824 */ /* 0x000fca00078e00ff */
[----:B------:R-:W-:-:S07]  /*b0c0*/  LOP3.LUT R0, R3, R0, R4, 0xfe, !PT ;  /* 0x0000000003007212 */ /* 0x000fce00078efe04 */
.L_x_232:
[----:B------:R-:W-:Y:S05]  /*b0d0*/  BSYNC B0 ;  /* 0x0000000000007941 */ /* 0x000fea0003800000 */
.L_x_231:
[----:B------:R-:W-:Y:S01]  /*b0e0*/  FSETP.NEU.FTZ.AND P0, PT, R0, RZ, PT ;  /* 0x000000ff0000720b */ /* 0x000fe20003f1d000 */
[----:B------:R-:W-:-:S12]  /*b0f0*/  BRA `(.L_x_216) ;  /* 0x0000000400147947 */ /* 0x000fd80003800000 */
.L_x_229:
        /* <DEDUP_REMOVED lines=21> */
.L_x_238:
[----:B------:R-:W-:Y:S05]  /*b250*/  BSYNC B1 ;  /* 0x0000000000017941 */ /* 0x000fea0003800000 */
.L_x_237:
[----:B------:R-:W-:Y:S01]  /*b260*/  LEA R3, R0, 0x37800000, 0x17 ;  /* 0x3780000000037811 */ /* 0x000fe200078eb8ff */
[----:B------:R-:W-:-:S05]  /*b270*/  IMAD.SHL.U32 R0, R2, 0x200000, RZ ;  /* 0x0020000002007824 */ /* 0x000fca00078e00ff */
[----:B------:R-:W-:-:S07]  /*b280*/  LOP3.LUT R0, R3, R0, R4, 0xfe, !PT ;  /* 0x0000000003007212 */ /* 0x000fce00078efe04 */
.L_x_236:
[----:B------:R-:W-:Y:S05]  /*b290*/  BSYNC B0 ;  /* 0x0000000000007941 */ /* 0x000fea0003800000 */
.L_x_235:
[----:B------:R-:W-:Y:S01]  /*b2a0*/  FSETP.NEU.FTZ.AND P0, PT, R0, RZ, PT ;  /* 0x000000ff0000720b */ /* 0x000fe20003f1d000 */
[----:B------:R-:W-:-:S12]  /*b2b0*/  BRA `(.L_x_216) ;  /* 0x0000000000a47947 */ /* 0x000fd80003800000 */
.L_x_228:
        /* <DEDUP_REMOVED lines=14> */
.L_x_242:
[----:B------:R-:W-:Y:S05]  /*b3a0*/  BSYNC B0 ;  /* 0x0000000000007941 */ /* 0x000fea0003800000 */
.L_x_241:
[----:B------:R-:W-:Y:S01]  /*b3b0*/  FSETP.NEU.FTZ.AND P0, PT, R0, RZ, PT ;  /* 0x000000ff0000720b */ /* 0x000fe20003f1d000 */
[----:B------:R-:W-:-:S12]  /*b3c0*/  BRA `(.L_x_216) ;  /* 0x0000000000607947 */ /* 0x000fd80003800000 */
.L_x_215:
        /* <DEDUP_REMOVED lines=16> */
.L_x_243:
[----:B------:R-:W-:Y:S01]  /*b4d0*/  PLOP3.LUT P0, PT, PT, PT, PT, 0x8, 0x0 ;  /* 0x000000000000781c */ /* 0x000fe20003f0e170 */
[----:B------:R-:W-:-:S12]  /*b4e0*/  BRA `(.L_x_216) ;  /* 0x0000000000187947 */ /* 0x000fd80003800000 */
.L_x_240:
[----:B------:R-:W2:Y:S02]  /*b4f0*/  LDG.E.64 R2, desc[UR36][R2.64] ;  /* 0x0000002402027981 */ /* 0x000ea4000c1e1b00 */
[----:B--2---:R-:W-:-:S04]  /*b500*/  ISETP.NE.U32.AND P0, PT, R2, RZ, PT ;  /* 0x000000ff0200720c */ /* 0x004fc80003f05070 */
[----:B------:R-:W-:Y:S01]  /*b510*/  ISETP.NE.AND.EX P0, PT, R3, RZ, PT, P0 ;  /* 0x000000ff0300720c */ /* 0x000fe20003f05300 */
[----:B------:R-:W-:-:S12]  /*b520*/  BRA `(.L_x_216) ;  /* 0x0000000000087947 */ /* 0x000fd80003800000 */
.L_x_239:
[----:B------:R-:W2:Y:S02]  /*b530*/  LDG.E R2, desc[UR36][R2.64] ;  /* 0x0000002402027981 */ /* 0x000ea4000c1e1900 */
[----:B--2---:R-:W-:-:S13]  /*b540*/  ISETP.NE.AND P0, PT, R2, RZ, PT ;  /* 0x000000ff0200720c */ /* 0x004fda0003f05270 */
.L_x_216:
        /* <DEDUP_REMOVED lines=13> */
[----:B------:R-:W-:Y:S01]  /*b620*/  STG.E.U8 desc[UR36][R16.64], R2 ;  /* 0x0000000210007986 */ /* 0x000fe2000c101124 */
[----:B------:R-:W-:Y:S05]  /*b630*/  EXIT ;  /* 0x000000000000794d */ /* 0x000fea0003800000 */
.L_x_247:
[----:B------:R-:W-:Y:S01]  /*b640*/  STG.E.U8 desc[UR36][R16.64], R2 ;  /* 0x0000000210007986 */ /* 0x000fe2000c101124 */
[----:B------:R-:W-:Y:S05]  /*b650*/  EXIT ;  /* 0x000000000000794d */ /* 0x000fea0003800000 */
.L_x_246:
[----:B------:R-:W-:-:S13]  /*b660*/  ISETP.NE.AND P0, PT, R0, 0x2, PT ;  /* 0x000000020000780c */ /* 0x000fda0003f05270 */
[----:B------:R-:W-:Y:S05]  /*b670*/  @!P0 BRA `(.L_x_249) ;  /* 0x0000000000248947 */ /* 0x000fea0003800000 */
[----:B------:R-:W-:-:S13]  /*b680*/  ISETP.NE.AND P0, PT, R0, 0x3, PT ;  /* 0x000000030000780c */ /* 0x000fda0003f05270 */
[----:B------:R-:W-:Y:S05]  /*b690*/  @!P0 BRA `(.L_x_250) ;  /* 0x0000000000148947 */ /* 0x000fea0003800000 */
[----:B------:R-:W-:-:S13]  /*b6a0*/  ISETP.NE.AND P0, PT, R0, 0x4, PT ;  /* 0x000000040000780c */ /* 0x000fda0003f05270 */
[----:B------:R-:W-:Y:S05]  /*b6b0*/  @P0 BRA `(.L_x_248) ;  /* 0x0000000800dc0947 */ /* 0x000fea0003800000 */
[----:B------:R-:W-:-:S05]  /*b6c0*/  IMAD.MOV.U32 R3, RZ, RZ, RZ ;  /* 0x000000ffff037224 */ /* 0x000fca00078e00ff */
[----:B------:R-:W-:Y:S01]  /*b6d0*/  STG.E.64 desc[UR36][R16.64], R2 ;  /* 0x0000000210007986 */ /* 0x000fe2000c101b24 */
[----:B------:R-:W-:Y:S05]  /*b6e0*/  EXIT ;  /* 0x000000000000794d */ /* 0x000fea0003800000 */
.L_x_250:
[----:B------:R-:W-:Y:S01]  /*b6f0*/  STG.E desc[UR36][R16.64], R2 ;  /* 0x0000000210007986 */ /* 0x000fe2000c101924 */
[----:B------:R-:W-:Y:S05]  /*b700*/  EXIT ;  /* 0x000000000000794d */ /* 0x000fea0003800000 */
.L_x_249:
[----:B------:R-:W-:Y:S01]  /*b710*/  STG.E.U16 desc[UR36][R16.64], R2 ;  /* 0x0000000210007986 */ /* 0x000fe2000c101524 */
[----:B------:R-:W-:Y:S05]  /*b720*/  EXIT ;  /* 0x000000000000794d */ /* 0x000fea0003800000 */
.L_x_245:
[----:B------:R-:W-:-:S13]  /*b730*/  ISETP.GT.AND P0, PT, R0, 0x6, PT ;  /* 0x000000060000780c */ /* 0x000fda0003f04270 */
[----:B------:R-:W-:Y:S05]  /*b740*/  @P0 BRA `(.L_x_251) ;  /* 0x00000000002c0947 */ /* 0x000fea0003800000 */
[----:B------:R-:W-:-:S13]  /*b750*/  ISETP.NE.AND P0, PT, R0, 0x5, PT ;  /* 0x000000050000780c */ /* 0x000fda0003f05270 */
[----:B------:R-:W-:Y:S05]  /*b760*/  @!P0 BRA `(.L_x_252) ;  /* 0x0000000000148947 */ /* 0x000fea0003800000 */
[----:B------:R-:W-:-:S13]  /*b770*/  ISETP.NE.AND P0, PT, R0, 0x6, PT ;  /* 0x000000060000780c */ /* 0x000fda0003f05270 */
[----:B------:R-:W-:Y:S05]  /*b780*/  @P0 BRA `(.L_x_248) ;  /* 0x0000000800a80947 */ /* 0x000fea0003800000 */
[----:B------:R-:W-:-:S05]  /*b790*/  I2FP.F32.U32 R3, R2 ;  /* 0x0000000200037245 */ /* 0x000fca0000201000 */
[----:B------:R-:W-:Y:S01]  /*b7a0*/  STG.E desc[UR36][R16.64], R3 ;  /* 0x0000000310007986 */ /* 0x000fe2000c101924 */
[----:B------:R-:W-:Y:S05]  /*b7b0*/  EXIT ;  /* 0x000000000000794d */ /* 0x000fea0003800000 */
.L_x_252:
[----:B------:R-:W-:-:S04]  /*b7c0*/  I2FP.F32.U32 R0, R2 ;  /* 0x0000000200007245 */ /* 0x000fc80000201000 */
[----:B------:R-:W-:-:S05]  /*b7d0*/  F2FP.F16.F32.PACK_AB R0, RZ, R0 ;  /* 0x00000000ff00723e */ /* 0x000fca00000000ff */
[----:B------:R-:W-:Y:S01]  /*b7e0*/  STG.E.U16 desc[UR36][R16.64], R0 ;  /* 0x0000000010007986 */ /* 0x000fe2000c101524 */
[----:B------:R-:W-:Y:S05]  /*b7f0*/  EXIT ;  /* 0x000000000000794d */ /* 0x000fea0003800000 */
.L_x_251:
        /* <DEDUP_REMOVED lines=8> */
[----:B------:R-:W-:Y:S01]  /*b880*/  STG.E.64 desc[UR36][R16.64], R2 ;  /* 0x0000000210007986 */ /* 0x000fe2000c101b24 */
[----:B------:R-:W-:Y:S05]  /*b890*/  EXIT ;  /* 0x000000000000794d */ /* 0x000fea0003800000 */
.L_x_254:
[----:B------:R-:W-:-:S04]  /*b8a0*/  I2FP.F32.U32 R2, R2 ;  /* 0x0000000200027245 */ /* 0x000fc80000201000 */
[----:B------:R-:W-:-:S04]  /*b8b0*/  F2FP.F16.F32.PACK_AB R3, RZ, R2 ;  /* 0x00000002ff03723e */ /* 0x000fc800000000ff */
[----:B------:R-:W-:-:S05]  /*b8c0*/  PRMT R3, R3, 0x5410, RZ ;  /* 0x0000541003037816 */ /* 0x000fca00000000ff */
[----:B------:R-:W-:Y:S01]  /*b8d0*/  STG.E desc[UR36][R16.64], R3 ;  /* 0x0000000310007986 */ /* 0x000fe2000c101924 */
[----:B------:R-:W-:Y:S05]  /*b8e0*/  EXIT ;  /* 0x000000000000794d */ /* 0x000fea0003800000 */
.L_x_253:
[----:B------:R-:W0:Y:S02]  /*b8f0*/  I2F.F64.U32 R2, R2 ;  /* 0x0000000200027312 */ /* 0x000e240000201800 */
[----:B0-----:R-:W-:Y:S01]  /*b900*/  STG.E.64 desc[UR36][R16.64], R2 ;  /* 0x0000000210007986 */ /* 0x001fe2000c101b24 */
[----:B------:R-:W-:Y:S05]  /*b910*/  EXIT ;  /* 0x000000000000794d */ /* 0x000fea0003800000 */
.L_x_244:
        /* <DEDUP_REMOVED lines=8> */
[----:B------:R-:W-:Y:S01]  /*b9a0*/  STG.E.U8 desc[UR36][R16.64], R2 ;  /* 0x0000000210007986 */ /* 0x000fe2000c101124 */
[----:B------:R-:W-:Y:S05]  /*b9b0*/  EXIT ;  /* 0x000000000000794d */ /* 0x000fea0003800000 */
.L_x_257:
[----:B------:R-:W0:Y:S01]  /*b9c0*/  I2F.F64.U32 R4, R2 ;  /* 0x0000000200047312 */ /* 0x000e220000201800 */
[----:B------:R-:W-:-:S05]  /*b9d0*/  CS2R R6, SRZ ;  /* 0x0000000000067805 */ /* 0x000fca000001ff00 */
[----:B0-----:R-:W-:Y:S01]  /*b9e0*/  STG.E.128 desc[UR36][R16.64], R4 ;  /* 0x0000000410007986 */ /* 0x001fe2000c101d24 */
[----:B------:R-:W-:Y:S05]  /*b9f0*/  EXIT ;  /* 0x000000000000794d */ /* 0x000fea0003800000 */
.L_x_256:
        /* <DEDUP_REMOVED lines=21> */
.L_x_261:
[----:B------:R-:W-:Y:S05]  /*bb50*/  BSYNC B0 ;  /* 0x0000000000007941 */ /* 0x000fea0003800000 */
.L_x_260:
[----:B------:R-:W-:-:S05]  /*bb60*/  LOP3.LUT R3, R0, R3, RZ, 0xfc, !PT ;  /* 0x0000000300037212 */ /* 0x000fca00078efcff */
[----:B------:R-:W-:Y:S01]  /*bb70*/  STG.E.U8 desc[UR36][R16.64], R3 ;  /* 0x0000000310007986 */ /* 0x000fe2000c101124 */
[----:B------:R-:W-:Y:S05]  /*bb80*/  EXIT ;  /* 0x000000000000794d */ /* 0x000fea0003800000 */
.L_x_259:
        /* <DEDUP_REMOVED lines=13> */
.L_x_263:
[----:B------:R-:W-:Y:S01]  /*bc60*/  IMAD.MOV.U32 R0, RZ, RZ, 0x7f ;  /* 0x0000007fff007424 */ /* 0x000fe200078e00ff */
[----:B------:R-:W-:-:S04]  /*bc70*/  ISETP.GT.U32.AND P0, PT, R2, 0x7f800000, PT ;  /* 0x7f8000000200780c */ /* 0x000fc80003f04070 */
[----:B------:R-:W-:-:S09]  /*bc80*/  SEL R0, R0, 0x7c, P0 ;  /* 0x0000007c00007807 */ /* 0x000fd20000000000 */
.L_x_264:
[----:B------:R-:W-:Y:S05]  /*bc90*/  BSYNC B0 ;  /* 0x0000000000007941 */ /* 0x000fea0003800000 */
.L_x_262:
[----:B------:R-:W-:-:S04]  /*bca0*/  LOP3.LUT R2, R3, 0x80000000, RZ, 0xc0, !PT ;  /* 0x8000000003027812 */ /* 0x000fc800078ec0ff */
[----:B------:R-:W-:-:S04]  /*bcb0*/  SHF.R.U32.HI R3, RZ, 0x18, R2 ;  /* 0x00000018ff037819 */ /* 0x000fc80000011602 */
[----:B------:R-:W-:-:S05]  /*bcc0*/  LOP3.LUT R3, R0, R3, RZ, 0xfc, !PT ;  /* 0x0000000300037212 */ /* 0x000fca00078efcff */
[----:B------:R-:W-:Y:S01]  /*bcd0*/  STG.E.U8 desc[UR36][R16.64], R3 ;  /* 0x0000000310007986 */ /* 0x000fe2000c101124 */
[----:B------:R-:W-:Y:S05]  /*bce0*/  EXIT ;  /* 0x000000000000794d */ /* 0x000fea0003800000 */
.L_x_258:
[----:B------:R-:W-:-:S04]  /*bcf0*/  I2FP.F32.U32 R0, R2 ;  /* 0x0000000200007245 */ /* 0x000fc80000201000 */
[----:B------:R-:W-:-:S05]  /*bd00*/  F2FP.BF16.F32.PACK_AB R0, RZ, R0 ;  /* 0x00000000ff00723e */ /* 0x000fca00000010ff */
[----:B------:R-:W-:Y:S01]  /*bd10*/  STG.E.U16 desc[UR36][R16.64], R0 ;  /* 0x0000000010007986 */ /* 0x000fe2000c101524 */
[----:B------:R-:W-:Y:S05]  /*bd20*/  EXIT ;  /* 0x000000000000794d */ /* 0x000fea0003800000 */
.L_x_255:
        /* <DEDUP_REMOVED lines=8> */
[----:B------:R-:W-:Y:S01]  /*bdb0*/  STG.E.U16 desc[UR36][R16.64], R2 ;  /* 0x0000000210007986 */ /* 0x000fe2000c101524 */
[----:B------:R-:W-:Y:S05]  /*bdc0*/  EXIT ;  /* 0x000000000000794d */ /* 0x000fea0003800000 */
.L_x_267:
        /* <DEDUP_REMOVED lines=17> */
.L_x_270:
[----:B------:R-:W-:-:S04]  /*bee0*/  LOP3.LUT R2, R3, 0x80000000, RZ, 0xc0, !PT ;  /* 0x8000000003027812 */ /* 0x000fc800078ec0ff */
[----:B------:R-:W-:-:S04]  /*bef0*/  SHF.R.U32.HI R3, RZ, 0x18, R2 ;  /* 0x00000018ff037819 */ /* 0x000fc80000011602 */
[----:B------:R-:W-:-:S04]  /*bf00*/  LOP3.LUT R0, R0, R3, RZ, 0xfc, !PT ;  /* 0x0000000300007212 */ /* 0x000fc800078efcff */
[----:B------:R-:W-:-:S07]  /*bf10*/  PRMT R8, R0, 0x7610, R8 ;  /* 0x0000761000087816 */ /* 0x000fce0000000008 */
.L_x_269:
[----:B------:R-:W-:Y:S05]  /*bf20*/  BSYNC B0 ;  /* 0x0000000000007941 */ /* 0x000fea0003800000 */
.L_x_268:
[----:B------:R-:W-:Y:S01]  /*bf30*/  STG.E.U8 desc[UR36][R16.64], R8 ;  /* 0x0000000810007986 */ /* 0x000fe2000c101124 */
[----:B------:R-:W-:Y:S05]  /*bf40*/  EXIT ;  /* 0x000000000000794d */ /* 0x000fea0003800000 */
.L_x_266:
        /* <DEDUP_REMOVED lines=17> */
.L_x_273:
[----:B------:R-:W-:-:S04]  /*c060*/  LOP3.LUT R2, R3, 0x80000000, RZ, 0xc0, !PT ;  /* 0x8000000003027812 */ /* 0x000fc800078ec0ff */
[----:B------:R-:W-:-:S04]  /*c070*/  SHF.R.U32.HI R3, RZ, 0x18, R2 ;  /* 0x00000018ff037819 */ /* 0x000fc80000011602 */
[----:B------:R-:W-:-:S04]  /*c080*/  LOP3.LUT R0, R0, R3, RZ, 0xfc, !PT ;  /* 0x0000000300007212 */ /* 0x000fc800078efcff */
[----:B------:R-:W-:-:S07]  /*c090*/  PRMT R8, R0, 0x7610, R8 ;  /* 0x0000761000087816 */ /* 0x000fce0000000008 */
.L_x_272:
[----:B------:R-:W-:Y:S05]  /*c0a0*/  BSYNC B0 ;  /* 0x0000000000007941 */ /* 0x000fea0003800000 */
.L_x_271:
[----:B------:R-:W-:Y:S01]  /*c0b0*/  STG.E.U8 desc[UR36][R16.64], R8 ;  /* 0x0000000810007986 */ /* 0x000fe2000c101124 */
[----:B------:R-:W-:Y:S05]  /*c0c0*/  EXIT ;  /* 0x000000000000794d */ /* 0x000fea0003800000 */
.L_x_265:
        /* <DEDUP_REMOVED lines=20> */
[----:B------:R-:W-:Y:S01]  /*c210*/  STG.E.U8 desc[UR36][R16.64], R3 ;  /* 0x0000000310007986 */ /* 0x000fe2000c101124 */
[----:B------:R-:W-:Y:S05]  /*c220*/  EXIT ;  /* 0x000000000000794d */ /* 0x000fea0003800000 */
.L_x_248:
        /* <DEDUP_REMOVED lines=16> */
.L_x_276:
[----:B------:R-:W-:Y:S05]  /*c330*/  EXIT ;  /* 0x000000000000794d */ /* 0x000fea0003800000 */
.L_x_275:
[----:B------:R-:W-:-:S05]  /*c340*/  IMAD.MOV.U32 R3, RZ, RZ, RZ ;  /* 0x000000ffff037224 */ /* 0x000fca00078e00ff */
[----:B------:R-:W-:Y:S01]  /*c350*/  STG.E.64 desc[UR36][R16.64], R2 ;  /* 0x0000000210007986 */ /* 0x000fe2000c101b24 */
[----:B------:R-:W-:Y:S05]  /*c360*/  EXIT ;  /* 0x000000000000794d */ /* 0x000fea0003800000 */
.L_x_274:
[----:B------:R-:W-:Y:S01]  /*c370*/  STG.E desc[UR36][R16.64], R2 ;  /* 0x0000000210007986 */ /* 0x000fe2000c101924 */
[----:B------:R-:W-:Y:S05]  /*c380*/  EXIT ;  /* 0x000000000000794d */ /* 0x000fea0003800000 */
.L_x_277:
[----:B------:R-:W-:-:S00]  /*c390*/  BRA `(.L_x_277) ;  /* 0xfffffffc00fc7947 */ /* 0x000fc0000383ffff */
[----:B------:R-:W-:-:S00]  /*c3a0*/  NOP ;  /* 0x0000000000007918 */ /* 0x000fc00000000000 */
        /* <DEDUP_REMOVED lines=13> */
.L_x_5902:


//--------------------- .text._ZN2at6native27unrolled_elementwise_kernelINS0_10AbsFunctorIbEESt5arrayIPcLm2EELi4E23TrivialOffsetCalculatorILi1EjES8_NS0_6memory12LoadWithCastILi1EEENS9_13StoreWithCastILi1EEEEEviT_T0_T2_T3_T4_T5_ --------------------------
	.section	.text._ZN2at6native27unrolled_elementwise_kernelINS0_10AbsFunctorIbEESt5arrayIPcLm2EELi4E23TrivialOffsetCalculatorILi1EjES8_NS0_6memory12LoadWithCastILi1EEENS9_13StoreWithCastILi1EEEEEviT_T0_T2_T3_T4_T5_,"ax",@progbits
	.align	128
        .global         _ZN2at6native27unrolled_elementwise_kernelINS0_10AbsFunctorIbEESt5arrayIPcLm2EELi4E23TrivialOffsetCalculatorILi1EjES8_NS0_6memory12LoadWithCastILi1EEENS9_13StoreWithCastILi1EEEEEviT_T0_T2_T3_T4_T5_
        .type           _ZN2at6native27unrolled_elementwise_kernelINS0_10AbsFunctorIbEESt5arrayIPcLm2EELi4E23TrivialOffsetCalculatorILi1EjES8_NS0_6memory12LoadWithCastILi1EEENS9_13StoreWithCastILi1EEEEEviT_T0_T2_T3_T4_T5_,@function
        .size           _ZN2at6native27unrolled_elementwise_kernelINS0_10AbsFunctorIbEESt5arrayIPcLm2EELi4E23TrivialOffsetCalculatorILi1EjES8_NS0_6memory12LoadWithCastILi1EEENS9_13StoreWithCastILi1EEEEEviT_T0_T2_T3_T4_T5_,(.L_x_5903 - _ZN2at6native27unrolled_elementwise_kernelINS0_10AbsFunctorIbEESt5arrayIPcLm2EELi4E23TrivialOffsetCalculatorILi1EjES8_NS0_6memory12LoadWithCastILi1EEENS9_13StoreWithCastILi1EEEEEviT_T0_T2_T3_T4_T5_)
        .other          _ZN2at6native27unrolled_elementwise_kernelINS0_10AbsFunctorIbEESt5arrayIPcLm2EELi4E23TrivialOffsetCalculatorILi1EjES8_NS0_6memory12LoadWithCastILi1EEENS9_13StoreWithCastILi1EEEEEviT_T0_T2_T3_T4_T5_,@"STO_CUDA_ENTRY STV_DEFAULT"
_ZN2at6native27unrolled_elementwise_kernelINS0_10AbsFunctorIbEESt5arrayIPcLm2EELi4E23TrivialOffsetCalculatorILi1EjES8_NS0_6memory12LoadWithCastILi1EEENS9_13StoreWithCastILi1EEEEEviT_T0_T2_T3_T4_T5_:
.text._ZN2at6native27unrolled_elementwise_kernelINS0_10AbsFunctorIbEESt5arrayIPcLm2EELi4E23TrivialOffsetCalculatorILi1EjES8_NS0_6memory12LoadWithCastILi1EEENS9_13StoreWithCastILi1EEEEEviT_T0_T2_T3_T4_T5_:
[----:B------:R-:W0:Y:S01]  /*0000*/  LDC R1, c[0x0][0x28] ;  /* 0x00000a00ff017b82 */ /* 0x000e220000000800 */
[----:B------:R-:W1:Y:S07]  /*0010*/  S2R R2, SR_CTAID.X ;  /* 0x0000000000027919 */ /* 0x000e6e0000002500 */
[----:B------:R-:W1:Y:S01]  /*0020*/  LDC R3, c[0x0][0x210] ;  /* 0x00008400ff037b82 */ /* 0x000e620000000800 */
[----:B------:R-:W-:Y:S01]  /*0030*/  ULDC.64 UR36, c[0x0][0x208] ;  /* 0x0000820000247ab9 */ /* 0x000fe20000000a00 */
[----:B------:R-:W-:Y:S01]  /*0040*/  BSSY B6, `(.L_x_278) ;  /* 0x0000100000067945 */ /* 0x000fe20003800000 */
[----:B------:R-:W2:Y:S01]  /*0050*/  S2R R19, SR_TID.X ;  /* 0x0000000000137919 */ /* 0x000ea20000002100 */
[----:B------:R-:W-:-:S02]  /*0060*/  PRMT R23, RZ, 0x7610, R23 ;  /* 0x00007610ff177816 */ /* 0x000fc40000000017 */
[----:B------:R-:W-:Y:S02]  /*0070*/  PRMT R24, RZ, 0x7610, R24 ;  /* 0x00007610ff187816 */ /* 0x000fe40000000018 */
[----:B------:R-:W3:Y:S01]  /*0080*/  LDC.U8 R18, c[0x0][0x22c] ;  /* 0x00008b00ff127b82 */ /* 0x000ee20000000000 */
[----:B-1----:R-:W-:-:S05]  /*0090*/  IMAD R22, R2, -0x200, R3 ;  /* 0xfffffe0002167824 */ /* 0x002fca00078e0203 */
[----:B--2---:R-:W-:-:S13]  /*00a0*/  ISETP.GE.AND P0, PT, R19, R22, PT ;  /* 0x000000161300720c */ /* 0x004fda0003f06270 */
[----:B0--3--:R-:W-:Y:S05]  /*00b0*/  @P0 BRA `(.L_x_279) ;  /* 0x0000000c00e00947 */ /* 0x009fea0003800000 */
[----:B------:R-:W0:Y:S01]  /*00c0*/  LDC.64 R4, c[0x0][0x220] ;  /* 0x00008800ff047b82 */ /* 0x000e220000000a00 */
[----:B------:R-:W-:Y:S01]  /*00d0*/  PRMT R0, R18, 0x9910, RZ ;  /* 0x0000991012007816 */ /* 0x000fe200000000ff */
[----:B------:R-:W-:Y:S01]  /*00e0*/  IMAD R19, R2, 0x200, R19 ;  /* 0x0000020002137824 */ /* 0x000fe200078e0213 */
[----:B------:R-:W-:Y:S02]  /*00f0*/  ULDC UR4, c[0x0][0x230] ;  /* 0x00008c0000047ab9 */ /* 0x000fe40000000800 */
[----:B------:R-:W-:Y:S01]  /*0100*/  ISETP.GT.AND P0, PT, R0, 0x9, PT ;  /* 0x000000090000780c */ /* 0x000fe20003f04270 */
[----:B------:R-:W-:-:S05]  /*0110*/  IMAD R19, R19, UR4, RZ ;  /* 0x0000000413137c24 */ /* 0x000fca000f8e02ff */
[----:B0-----:R-:W-:-:S05]  /*0120*/  IADD3 R4, P1, R19, R4, RZ ;  /* 0x0000000413047210 */ /* 0x001fca0007f3e0ff */
[----:B------:R-:W-:Y:S02]  /*0130*/  IMAD.X R5, RZ, RZ, R5, P1 ;  /* 0x000000ffff057224 */ /* 0x000fe400008e0605 */
[----:B------:R-:W-:Y:S06]  /*0140*/  @P0 BRA `(.L_x_280) ;  /* 0x00000004000c0947 */ /* 0x000fec0003800000 */
        /* <DEDUP_REMOVED lines=11> */
.L_x_283:
[----:B------:R-:W2:Y:S02]  /*0200*/  LDG.E.U8 R4, desc[UR36][R4.64] ;  /* 0x0000002404047981 */ /* 0x000ea4000c1e1100 */
[----:B--2---:R-:W-:Y:S01]  /*0210*/  ISETP.NE.AND P0, PT, R4, RZ, PT ;  /* 0x000000ff0400720c */ /* 0x004fe20003f05270 */
[----:B------:R-:W-:-:S12]  /*0220*/  BRA `(.L_x_285) ;  /* 0x0000000c00787947 */ /* 0x000fd80003800000 */
.L_x_282:
        /* <DEDUP_REMOVED lines=10> */
.L_x_287:
[----:B------:R-:W2:Y:S02]  /*02d0*/  LDG.E R4, desc[UR36][R4.64] ;  /* 0x0000002404047981 */ /* 0x000ea4000c1e1900 */
[----:B--2---:R-:W-:Y:S01]  /*02e0*/  ISETP.NE.AND P0, PT, R4, RZ, PT ;  /* 0x000000ff0400720c */ /* 0x004fe20003f05270 */
[----:B------:R-:W-:-:S12]  /*02f0*/  BRA `(.L_x_285) ;  /* 0x0000000c00447947 */ /* 0x000fd80003800000 */
.L_x_286:
[----:B------:R-:W2:Y:S02]  /*0300*/  LDG.E.U16 R4, desc[UR36][R4.64] ;  /* 0x0000002404047981 */ /* 0x000ea4000c1e1500 */
[----:B--2---:R-:W-:Y:S01]  /*0310*/  ISETP.NE.AND P0, PT, R4, RZ, PT ;  /* 0x000000ff0400720c */ /* 0x004fe20003f05270 */
[----:B------:R-:W-:-:S12]  /*0320*/  BRA `(.L_x_285) ;  /* 0x0000000c00387947 */ /* 0x000fd80003800000 */
.L_x_281:
        /* <DEDUP_REMOVED lines=9> */
.L_x_289:
[----:B------:R-:W2:Y:S02]  /*03c0*/  LDG.E.U16 R0, desc[UR36][R4.64] ;  /* 0x0000002404007981 */ /* 0x000ea4000c1e1500 */
[----:B--2---:R-:W-:-:S05]  /*03d0*/  HADD2.F32 R0, -RZ, R0.H0_H0 ;  /* 0x20000000ff007230 */ /* 0x004fca0000004100 */
[----:B------:R-:W-:Y:S01]  /*03e0*/  FSETP.NEU.FTZ.AND P0, PT, R0, RZ, PT ;  /* 0x000000ff0000720b */ /* 0x000fe20003f1d000 */
[----:B------:R-:W-:-:S12]  /*03f0*/  BRA `(.L_x_285) ;  /* 0x0000000c00047947 */ /* 0x000fd80003800000 */
.L_x_288:
        /* <DEDUP_REMOVED lines=11> */
.L_x_291:
        /* <DEDUP_REMOVED lines=10> */
.L_x_290:
[----:B------:R-:W2:Y:S02]  /*0550*/  LDG.E.64 R4, desc[UR36][R4.64] ;  /* 0x0000002404047981 */ /* 0x000ea4000c1e1b00 */
[----:B--2---:R-:W-:Y:S01]  /*0560*/  DSETP.NEU.AND P0, PT, R4, RZ, PT ;  /* 0x000000ff0400722a */ /* 0x004fe20003f0d000 */
[----:B------:R-:W-:-:S13]  /*0570*/  BRA `(.L_x_285) ;  /* 0x0000000800a47947 */ /* 0x000fda0003800000 */
.L_x_280:
        /* <DEDUP_REMOVED lines=11> */
.L_x_294:
[----:B------:R-:W2:Y:S02]  /*0630*/  LDG.E.128 R4, desc[UR36][R4.64] ;  /* 0x0000002404047981 */ /* 0x000ea4000c1e1d00 */
[----:B--2---:R-:W-:-:S06]  /*0640*/  DSETP.NEU.AND P0, PT, R6, RZ, PT ;  /* 0x000000ff0600722a */ /* 0x004fcc0003f0d000 */
[----:B------:R-:W-:Y:S01]  /*0650*/  DSETP.NEU.OR P0, PT, R4, RZ, P0 ;  /* 0x000000ff0400722a */ /* 0x000fe2000070d400 */
[----:B------:R-:W-:-:S13]  /*0660*/  BRA `(.L_x_285) ;  /* 0x0000000800687947 */ /* 0x000fda0003800000 */
.L_x_293:
        /* <DEDUP_REMOVED lines=27> */
.L_x_296:
[----:B------:R-:W2:Y:S02]  /*0820*/  LDG.E.U8 R4, desc[UR36][R4.64] ;  /* 0x0000002404047981 */ /* 0x000ea4000c1e1100 */
[----:B--2---:R-:W-:-:S05]  /*0830*/  IMAD.SHL.U32 R0, R4, 0x2000000, RZ ;  /* 0x0200000004007824 */ /* 0x004fca00078e00ff */
[----:B------:R-:W-:-:S13]  /*0840*/  ISETP.GE.U32.AND P0, PT, R0, 0x8000000, PT ;  /* 0x080000000000780c */ /* 0x000fda0003f06070 */
[C---:B------:R-:W-:Y:S02]  /*0850*/  @P0 IMAD.SHL.U32 R3, R4.reuse, 0x200000, RZ ;  /* 0x0020000004030824 */ /* 0x040fe400078e00ff */
[----:B------:R-:W-:-:S03]  /*0860*/  @!P0 IMAD.SHL.U32 R0, R4, 0x100, RZ ;  /* 0x0000010004008824 */ /* 0x000fc600078e00ff */
[----:B------:R-:W-:Y:S02]  /*0870*/  @P0 LOP3.LUT R3, R3, 0xfe00000, RZ, 0xc0, !PT ;  /* 0x0fe0000003030812 */ /* 0x000fe400078ec0ff */
[----:B------:R-:W-:Y:S02]  /*0880*/  @!P0 LOP3.LUT R0, R0, 0x7f00, RZ, 0xc0, !PT ;  /* 0x00007f0000008812 */ /* 0x000fe400078ec0ff */
[----:B------:R-:W-:Y:S02]  /*0890*/  @P0 LOP3.LUT R3, R3, 0x70000000, RZ, 0xfc, !PT ;  /* 0x7000000003030812 */ /* 0x000fe400078efcff */
[----:B------:R-:W-:-:S03]  /*08a0*/  @!P0 LOP3.LUT R0, R0, 0x3f000000, RZ, 0xfc, !PT ;  /* 0x3f00000000008812 */ /* 0x000fc600078efcff */
[----:B------:R-:W-:Y:S02]  /*08b0*/  @P0 FMUL.FTZ R3, R3, 1.9259299443872358531e-34 ;  /* 0x0780000003030820 */ /* 0x000fe40000410000 */
[----:B------:R-:W-:Y:S01]  /*08c0*/  @!P0 FADD.FTZ R3, R0, -0.5 ;  /* 0xbf00000000038421 */ /* 0x000fe20000010000 */
[----:B------:R-:W-:-:S05]  /*08d0*/  IMAD.SHL.U32 R0, R4, 0x1000000, RZ ;  /* 0x0100000004007824 */ /* 0x000fca00078e00ff */
[----:B------:R-:W-:-:S04]  /*08e0*/  LOP3.LUT R0, R3, 0x80000000, R0, 0xf8, !PT ;  /* 0x8000000003007812 */ /* 0x000fc800078ef800 */
[----:B------:R-:W-:Y:S01]  /*08f0*/  FSETP.NEU.FTZ.AND P0, PT, R0, RZ, PT ;  /* 0x000000ff0000720b */ /* 0x000fe20003f1d000 */
[----:B------:R-:W-:-:S12]  /*0900*/  BRA `(.L_x_285) ;  /* 0x0000000400c07947 */ /* 0x000fd80003800000 */
.L_x_295:
[----:B------:R-:W2:Y:S02]  /*0910*/  LDG.E.U16 R0, desc[UR36][R4.64] ;  /* 0x0000002404007981 */ /* 0x000ea4000c1e1500 */
[----:B--2---:R-:W-:-:S05]  /*0920*/  IMAD.U32 R0, R0, 0x10000, RZ ;  /* 0x0001000000007824 */ /* 0x004fca00078e00ff */
[----:B------:R-:W-:Y:S01]  /*0930*/  FSETP.NEU.FTZ.AND P0, PT, R0, RZ, PT ;  /* 0x000000ff0000720b */ /* 0x000fe20003f1d000 */
[----:B------:R-:W-:-:S12]  /*0940*/  BRA `(.L_x_285) ;  /* 0x0000000400b07947 */ /* 0x000fd80003800000 */
.L_x_292:
        /* <DEDUP_REMOVED lines=11> */
.L_x_299:
        /* <DEDUP_REMOVED lines=21> */
.L_x_303:
[----:B------:R-:W-:Y:S05]  /*0b50*/  BSYNC B1 ;  /* 0x0000000000017941 */ /* 0x000fea0003800000 */
.L_x_302:
[----:B------:R-:W-:Y:S01]  /*0b60*/  LEA R5, R0, 0x3b800000, 0x17 ;  /* 0x3b80000000057811 */ /* 0x000fe200078eb8ff */
[----:B------:R-:W-:-:S05]  /*0b70*/  IMAD.SHL.U32 R0, R3, 0x100000, RZ ;  /* 0x0010000003007824 */ /* 0x000fca00078e00ff */
[----:B------:R-:W-:-:S07]  /*0b80*/  LOP3.LUT R0, R5, R0, R6, 0xfe, !PT ;  /* 0x0000000005007212 */ /* 0x000fce00078efe06 */
.L_x_301:
[----:B------:R-:W-:Y:S05]  /*0b90*/  BSYNC B0 ;  /* 0x0000000000007941 */ /* 0x000fea0003800000 */
.L_x_300:
[----:B------:R-:W-:Y:S01]  /*0ba0*/  FSETP.NEU.FTZ.AND P0, PT, R0, RZ, PT ;  /* 0x000000ff0000720b */ /* 0x000fe20003f1d000 */
[----:B------:R-:W-:-:S12]  /*0bb0*/  BRA `(.L_x_285) ;  /* 0x0000000400147947 */ /* 0x000fd80003800000 */
.L_x_298:
        /* <DEDUP_REMOVED lines=21> */
.L_x_307:
[----:B------:R-:W-:Y:S05]  /*0d10*/  BSYNC B1 ;  /* 0x0000000000017941 */ /* 0x000fea0003800000 */
.L_x_306:
[----:B------:R-:W-:Y:S01]  /*0d20*/  LEA R5, R0, 0x37800000, 0x17 ;  /* 0x3780000000057811 */ /* 0x000fe200078eb8ff */
[----:B------:R-:W-:-:S05]  /*0d30*/  IMAD.SHL.U32 R0, R3, 0x200000, RZ ;  /* 0x0020000003007824 */ /* 0x000fca00078e00ff */
[----:B------:R-:W-:-:S07]  /*0d40*/  LOP3.LUT R0, R5, R0, R6, 0xfe, !PT ;  /* 0x0000000005007212 */ /* 0x000fce00078efe06 */
.L_x_305:
[----:B------:R-:W-:Y:S05]  /*0d50*/  BSYNC B0 ;  /* 0x0000000000007941 */ /* 0x000fea0003800000 */
.L_x_304:
[----:B------:R-:W-:Y:S01]  /*0d60*/  FSETP.NEU.FTZ.AND P0, PT, R0, RZ, PT ;  /* 0x000000ff0000720b */ /* 0x000fe20003f1d000 */
[----:B------:R-:W-:-:S12]  /*0d70*/  BRA `(.L_x_285) ;  /* 0x0000000000a47947 */ /* 0x000fd80003800000 */
.L_x_297:
        /* <DEDUP_REMOVED lines=14> */
.L_x_311:
[----:B------:R-:W-:Y:S05]  /*0e60*/  BSYNC B0 ;  /* 0x0000000000007941 */ /* 0x000fea0003800000 */
.L_x_310:
[----:B------:R-:W-:Y:S01]  /*0e70*/  FSETP.NEU.FTZ.AND P0, PT, R0, RZ, PT ;  /* 0x000000ff0000720b */ /* 0x000fe20003f1d000 */
[----:B------:R-:W-:-:S12]  /*0e80*/  BRA `(.L_x_285) ;  /* 0x0000000000607947 */ /* 0x000fd80003800000 */
.L_x_284:
        /* <DEDUP_REMOVED lines=16> */
.L_x_312:
[----:B------:R-:W-:Y:S01]  /*0f90*/  PLOP3.LUT P0, PT, PT, PT, PT, 0x8, 0x0 ;  /* 0x000000000000781c */ /* 0x000fe20003f0e170 */
[----:B------:R-:W-:-:S12]  /*0fa0*/  BRA `(.L_x_285) ;  /* 0x0000000000187947 */ /* 0x000fd80003800000 */
.L_x_309:
[----:B------:R-:W2:Y:S02]  /*0fb0*/  LDG.E.64 R4, desc[UR36][R4.64] ;  /* 0x0000002404047981 */ /* 0x000ea4000c1e1b00 */
[----:B--2---:R-:W-:-:S04]  /*0fc0*/  ISETP.NE.U32.AND P0, PT, R4, RZ, PT ;  /* 0x000000ff0400720c */ /* 0x004fc80003f05070 */
[----:B------:R-:W-:Y:S01]  /*0fd0*/  ISETP.NE.AND.EX P0, PT, R5, RZ, PT, P0 ;  /* 0x000000ff0500720c */ /* 0x000fe20003f05300 */
[----:B------:R-:W-:-:S12]  /*0fe0*/  BRA `(.L_x_285) ;  /* 0x0000000000087947 */ /* 0x000fd80003800000 */
.L_x_308:
[----:B------:R-:W2:Y:S02]  /*0ff0*/  LDG.E R4, desc[UR36][R4.64] ;  /* 0x0000002404047981 */ /* 0x000ea4000c1e1900 */
[----:B--2---:R-:W-:-:S13]  /*1000*/  ISETP.NE.AND P0, PT, R4, RZ, PT ;  /* 0x000000ff0400720c */ /* 0x004fda0003f05270 */
.L_x_285:
[----:B------:R-:W0:Y:S01]  /*1010*/  S2R R19, SR_TID.X ;  /* 0x0000000000137919 */ /* 0x000e220000002100 */
[----:B------:R-:W-:Y:S01]  /*1020*/  SEL R24, RZ, 0x1, !P0 ;  /* 0x00000001ff187807 */ /* 0x000fe20004000000 */
[----:B0-----:R-:W-:-:S07]  /*1030*/  VIADD R19, R19, 0x80 ;  /* 0x0000008013137836 */ /* 0x001fce0000000000 */
.L_x_279:
[----:B------:R-:W-:Y:S05]  /*1040*/  BSYNC B6 ;  /* 0x0000000000067941 */ /* 0x000fea0003800000 */
.L_x_278:
[----:B------:R-:W-:Y:S01]  /*1050*/  ISETP.GE.AND P0, PT, R19, R22, PT ;  /* 0x000000161300720c */ /* 0x000fe20003f06270 */
[----:B------:R-:W-:-:S12]  /*1060*/  BSSY B6, `(.L_x_313) ;  /* 0x00000f9000067945 */ /* 0x000fd80003800000 */
[----:B------:R-:W-:Y:S05]  /*1070*/  @P0 BRA `(.L_x_314) ;  /* 0x0000000c00dc0947 */ /* 0x000fea0003800000 */
[----:B------:R-:W0:Y:S01]  /*1080*/  LDC.64 R4, c[0x0][0x220] ;  /* 0x00008800ff047b82 */ /* 0x000e220000000a00 */
[----:B------:R-:W-:Y:S01]  /*1090*/  IMAD R0, R2, 0x200, R19 ;  /* 0x0000020002007824 */ /* 0x000fe200078e0213 */
[----:B------:R-:W-:Y:S01]  /*10a0*/  PRMT R6, R18, 0x9910, RZ ;  /* 0x0000991012067816 */ /* 0x000fe200000000ff */
[----:B------:R-:W-:Y:S02]  /*10b0*/  ULDC UR4, c[0x0][0x230] ;  /* 0x00008c0000047ab9 */ /* 0x000fe40000000800 */
[----:B------:R-:W-:Y:S02]  /*10c0*/  IMAD R3, R0, UR4, RZ ;  /* 0x0000000400037c24 */ /* 0x000fe4000f8e02ff */
[----:B------:R-:W-:-:S05]  /*10d0*/  IMAD.MOV.U32 R0, RZ, RZ, R6 ;  /* 0x000000ffff007224 */ /* 0x000fca00078e0006 */
[----:B------:R-:W-:Y:S02]  /*10e0*/  ISETP.GT.AND P1, PT, R0, 0x9, PT ;  /* 0x000000090000780c */ /* 0x000fe40003f24270 */
[----:B0-----:R-:W-:-:S05]  /*10f0*/  IADD3 R4, P0, R3, R4, RZ ;  /* 0x0000000403047210 */ /* 0x001fca0007f1e0ff */
[----:B------:R-:W-:-:S06]  /*1100*/  IMAD.X R5, RZ, RZ, R5, P0 ;  /* 0x000000ffff057224 */ /* 0x000fcc00000e0605 */
        /* <DEDUP_REMOVED lines=12> */
.L_x_318:
[----:B------:R-:W2:Y:S02]  /*11d0*/  LDG.E.U8 R4, desc[UR36][R4.64] ;  /* 0x0000002404047981 */ /* 0x000ea4000c1e1100 */
[----:B--2---:R-:W-:Y:S01]  /*11e0*/  ISETP.NE.AND P0, PT, R4, RZ, PT ;  /* 0x000000ff0400720c */ /* 0x004fe20003f05270 */
[----:B------:R-:W-:-:S12]  /*11f0*/  BRA `(.L_x_320) ;  /* 0x0000000c00747947 */ /* 0x000fd80003800000 */
.L_x_317:
        /* <DEDUP_REMOVED lines=10> */
.L_x_322:
[----:B------:R-:W2:Y:S02]  /*12a0*/  LDG.E R4, desc[UR36][R4.64] ;  /* 0x0000002404047981 */ /* 0x000ea4000c1e1900 */
[----:B--2---:R-:W-:Y:S01]  /*12b0*/  ISETP.NE.AND P0, PT, R4, RZ, PT ;  /* 0x000000ff0400720c */ /* 0x004fe20003f05270 */
[----:B------:R-:W-:-:S12]  /*12c0*/  BRA `(.L_x_320) ;  /* 0x0000000c00407947 */ /* 0x000fd80003800000 */
.L_x_321:
[----:B------:R-:W2:Y:S02]  /*12d0*/  LDG.E.U16 R4, desc[UR36][R4.64] ;  /* 0x0000002404047981 */ /* 0x000ea4000c1e1500 */
[----:B--2---:R-:W-:Y:S01]  /*12e0*/  ISETP.NE.AND P0, PT, R4, RZ, PT ;  /* 0x000000ff0400720c */ /* 0x004fe20003f05270 */
[----:B------:R-:W-:-:S12]  /*12f0*/  BRA `(.L_x_320) ;  /* 0x0000000c00347947 */ /* 0x000fd80003800000 */
.L_x_316:
        /* <DEDUP_REMOVED lines=9> */
.L_x_324:
[----:B------:R-:W2:Y:S02]  /*1390*/  LDG.E.U16 R0, desc[UR36][R4.64] ;  /* 0x0000002404007981 */ /* 0x000ea4000c1e1500 */
[----:B--2---:R-:W-:-:S05]  /*13a0*/  HADD2.F32 R0, -RZ, R0.H0_H0 ;  /* 0x20000000ff007230 */ /* 0x004fca0000004100 */
[----:B------:R-:W-:Y:S01]  /*13b0*/  FSETP.NEU.FTZ.AND P0, PT, R0, RZ, PT ;  /* 0x000000ff0000720b */ /* 0x000fe20003f1d000 */
[----:B------:R-:W-:-:S12]  /*13c0*/  BRA `(.L_x_320) ;  /* 0x0000000c00007947 */ /* 0x000fd80003800000 */
.L_x_323:
        /* <DEDUP_REMOVED lines=11> */
.L_x_326:
        /* <DEDUP_REMOVED lines=10> */
.L_x_325:
[----:B------:R-:W2:Y:S02]  /*1520*/  LDG.E.64 R4, desc[UR36][R4.64] ;  /* 0x0000002404047981 */ /* 0x000ea4000c1e1b00 */
[----:B--2---:R-:W-:Y:S01]  /*1530*/  DSETP.NEU.AND P0, PT, R4, RZ, PT ;  /* 0x000000ff0400722a */ /* 0x004fe20003f0d000 */
[----:B------:R-:W-:-:S13]  /*1540*/  BRA `(.L_x_320) ;  /* 0x0000000800a07947 */ /* 0x000fda0003800000 */
.L_x_315:
        /* <DEDUP_REMOVED lines=11> */
.L_x_329:
[----:B------:R-:W2:Y:S02]  /*1600*/  LDG.E.128 R4, desc[UR36][R4.64] ;  /* 0x0000002404047981 */ /* 0x000ea4000c1e1d00 */
[----:B--2---:R-:W-:-:S06]  /*1610*/  DSETP.NEU.AND P0, PT, R6, RZ, PT ;  /* 0x000000ff0600722a */ /* 0x004fcc0003f0d000 */
[----:B------:R-:W-:Y:S01]  /*1620*/  DSETP.NEU.OR P0, PT, R4, RZ, P0 ;  /* 0x000000ff0400722a */ /* 0x000fe2000070d400 */
[----:B------:R-:W-:-:S13]  /*1630*/  BRA `(.L_x_320) ;  /* 0x0000000800647947 */ /* 0x000fda0003800000 */
.L_x_328:
        /* <DEDUP_REMOVED lines=27> */
.L_x_331:
[----:B------:R-:W2:Y:S02]  /*17f0*/  LDG.E.U8 R4, desc[UR36][R4.64] ;  /* 0x0000002404047981 */ /* 0x000ea4000c1e1100 */
[----:B--2---:R-:W-:-:S05]  /*1800*/  IMAD.SHL.U32 R0, R4, 0x2000000, RZ ;  /* 0x0200000004007824 */ /* 0x004fca00078e00ff */
[----:B------:R-:W-:-:S13]  /*1810*/  ISETP.GE.U32.AND P0, PT, R0, 0x8000000, PT ;  /* 0x080000000000780c */ /* 0x000fda0003f06070 */
[C---:B------:R-:W-:Y:S02]  /*1820*/  @!P0 IMAD.SHL.U32 R0, R4.reuse, 0x100, RZ ;  /* 0x0000010004008824 */ /* 0x040fe400078e00ff */
[----:B------:R-:W-:-:S03]  /*1830*/  @P0 IMAD.SHL.U32 R3, R4, 0x200000, RZ ;  /* 0x0020000004030824 */ /* 0x000fc600078e00ff */
        /* <DEDUP_REMOVED lines=9> */
.L_x_330:
[----:B------:R-:W2:Y:S02]  /*18d0*/  LDG.E.U16 R0, desc[UR36][R4.64] ;  /* 0x0000002404007981 */ /* 0x000ea4000c1e1500 */
[----:B--2---:R-:W-:-:S05]  /*18e0*/  IMAD.U32 R0, R0, 0x10000, RZ ;  /* 0x0001000000007824 */ /* 0x004fca00078e00ff */
[----:B------:R-:W-:Y:S01]  /*18f0*/  FSETP.NEU.FTZ.AND P0, PT, R0, RZ, PT ;  /* 0x000000ff0000720b */ /* 0x000fe20003f1d000 */
[----:B------:R-:W-:-:S12]  /*1900*/  BRA `(.L_x_320) ;  /* 0x0000000400b07947 */ /* 0x000fd80003800000 */
.L_x_327:
        /* <DEDUP_REMOVED lines=11> */
.L_x_334:
        /* <DEDUP_REMOVED lines=21> */
.L_x_338:
[----:B------:R-:W-:Y:S05]  /*1b10*/  BSYNC B1 ;  /* 0x0000000000017941 */ /* 0x000fea0003800000 */
.L_x_337:
[----:B------:R-:W-:Y:S01]  /*1b20*/  LEA R5, R0, 0x3b800000, 0x17 ;  /* 0x3b80000000057811 */ /* 0x000fe200078eb8ff */
[----:B------:R-:W-:-:S05]  /*1b30*/  IMAD.SHL.U32 R0, R3, 0x100000, RZ ;  /* 0x0010000003007824 */ /* 0x000fca00078e00ff */
[----:B------:R-:W-:-:S07]  /*1b40*/  LOP3.LUT R0, R5, R0, R6, 0xfe, !PT ;  /* 0x0000000005007212 */ /* 0x000fce00078efe06 */
.L_x_336:
[----:B------:R-:W-:Y:S05]  /*1b50*/  BSYNC B0 ;  /* 0x0000000000007941 */ /* 0x000fea0003800000 */
.L_x_335:
[----:B------:R-:W-:Y:S01]  /*1b60*/  FSETP.NEU.FTZ.AND P0, PT, R0, RZ, PT ;  /* 0x000000ff0000720b */ /* 0x000fe20003f1d000 */
[----:B------:R-:W-:-:S12]  /*1b70*/  BRA `(.L_x_320) ;  /* 0x0000000400147947 */ /* 0x000fd80003800000 */
.L_x_333:
        /* <DEDUP_REMOVED lines=21> */
.L_x_342:
[----:B------:R-:W-:Y:S05]  /*1cd0*/  BSYNC B1 ;  /* 0x0000000000017941 */ /* 0x000fea0003800000 */
.L_x_341:
[----:B------:R-:W-:Y:S01]  /*1ce0*/  LEA R5, R0, 0x37800000, 0x17 ;  /* 0x3780000000057811 */ /* 0x000fe200078eb8ff */
[----:B------:R-:W-:-:S05]  /*1cf0*/  IMAD.SHL.U32 R0, R3, 0x200000, RZ ;  /* 0x0020000003007824 */ /* 0x000fca00078e00ff */
[----:B------:R-:W-:-:S07]  /*1d00*/  LOP3.LUT R0, R5, R0, R6, 0xfe, !PT ;  /* 0x0000000005007212 */ /* 0x000fce00078efe06 */
.L_x_340:
[----:B------:R-:W-:Y:S05]  /*1d10*/  BSYNC B0 ;  /* 0x0000000000007941 */ /* 0x000fea0003800000 */
.L_x_339:
[----:B------:R-:W-:Y:S01]  /*1d20*/  FSETP.NEU.FTZ.AND P0, PT, R0, RZ, PT ;  /* 0x000000ff0000720b */ /* 0x000fe20003f1d000 */
[----:B------:R-:W-:-:S12]  /*1d30*/  BRA `(.L_x_320) ;  /* 0x0000000000a47947 */ /* 0x000fd80003800000 */
.L_x_332:
        /* <DEDUP_REMOVED lines=14> */
.L_x_346:
[----:B------:R-:W-:Y:S05]  /*1e20*/  BSYNC B0 ;  /* 0x0000000000007941 */ /* 0x000fea0003800000 */
.L_x_345:
[----:B------:R-:W-:Y:S01]  /*1e30*/  FSETP.NEU.FTZ.AND P0, PT, R0, RZ, PT ;  /* 0x000000ff0000720b */ /* 0x000fe20003f1d000 */
[----:B------:R-:W-:-:S12]  /*1e40*/  BRA `(.L_x_320) ;  /* 0x0000000000607947 */ /* 0x000fd80003800000 */
.L_x_319:
        /* <DEDUP_REMOVED lines=16> */
.L_x_347:
[----:B------:R-:W-:Y:S01]  /*1f50*/  PLOP3.LUT P0, PT, PT, PT, PT, 0x8, 0x0 ;  /* 0x000000000000781c */ /* 0x000fe20003f0e170 */
[----:B------:R-:W-:-:S12]  /*1f60*/  BRA `(.L_x_320) ;  /* 0x0000000000187947 */ /* 0x000fd80003800000 */
.L_x_344:
[----:B------:R-:W2:Y:S02]  /*1f70*/  LDG.E.64 R4, desc[UR36][R4.64] ;  /* 0x0000002404047981 */ /* 0x000ea4000c1e1b00 */
[----:B--2---:R-:W-:-:S04]  /*1f80*/  ISETP.NE.U32.AND P0, PT, R4, RZ, PT ;  /* 0x000000ff0400720c */ /* 0x004fc80003f05070 */
[----:B------:R-:W-:Y:S01]  /*1f90*/  ISETP.NE.AND.EX P0, PT, R5, RZ, PT, P0 ;  /* 0x000000ff0500720c */ /* 0x000fe20003f05300 */
[----:B------:R-:W-:-:S12]  /*1fa0*/  BRA `(.L_x_320) ;  /* 0x0000000000087947 */ /* 0x000fd80003800000 */
.L_x_343:
[----:B------:R-:W2:Y:S02]  /*1fb0*/  LDG.E R4, desc[UR36][R4.64] ;  /* 0x0000002404047981 */ /* 0x000ea4000c1e1900 */
[----:B--2---:R-:W-:-:S13]  /*1fc0*/  ISETP.NE.AND P0, PT, R4, RZ, PT ;  /* 0x000000ff0400720c */ /* 0x004fda0003f05270 */
.L_x_320:
[----:B------:R-:W-:Y:S01]  /*1fd0*/  SEL R23, RZ, 0x1, !P0 ;  /* 0x00000001ff177807 */ /* 0x000fe20004000000 */
[----:B------:R-:W-:-:S07]  /*1fe0*/  VIADD R19, R19, 0x80 ;  /* 0x0000008013137836 */ /* 0x000fce0000000000 */
.L_x_314:
[----:B------:R-:W-:Y:S05]  /*1ff0*/  BSYNC B6 ;  /* 0x0000000000067941 */ /* 0x000fea0003800000 */
.L_x_313:
[----:B------:R-:W-:Y:S01]  /*2000*/  ISETP.GE.AND P0, PT, R19, R22, PT ;  /* 0x000000161300720c */ /* 0x000fe20003f06270 */
[----:B------:R-:W-:Y:S01]  /*2010*/  BSSY B6, `(.L_x_348) ;  /* 0x00000fb000067945 */ /* 0x000fe20003800000 */
[----:B------:R-:W-:Y:S02]  /*2020*/  PRMT R16, RZ, 0x7610, R16 ;  /* 0x00007610ff107816 */ /* 0x000fe40000000010 */
[----:B------:R-:W-:-:S09]  /*2030*/  PRMT R17, RZ, 0x7610, R17 ;  /* 0x00007610ff117816 */ /* 0x000fd20000000011 */
        /* <DEDUP_REMOVED lines=22> */
.L_x_353:
[----:B------:R-:W2:Y:S02]  /*21a0*/  LDG.E.U8 R4, desc[UR36][R4.64] ;  /* 0x0000002404047981 */ /* 0x000ea4000c1e1100 */
[----:B--2---:R-:W-:Y:S01]  /*21b0*/  ISETP.NE.AND P0, PT, R4, RZ, PT ;  /* 0x000000ff0400720c */ /* 0x004fe20003f05270 */
[----:B------:R-:W-:-:S12]  /*21c0*/  BRA `(.L_x_355) ;  /* 0x0000000c00747947 */ /* 0x000fd80003800000 */
.L_x_352:
        /* <DEDUP_REMOVED lines=10> */
.L_x_357:
[----:B------:R-:W2:Y:S02]  /*2270*/  LDG.E R4, desc[UR36][R4.64] ;  /* 0x0000002404047981 */ /* 0x000ea4000c1e1900 */
[----:B--2---:R-:W-:Y:S01]  /*2280*/  ISETP.NE.AND P0, PT, R4, RZ, PT ;  /* 0x000000ff0400720c */ /* 0x004fe20003f05270 */
[----:B------:R-:W-:-:S12]  /*2290*/  BRA `(.L_x_355) ;  /* 0x0000000c00407947 */ /* 0x000fd80003800000 */
.L_x_356:
[----:B------:R-:W2:Y:S02]  /*22a0*/  LDG.E.U16 R4, desc[UR36][R4.64] ;  /* 0x0000002404047981 */ /* 0x000ea4000c1e1500 */
[----:B--2---:R-:W-:Y:S01]  /*22b0*/  ISETP.NE.AND P0, PT, R4, RZ, PT ;  /* 0x000000ff0400720c */ /* 0x004fe20003f05270 */
[----:B------:R-:W-:-:S12]  /*22c0*/  BRA `(.L_x_355) ;  /* 0x0000000c00347947 */ /* 0x000fd80003800000 */
.L_x_351:
        /* <DEDUP_REMOVED lines=9> */
.L_x_359:
[----:B------:R-:W2:Y:S02]  /*2360*/  LDG.E.U16 R0, desc[UR36][R4.64] ;  /* 0x0000002404007981 */ /* 0x000ea4000c1e1500 */
[----:B--2---:R-:W-:-:S05]  /*2370*/  HADD2.F32 R0, -RZ, R0.H0_H0 ;  /* 0x20000000ff007230 */ /* 0x004fca0000004100 */
[----:B------:R-:W-:Y:S01]  /*2380*/  FSETP.NEU.FTZ.AND P0, PT, R0, RZ, PT ;  /* 0x000000ff0000720b */ /* 0x000fe20003f1d000 */
[----:B------:R-:W-:-:S12]  /*2390*/  BRA `(.L_x_355) ;  /* 0x0000000c00007947 */ /* 0x000fd80003800000 */
.L_x_358:
        /* <DEDUP_REMOVED lines=11> */
.L_x_361:
        /* <DEDUP_REMOVED lines=10> */
.L_x_360:
[----:B------:R-:W2:Y:S02]  /*24f0*/  LDG.E.64 R4, desc[UR36][R4.64] ;  /* 0x0000002404047981 */ /* 0x000ea4000c1e1b00 */
[----:B--2---:R-:W-:Y:S01]  /*2500*/  DSETP.NEU.AND P0, PT, R4, RZ, PT ;  /* 0x000000ff0400722a */ /* 0x004fe20003f0d000 */
[----:B------:R-:W-:-:S13]  /*2510*/  BRA `(.L_x_355) ;  /* 0x0000000800a07947 */ /* 0x000fda0003800000 */
.L_x_350:
        /* <DEDUP_REMOVED lines=11> */
.L_x_364:
[----:B------:R-:W2:Y:S02]  /*25d0*/  LDG.E.128 R4, desc[UR36][R4.64] ;  /* 0x0000002404047981 */ /* 0x000ea4000c1e1d00 */
[----:B--2---:R-:W-:-:S06]  /*25e0*/  DSETP.NEU.AND P0, PT, R6, RZ, PT ;  /* 0x000000ff0600722a */ /* 0x004fcc0003f0d000 */
[----:B------:R-:W-:Y:S01]  /*25f0*/  DSETP.NEU.OR P0, PT, R4, RZ, P0 ;  /* 0x000000ff0400722a */ /* 0x000fe2000070d400 */
[----:B------:R-:W-:-:S13]  /*2600*/  BRA `(.L_x_355) ;  /* 0x0000000800647947 */ /* 0x000fda0003800000 */
.L_x_363:
        /* <DEDUP_REMOVED lines=27> */
.L_x_366:
        /* <DEDUP_REMOVED lines=14> */
.L_x_365:
[----:B------:R-:W2:Y:S02]  /*28a0*/  LDG.E.U16 R0, desc[UR36][R4.64] ;  /* 0x0000002404007981 */ /* 0x000ea4000c1e1500 */
[----:B--2---:R-:W-:-:S05]  /*28b0*/  IMAD.U32 R0, R0, 0x10000, RZ ;  /* 0x0001000000007824 */ /* 0x004fca00078e00ff */
[----:B------:R-:W-:Y:S01]  /*28c0*/  FSETP.NEU.FTZ.AND P0, PT, R0, RZ, PT ;  /* 0x000000ff0000720b */ /* 0x000fe20003f1d000 */
[----:B------:R-:W-:-:S12]  /*28d0*/  BRA `(.L_x_355) ;  /* 0x0000000400b07947 */ /* 0x000fd80003800000 */
.L_x_362:
        /* <DEDUP_REMOVED lines=11> */
.L_x_369:
        /* <DEDUP_REMOVED lines=21> */
.L_x_373:
[----:B------:R-:W-:Y:S05]  /*2ae0*/  BSYNC B1 ;  /* 0x0000000000017941 */ /* 0x000fea0003800000 */
.L_x_372:
[----:B------:R-:W-:Y:S01]  /*2af0*/  LEA R5, R0, 0x3b800000, 0x17 ;  /* 0x3b80000000057811 */ /* 0x000fe200078eb8ff */
[----:B------:R-:W-:-:S05]  /*2b00*/  IMAD.SHL.U32 R0, R3, 0x100000, RZ ;  /* 0x0010000003007824 */ /* 0x000fca00078e00ff */
[----:B------:R-:W-:-:S07]  /*2b10*/  LOP3.LUT R0, R5, R0, R6, 0xfe, !PT ;  /* 0x0000000005007212 */ /* 0x000fce00078efe06 */
.L_x_371:
[----:B------:R-:W-:Y:S05]  /*2b20*/  BSYNC B0 ;  /* 0x0000000000007941 */ /* 0x000fea0003800000 */
.L_x_370:
[----:B------:R-:W-:Y:S01]  /*2b30*/  FSETP.NEU.FTZ.AND P0, PT, R0, RZ, PT ;  /* 0x000000ff0000720b */ /* 0x000fe20003f1d000 */
[----:B------:R-:W-:-:S12]  /*2b40*/  BRA `(.L_x_355) ;  /* 0x0000000400147947 */ /* 0x000fd80003800000 */
.L_x_368:
        /* <DEDUP_REMOVED lines=21> */
.L_x_377:
[----:B------:R-:W-:Y:S05]  /*2ca0*/  BSYNC B1 ;  /* 0x0000000000017941 */ /* 0x000fea0003800000 */
.L_x_376:
[----:B------:R-:W-:Y:S01]  /*2cb0*/  LEA R5, R0, 0x37800000, 0x17 ;  /* 0x3780000000057811 */ /* 0x000fe200078eb8ff */
[----:B------:R-:W-:-:S05]  /*2cc0*/  IMAD.SHL.U32 R0, R3, 0x200000, RZ ;  /* 0x0020000003007824 */ /* 0x000fca00078e00ff */
[----:B------:R-:W-:-:S07]  /*2cd0*/  LOP3.LUT R0, R5, R0, R6, 0xfe, !PT ;  /* 0x0000000005007212 */ /* 0x000fce00078efe06 */
.L_x_375:
[----:B------:R-:W-:Y:S05]  /*2ce0*/  BSYNC B0 ;  /* 0x0000000000007941 */ /* 0x000fea0003800000 */
.L_x_374:
[----:B------:R-:W-:Y:S01]  /*2cf0*/  FSETP.NEU.FTZ.AND P0, PT, R0, RZ, PT ;  /* 0x000000ff0000720b */ /* 0x000fe20003f1d000 */
[----:B------:R-:W-:-:S12]  /*2d00*/  BRA `(.L_x_355) ;  /* 0x0000000000a47947 */ /* 0x000fd80003800000 */
.L_x_367:
        /* <DEDUP_REMOVED lines=14> */
.L_x_381:
[----:B------:R-:W-:Y:S05]  /*2df0*/  BSYNC B0 ;  /* 0x0000000000007941 */ /* 0x000fea0003800000 */
.L_x_380:
[----:B------:R-:W-:Y:S01]  /*2e00*/  FSETP.NEU.FTZ.AND P0, PT, R0, RZ, PT ;  /* 0x000000ff0000720b */ /* 0x000fe20003f1d000 */
[----:B------:R-:W-:-:S12]  /*2e10*/  BRA `(.L_x_355) ;  /* 0x0000000000607947 */ /* 0x000fd80003800000 */
.L_x_354:
        /* <DEDUP_REMOVED lines=16> */
.L_x_382:
[----:B------:R-:W-:Y:S01]  /*2f20*/  PLOP3.LUT P0, PT, PT, PT, PT, 0x8, 0x0 ;  /* 0x000000000000781c */ /* 0x000fe20003f0e170 */
[----:B------:R-:W-:-:S12]  /*2f30*/  BRA `(.L_x_355) ;  /* 0x0000000000187947 */ /* 0x000fd80003800000 */
.L_x_379:
[----:B------:R-:W2:Y:S02]  /*2f40*/  LDG.E.64 R4, desc[UR36][R4.64] ;  /* 0x0000002404047981 */ /* 0x000ea4000c1e1b00 */
[----:B--2---:R-:W-:-:S04]  /*2f50*/  ISETP.NE.U32.AND P0, PT, R4, RZ, PT ;  /* 0x000000ff0400720c */ /* 0x004fc80003f05070 */
[----:B------:R-:W-:Y:S01]  /*2f60*/  ISETP.NE.AND.EX P0, PT, R5, RZ, PT, P0 ;  /* 0x000000ff0500720c */ /* 0x000fe20003f05300 */
[----:B------:R-:W-:-:S12]  /*2f70*/  BRA `(.L_x_355) ;  /* 0x0000000000087947 */ /* 0x000fd80003800000 */
.L_x_378:
[----:B------:R-:W2:Y:S02]  /*2f80*/  LDG.E R4, desc[UR36][R4.64] ;  /* 0x0000002404047981 */ /* 0x000ea4000c1e1900 */
[----:B--2---:R-:W-:-:S13]  /*2f90*/  ISETP.NE.AND P0, PT, R4, RZ, PT ;  /* 0x000000ff0400720c */ /* 0x004fda0003f05270 */
.L_x_355:
[----:B------:R-:W-:Y:S01]  /*2fa0*/  SEL R17, RZ, 0x1, !P0 ;  /* 0x00000001ff117807 */ /* 0x000fe20004000000 */
[----:B------:R-:W-:-:S07]  /*2fb0*/  VIADD R19, R19, 0x80 ;  /* 0x0000008013137836 */ /* 0x000fce0000000000 */
.L_x_349:
[----:B------:R-:W-:Y:S05]  /*2fc0*/  BSYNC B6 ;  /* 0x0000000000067941 */ /* 0x000fea0003800000 */
.L_x_348:
[----:B------:R-:W-:Y:S01]  /*2fd0*/  ISETP.GE.AND P0, PT, R19, R22, PT ;  /* 0x000000161300720c */ /* 0x000fe20003f06270 */
[----:B------:R-:W-:-:S12]  /*2fe0*/  BSSY B6, `(.L_x_383) ;  /* 0x00000f7000067945 */ /* 0x000fd80003800000 */
[----:B------:R-:W-:Y:S05]  /*2ff0*/  @P0 BRA `(.L_x_384) ;  /* 0x0000000c00d40947 */ /* 0x000fea0003800000 */
        /* <DEDUP_REMOVED lines=20> */
.L_x_388:
[----:B------:R-:W2:Y:S02]  /*3140*/  LDG.E.U8 R4, desc[UR36][R4.64] ;  /* 0x0000002404047981 */ /* 0x000ea4000c1e1100 */
[----:B--2---:R-:W-:Y:S01]  /*3150*/  ISETP.NE.AND P0, PT, R4, RZ, PT ;  /* 0x000000ff0400720c */ /* 0x004fe20003f05270 */
[----:B------:R-:W-:-:S12]  /*3160*/  BRA `(.L_x_390) ;  /* 0x0000000c00747947 */ /* 0x000fd80003800000 */
.L_x_387:
        /* <DEDUP_REMOVED lines=10> */
.L_x_392:
[----:B------:R-:W2:Y:S02]  /*3210*/  LDG.E R4, desc[UR36][R4.64] ;  /* 0x0000002404047981 */ /* 0x000ea4000c1e1900 */
[----:B--2---:R-:W-:Y:S01]  /*3220*/  ISETP.NE.AND P0, PT, R4, RZ, PT ;  /* 0x000000ff0400720c */ /* 0x004fe20003f05270 */
[----:B------:R-:W-:-:S12]  /*3230*/  BRA `(.L_x_390) ;  /* 0x0000000c00407947 */ /* 0x000fd80003800000 */
.L_x_391:
[----:B------:R-:W2:Y:S02]  /*3240*/  LDG.E.U16 R4, desc[UR36][R4.64] ;  /* 0x0000002404047981 */ /* 0x000ea4000c1e1500 */
[----:B--2---:R-:W-:Y:S01]  /*3250*/  ISETP.NE.AND P0, PT, R4, RZ, PT ;  /* 0x000000ff0400720c */ /* 0x004fe20003f05270 */
[----:B------:R-:W-:-:S12]  /*3260*/  BRA `(.L_x_390) ;  /* 0x0000000c00347947 */ /* 0x000fd80003800000 */
.L_x_386:
        /* <DEDUP_REMOVED lines=9> */
.L_x_394:
[----:B------:R-:W2:Y:S02]  /*3300*/  LDG.E.U16 R0, desc[UR36][R4.64] ;  /* 0x0000002404007981 */ /* 0x000ea4000c1e1500 */
[----:B--2---:R-:W-:-:S05]  /*3310*/  HADD2.F32 R0, -RZ, R0.H0_H0 ;  /* 0x20000000ff007230 */ /* 0x004fca0000004100 */
[----:B------:R-:W-:Y:S01]  /*3320*/  FSETP.NEU.FTZ.AND P0, PT, R0, RZ, PT ;  /* 0x000000ff0000720b */ /* 0x000fe20003f1d000 */
[----:B------:R-:W-:-:S12]  /*3330*/  BRA `(.L_x_390) ;  /* 0x0000000c00007947 */ /* 0x000fd80003800000 */
.L_x_393:
        /* <DEDUP_REMOVED lines=11> */
.L_x_396:
        /* <DEDUP_REMOVED lines=10> */
.L_x_395:
[----:B------:R-:W2:Y:S02]  /*3490*/  LDG.E.64 R4, desc[UR36][R4.64] ;  /* 0x0000002404047981 */ /* 0x000ea4000c1e1b00 */
[----:B--2---:R-:W-:Y:S01]  /*34a0*/  DSETP.NEU.AND P0, PT, R4, RZ, PT ;  /* 0x000000ff0400722a */ /* 0x004fe20003f0d000 */
[----:B------:R-:W-:-:S13]  /*34b0*/  BRA `(.L_x_390) ;  /* 0x0000000800a07947 */ /* 0x000fda0003800000 */
.L_x_385:
        /* <DEDUP_REMOVED lines=11> */
.L_x_399:
[----:B------:R-:W2:Y:S02]  /*3570*/  LDG.E.128 R4, desc[UR36][R4.64] ;  /* 0x0000002404047981 */ /* 0x000ea4000c1e1d00 */
[----:B--2---:R-:W-:-:S06]  /*3580*/  DSETP.NEU.AND P0, PT, R6, RZ, PT ;  /* 0x000000ff0600722a */ /* 0x004fcc0003f0d000 */
[----:B------:R-:W-:Y:S01]  /*3590*/  DSETP.NEU.OR P0, PT, R4, RZ, P0 ;  /* 0x000000ff0400722a */ /* 0x000fe2000070d400 */
[----:B------:R-:W-:-:S13]  /*35a0*/  BRA `(.L_x_390) ;  /* 0x0000000800647947 */ /* 0x000fda0003800000 */
.L_x_398:
        /* <DEDUP_REMOVED lines=27> */
.L_x_401:
        /* <DEDUP_REMOVED lines=14> */
.L_x_400:
[----:B------:R-:W2:Y:S02]  /*3840*/  LDG.E.U16 R0, desc[UR36][R4.64] ;  /* 0x0000002404007981 */ /* 0x000ea4000c1e1500 */
[----:B--2---:R-:W-:-:S05]  /*3850*/  IMAD.U32 R0, R0, 0x10000, RZ ;  /* 0x0001000000007824 */ /* 0x004fca00078e00ff */
[----:B------:R-:W-:Y:S01]  /*3860*/  FSETP.NEU.FTZ.AND P0, PT, R0, RZ, PT ;  /* 0x000000ff0000720b */ /* 0x000fe20003f1d000 */
[----:B------:R-:W-:-:S12]  /*3870*/  BRA `(.L_x_390) ;  /* 0x0000000400b07947 */ /* 0x000fd80003800000 */
.L_x_397:
        /* <DEDUP_REMOVED lines=11> */
.L_x_404:
        /* <DEDUP_REMOVED lines=21> */
.L_x_408:
[----:B------:R-:W-:Y:S05]  /*3a80*/  BSYNC B1 ;  /* 0x0000000000017941 */ /* 0x000fea0003800000 */
.L_x_407:
[----:B------:R-:W-:Y:S01]  /*3a90*/  LEA R5, R0, 0x3b800000, 0x17 ;  /* 0x3b80000000057811 */ /* 0x000fe200078eb8ff */
[----:B------:R-:W-:-:S05]  /*3aa0*/  IMAD.SHL.U32 R0, R3, 0x100000, RZ ;  /* 0x0010000003007824 */ /* 0x000fca00078e00ff */
[----:B------:R-:W-:-:S07]  /*3ab0*/  LOP3.LUT R0, R5, R0, R6, 0xfe, !PT ;  /* 0x0000000005007212 */ /* 0x000fce00078efe06 */
.L_x_406:
[----:B------:R-:W-:Y:S05]  /*3ac0*/  BSYNC B0 ;  /* 0x0000000000007941 */ /* 0x000fea0003800000 */
.L_x_405:
[----:B------:R-:W-:Y:S01]  /*3ad0*/  FSETP.NEU.FTZ.AND P0, PT, R0, RZ, PT ;  /* 0x000000ff0000720b */ /* 0x000fe20003f1d000 */
[----:B------:R-:W-:-:S12]  /*3ae0*/  BRA `(.L_x_390) ;  /* 0x0000000400147947 */ /* 0x000fd80003800000 */
.L_x_403:
        /* <DEDUP_REMOVED lines=21> */
.L_x_412:
[----:B------:R-:W-:Y:S05]  /*3c40*/  BSYNC B1 ;  /* 0x0000000000017941 */ /* 0x000fea0003800000 */
.L_x_411:
[----:B------:R-:W-:Y:S01]  /*3c50*/  LEA R5, R0, 0x37800000, 0x17 ;  /* 0x3780000000057811 */ /* 0x000fe200078eb8ff */
[----:B------:R-:W-:-:S05]  /*3c60*/  IMAD.SHL.U32 R0, R3, 0x200000, RZ ;  /* 0x0020000003007824 */ /* 0x000fca00078e00ff */
[----:B------:R-:W-:-:S07]  /*3c70*/  LOP3.LUT R0, R5, R0, R6, 0xfe, !PT ;  /* 0x0000000005007212 */ /* 0x000fce00078efe06 */
.L_x_410:
[----:B------:R-:W-:Y:S05]  /*3c80*/  BSYNC B0 ;  /* 0x0000000000007941 */ /* 0x000fea0003800000 */
.L_x_409:
[----:B------:R-:W-:Y:S01]  /*3c90*/  FSETP.NEU.FTZ.AND P0, PT, R0, RZ, PT ;  /* 0x000000ff0000720b */ /* 0x000fe20003f1d000 */
[----:B------:R-:W-:-:S12]  /*3ca0*/  BRA `(.L_x_390) ;  /* 0x0000000000a47947 */ /* 0x000fd80003800000 */
.L_x_402:
        /* <DEDUP_REMOVED lines=14> */
.L_x_416:
[----:B------:R-:W-:Y:S05]  /*3d90*/  BSYNC B0 ;  /* 0x0000000000007941 */ /* 0x000fea0003800000 */
.L_x_415:
[----:B------:R-:W-:Y:S01]  /*3da0*/  FSETP.NEU.FTZ.AND P0, PT, R0, RZ, PT ;  /* 0x000000ff0000720b */ /* 0x000fe20003f1d000 */
[----:B------:R-:W-:-:S12]  /*3db0*/  BRA `(.L_x_390) ;  /* 0x0000000000607947 */ /* 0x000fd80003800000 */
.L_x_389:
        /* <DEDUP_REMOVED lines=16> */
.L_x_417:
[----:B------:R-:W-:Y:S01]  /*3ec0*/  PLOP3.LUT P0, PT, PT, PT, PT, 0x8, 0x0 ;  /* 0x000000000000781c */ /* 0x000fe20003f0e170 */
[----:B------:R-:W-:-:S12]  /*3ed0*/  BRA `(.L_x_390) ;  /* 0x0000000000187947 */ /* 0x000fd80003800000 */
.L_x_414:
[----:B------:R-:W2:Y:S02]  /*3ee0*/  LDG.E.64 R4, desc[UR36][R4.64] ;  /* 0x0000002404047981 */ /* 0x000ea4000c1e1b00 */
[----:B--2---:R-:W-:-:S04]  /*3ef0*/  ISETP.NE.U32.AND P0, PT, R4, RZ, PT ;  /* 0x000000ff0400720c */ /* 0x004fc80003f05070 */
[----:B------:R-:W-:Y:S01]  /*3f00*/  ISETP.NE.AND.EX P0, PT, R5, RZ, PT, P0 ;  /* 0x000000ff0500720c */ /* 0x000fe20003f05300 */
[----:B------:R-:W-:-:S12]  /*3f10*/  BRA `(.L_x_390) ;  /* 0x0000000000087947 */ /* 0x000fd80003800000 */
.L_x_413:
[----:B------:R-:W2:Y:S02]  /*3f20*/  LDG.E R4, desc[UR36][R4.64] ;  /* 0x0000002404047981 */ /* 0x000ea4000c1e1900 */
[----:B--2---:R-:W-:-:S13]  /*3f30*/  ISETP.NE.AND P0, PT, R4, RZ, PT ;  /* 0x000000ff0400720c */ /* 0x004fda0003f05270 */
.L_x_390:
[----:B------:R-:W-:-:S07]  /*3f40*/  SEL R16, RZ, 0x1, !P0 ;  /* 0x00000001ff107807 */ /* 0x000fce0004000000 */
.L_x_384:
[----:B------:R-:W-:Y:S05]  /*3f50*/  BSYNC B6 ;  /* 0x0000000000067941 */ /* 0x000fea0003800000 */
.L_x_383:
[----:B------:R-:W0:Y:S01]  /*3f60*/  S2R R19, SR_TID.X ;  /* 0x0000000000137919 */ /* 0x000e220000002100 */
[----:B------:R-:W1:Y:S01]  /*3f70*/  LDC.U8 R18, c[0x0][0x234] ;  /* 0x00008d00ff127b82 */ /* 0x000e620000000000 */
[----:B------:R-:W-:Y:S01]  /*3f80*/  BSSY B6, `(.L_x_418) ;  /* 0x00000f0000067945 */ /* 0x000fe20003800000 */
[----:B0-----:R-:W-:-:S13]  /*3f90*/  ISETP.GE.AND P0, PT, R19, R22, PT ;  /* 0x000000161300720c */ /* 0x001fda0003f06270 */
[----:B------:R-:W-:Y:S05]  /*3fa0*/  @P0 BRA `(.L_x_419) ;  /* 0x0000000c00b40947 */ /* 0x000fea0003800000 */
[----:B------:R-:W0:Y:S01]  /*3fb0*/  LDC.64 R8, c[0x0][0x218] ;  /* 0x00008600ff087b82 */ /* 0x000e220000000a00 */
[----:B------:R-:W-:Y:S01]  /*3fc0*/  IMAD R0, R2, 0x200, R19 ;  /* 0x0000020002007824 */ /* 0x000fe200078e0213 */
[----:B-1----:R-:W-:Y:S01]  /*3fd0*/  PRMT R4, R18, 0x9910, RZ ;  /* 0x0000991012047816 */ /* 0x002fe200000000ff */
[----:B------:R-:W-:Y:S01]  /*3fe0*/  ULDC UR4, c[0x0][0x238] ;  /* 0x00008e0000047ab9 */ /* 0x000fe20000000800 */
[----:B------:R-:W-:Y:S02]  /*3ff0*/  VIADD R19, R19, 0x80 ;  /* 0x0000008013137836 */ /* 0x000fe40000000000 */
        /* <DEDUP_REMOVED lines=16> */
.L_x_423:
[----:B------:R0:W-:Y:S01]  /*4100*/  STG.E.U8 desc[UR36][R8.64], R24 ;  /* 0x0000001808007986 */ /* 0x0001e2000c101124 */
[----:B------:R-:W-:Y:S05]  /*4110*/  BRA `(.L_x_419) ;  /* 0x0000000c00587947 */ /* 0x000fea0003800000 */
.L_x_422:
[----:B------:R-:W-:-:S13]  /*4120*/  ISETP.NE.AND P0, PT, R0, 0x2, PT ;  /* 0x000000020000780c */ /* 0x000fda0003f05270 */
[----:B------:R-:W-:Y:S05]  /*4130*/  @!P0 BRA `(.L_x_425) ;  /* 0x00000000002c8947 */ /* 0x000fea0003800000 */
[----:B------:R-:W-:-:S13]  /*4140*/  ISETP.NE.AND P0, PT, R0, 0x3, PT ;  /* 0x000000030000780c */ /* 0x000fda0003f05270 */
[----:B------:R-:W-:Y:S05]  /*4150*/  @!P0 BRA `(.L_x_426) ;  /* 0x0000000000188947 */ /* 0x000fea0003800000 */
[----:B------:R-:W-:-:S13]  /*4160*/  ISETP.NE.AND P0, PT, R0, 0x4, PT ;  /* 0x000000040000780c */ /* 0x000fda0003f05270 */
[----:B------:R-:W-:Y:S05]  /*4170*/  @P0 BRA `(.L_x_424) ;  /* 0x0000000800e40947 */ /* 0x000fea0003800000 */
[----:B------:R-:W-:Y:S01]  /*4180*/  LOP3.LUT R24, R24, 0xffff, RZ, 0xc0, !PT ;  /* 0x0000ffff18187812 */ /* 0x000fe200078ec0ff */
[----:B------:R-:W-:-:S05]  /*4190*/  IMAD.MOV.U32 R25, RZ, RZ, RZ ;  /* 0x000000ffff197224 */ /* 0x000fca00078e00ff */
[----:B------:R0:W-:Y:S01]  /*41a0*/  STG.E.64 desc[UR36][R8.64], R24 ;  /* 0x0000001808007986 */ /* 0x0001e2000c101b24 */
[----:B------:R-:W-:Y:S05]  /*41b0*/  BRA `(.L_x_419) ;  /* 0x0000000c00307947 */ /* 0x000fea0003800000 */
.L_x_426:
[----:B------:R-:W-:-:S05]  /*41c0*/  LOP3.LUT R3, R24, 0xffff, RZ, 0xc0, !PT ;  /* 0x0000ffff18037812 */ /* 0x000fca00078ec0ff */
[----:B------:R0:W-:Y:S01]  /*41d0*/  STG.E desc[UR36][R8.64], R3 ;  /* 0x0000000308007986 */ /* 0x0001e2000c101924 */
[----:B------:R-:W-:Y:S05]  /*41e0*/  BRA `(.L_x_419) ;  /* 0x0000000c00247947 */ /* 0x000fea0003800000 */
.L_x_425:
[----:B------:R0:W-:Y:S01]  /*41f0*/  STG.E.U16 desc[UR36][R8.64], R24 ;  /* 0x0000001808007986 */ /* 0x0001e2000c101524 */
[----:B------:R-:W-:Y:S05]  /*4200*/  BRA `(.L_x_419) ;  /* 0x0000000c001c7947 */ /* 0x000fea0003800000 */
.L_x_421:
[----:B------:R-:W-:-:S13]  /*4210*/  ISETP.GT.AND P0, PT, R0, 0x6, PT ;  /* 0x000000060000780c */ /* 0x000fda0003f04270 */
[----:B------:R-:W-:Y:S05]  /*4220*/  @P0 BRA `(.L_x_427) ;  /* 0x00000000002c0947 */ /* 0x000fea0003800000 */
[----:B------:R-:W-:-:S13]  /*4230*/  ISETP.NE.AND P0, PT, R0, 0x5, PT ;  /* 0x000000050000780c */ /* 0x000fda0003f05270 */
[----:B------:R-:W-:Y:S05]  /*4240*/  @!P0 BRA `(.L_x_428) ;  /* 0x0000000000148947 */ /* 0x000fea0003800000 */
[----:B------:R-:W-:-:S13]  /*4250*/  ISETP.NE.AND P0, PT, R0, 0x6, PT ;  /* 0x000000060000780c */ /* 0x000fda0003f05270 */
[----:B------:R-:W-:Y:S05]  /*4260*/  @P0 BRA `(.L_x_424) ;  /* 0x0000000800a80947 */ /* 0x000fea0003800000 */
[----:B------:R-:W0:Y:S02]  /*4270*/  I2F.S16 R3, R24 ;  /* 0x0000001800037306 */ /* 0x000e240000101400 */
[----:B0-----:R0:W-:Y:S01]  /*4280*/  STG.E desc[UR36][R8.64], R3 ;  /* 0x0000000308007986 */ /* 0x0011e2000c101924 */
[----:B------:R-:W-:Y:S05]  /*4290*/  BRA `(.L_x_419) ;  /* 0x0000000800f87947 */ /* 0x000fea0003800000 */
.L_x_428:
[----:B------:R-:W0:Y:S02]  /*42a0*/  I2F.S16 R0, R24 ;  /* 0x0000001800007306 */ /* 0x000e240000101400 */
[----:B0-----:R-:W-:-:S05]  /*42b0*/  F2FP.F16.F32.PACK_AB R0, RZ, R0 ;  /* 0x00000000ff00723e */ /* 0x001fca00000000ff */
[----:B------:R0:W-:Y:S01]  /*42c0*/  STG.E.U16 desc[UR36][R8.64], R0 ;  /* 0x0000000008007986 */ /* 0x0001e2000c101524 */
[----:B------:R-:W-:Y:S05]  /*42d0*/  BRA `(.L_x_419) ;  /* 0x0000000800e87947 */ /* 0x000fea0003800000 */
.L_x_427:
[----:B------:R-:W-:-:S13]  /*42e0*/  ISETP.NE.AND P0, PT, R0, 0x7, PT ;  /* 0x000000070000780c */ /* 0x000fda0003f05270 */
[----:B------:R-:W-:Y:S05]  /*42f0*/  @!P0 BRA `(.L_x_429) ;  /* 0x0000000000348947 */ /* 0x000fea0003800000 */
[----:B------:R-:W-:-:S13]  /*4300*/  ISETP.NE.AND P0, PT, R0, 0x8, PT ;  /* 0x000000080000780c */ /* 0x000fda0003f05270 */
[----:B------:R-:W-:Y:S05]  /*4310*/  @!P0 BRA `(.L_x_430) ;  /* 0x0000000000188947 */ /* 0x000fea0003800000 */
[----:B------:R-:W-:-:S13]  /*4320*/  ISETP.NE.AND P0, PT, R0, 0x9, PT ;  /* 0x000000090000780c */ /* 0x000fda0003f05270 */
[----:B------:R-:W-:Y:S05]  /*4330*/  @P0 BRA `(.L_x_424) ;  /* 0x0000000800740947 */ /* 0x000fea0003800000 */
[----:B------:R-:W0:Y:S01]  /*4340*/  I2F.S16 R24, R24 ;  /* 0x0000001800187306 */ /* 0x000e220000101400 */
[----:B------:R-:W-:-:S05]  /*4350*/  IMAD.MOV.U32 R25, RZ, RZ, RZ ;  /* 0x000000ffff197224 */ /* 0x000fca00078e00ff */
[----:B0-----:R0:W-:Y:S01]  /*4360*/  STG.E.64 desc[UR36][R8.64], R24 ;  /* 0x0000001808007986 */ /* 0x0011e2000c101b24 */
[----:B------:R-:W-:Y:S05]  /*4370*/  BRA `(.L_x_419) ;  /* 0x0000000800c07947 */ /* 0x000fea0003800000 */
.L_x_430:
[----:B------:R-:W0:Y:S02]  /*4380*/  I2F.S16 R24, R24 ;  /* 0x0000001800187306 */ /* 0x000e240000101400 */
[----:B0-----:R-:W-:-:S04]  /*4390*/  F2FP.F16.F32.PACK_AB R3, RZ, R24 ;  /* 0x00000018ff03723e */ /* 0x001fc800000000ff */
[----:B------:R-:W-:-:S05]  /*43a0*/  PRMT R3, R3, 0x5410, RZ ;  /* 0x0000541003037816 */ /* 0x000fca00000000ff */
[----:B------:R0:W-:Y:S01]  /*43b0*/  STG.E desc[UR36][R8.64], R3 ;  /* 0x0000000308007986 */ /* 0x0001e2000c101924 */
[----:B------:R-:W-:Y:S05]  /*43c0*/  BRA `(.L_x_419) ;  /* 0x0000000800ac7947 */ /* 0x000fea0003800000 */
.L_x_429:
[----:B------:R-:W0:Y:S02]  /*43d0*/  I2F.F64.S16 R24, R24 ;  /* 0x0000001800187312 */ /* 0x000e240000101c00 */
[----:B0-----:R0:W-:Y:S01]  /*43e0*/  STG.E.64 desc[UR36][R8.64], R24 ;  /* 0x0000001808007986 */ /* 0x0011e2000c101b24 */
[----:B------:R-:W-:Y:S05]  /*43f0*/  BRA `(.L_x_419) ;  /* 0x0000000800a07947 */ /* 0x000fea0003800000 */
.L_x_420:
        /* <DEDUP_REMOVED lines=10> */
.L_x_433:
[----:B------:R-:W0:Y:S01]  /*44a0*/  I2F.F64.S16 R4, R24 ;  /* 0x0000001800047312 */ /* 0x000e220000101c00 */
[----:B------:R-:W-:-:S05]  /*44b0*/  CS2R R6, SRZ ;  /* 0x0000000000067805 */ /* 0x000fca000001ff00 */
[----:B0-----:R0:W-:Y:S01]  /*44c0*/  STG.E.128 desc[UR36][R8.64], R4 ;  /* 0x0000000408007986 */ /* 0x0011e2000c101d24 */
[----:B------:R-:W-:Y:S05]  /*44d0*/  BRA `(.L_x_419) ;  /* 0x0000000800687947 */ /* 0x000fea0003800000 */
.L_x_432:
[----:B------:R-:W-:-:S13]  /*44e0*/  ISETP.NE.AND P0, PT, R0, 0xf, PT ;  /* 0x0000000f0000780c */ /* 0x000fda0003f05270 */
[----:B------:R-:W-:Y:S05]  /*44f0*/  @!P0 BRA `(.L_x_434) ;  /* 0x0000000000b48947 */ /* 0x000fea0003800000 */
[----:B------:R-:W-:-:S13]  /*4500*/  ISETP.NE.AND P0, PT, R0, 0x17, PT ;  /* 0x000000170000780c */ /* 0x000fda0003f05270 */
[----:B------:R-:W-:Y:S05]  /*4510*/  @!P0 BRA `(.L_x_435) ;  /* 0x0000000000548947 */ /* 0x000fea0003800000 */
[----:B------:R-:W-:-:S13]  /*4520*/  ISETP.NE.AND P0, PT, R0, 0x18, PT ;  /* 0x000000180000780c */ /* 0x000fda0003f05270 */
[----:B------:R-:W-:Y:S05]  /*4530*/  @P0 BRA `(.L_x_424) ;  /* 0x0000000400f40947 */ /* 0x000fea0003800000 */
[----:B------:R-:W0:Y:S01]  /*4540*/  I2F.S16 R7, R24 ;  /* 0x0000001800077306 */ /* 0x000e220000101400 */
[----:B------:R-:W-:Y:S01]  /*4550*/  BSSY B0, `(.L_x_436) ;  /* 0x000000e000007945 */ /* 0x000fe20003800000 */
[C---:B0-----:R-:W-:Y:S02]  /*4560*/  LOP3.LUT R3, R7.reuse, 0x7fffffff, RZ, 0xc0, !PT ;  /* 0x7fffffff07037812 */ /* 0x041fe400078ec0ff */
        /* <DEDUP_REMOVED lines=12> */
.L_x_437:
[----:B------:R-:W-:Y:S05]  /*4630*/  BSYNC B0 ;  /* 0x0000000000007941 */ /* 0x000fea0003800000 */
.L_x_436:
[----:B------:R-:W-:-:S05]  /*4640*/  LOP3.LUT R5, R0, R5, RZ, 0xfc, !PT ;  /* 0x0000000500057212 */ /* 0x000fca00078efcff */
[----:B------:R0:W-:Y:S01]  /*4650*/  STG.E.U8 desc[UR36][R8.64], R5 ;  /* 0x0000000508007986 */ /* 0x0001e2000c101124 */
[----:B------:R-:W-:Y:S05]  /*4660*/  BRA `(.L_x_419) ;  /* 0x0000000800047947 */ /* 0x000fea0003800000 */
.L_x_435:
[----:B------:R-:W0:Y:S01]  /*4670*/  I2F.S16 R5, R24 ;  /* 0x0000001800057306 */ /* 0x000e220000101400 */
[----:B------:R-:W-:Y:S01]  /*4680*/  BSSY B0, `(.L_x_438) ;  /* 0x000000f000007945 */ /* 0x000fe20003800000 */
[----:B0-----:R-:W-:-:S04]  /*4690*/  LOP3.LUT R3, R5, 0x7fffffff, RZ, 0xc0, !PT ;  /* 0x7fffffff05037812 */ /* 0x001fc800078ec0ff */
        /* <DEDUP_REMOVED lines=10> */
.L_x_439:
[----:B------:R-:W-:Y:S01]  /*4740*/  IMAD.MOV.U32 R0, RZ, RZ, 0x7f ;  /* 0x0000007fff007424 */ /* 0x000fe200078e00ff */
[----:B------:R-:W-:-:S04]  /*4750*/  ISETP.GT.U32.AND P0, PT, R3, 0x7f800000, PT ;  /* 0x7f8000000300780c */ /* 0x000fc80003f04070 */
[----:B------:R-:W-:-:S09]  /*4760*/  SEL R0, R0, 0x7c, P0 ;  /* 0x0000007c00007807 */ /* 0x000fd20000000000 */
.L_x_440:
[----:B------:R-:W-:Y:S05]  /*4770*/  BSYNC B0 ;  /* 0x0000000000007941 */ /* 0x000fea0003800000 */
.L_x_438:
[----:B------:R-:W-:-:S04]  /*4780*/  LOP3.LUT R3, R5, 0x80000000, RZ, 0xc0, !PT ;  /* 0x8000000005037812 */ /* 0x000fc800078ec0ff */
[----:B------:R-:W-:-:S04]  /*4790*/  SHF.R.U32.HI R3, RZ, 0x18, R3 ;  /* 0x00000018ff037819 */ /* 0x000fc80000011603 */
[----:B------:R-:W-:-:S05]  /*47a0*/  LOP3.LUT R3, R0, R3, RZ, 0xfc, !PT ;  /* 0x0000000300037212 */ /* 0x000fca00078efcff */
[----:B------:R0:W-:Y:S01]  /*47b0*/  STG.E.U8 desc[UR36][R8.64], R3 ;  /* 0x0000000308007986 */ /* 0x0001e2000c101124 */
[----:B------:R-:W-:Y:S05]  /*47c0*/  BRA `(.L_x_419) ;  /* 0x0000000400ac7947 */ /* 0x000fea0003800000 */
.L_x_434:
[----:B------:R-:W0:Y:S02]  /*47d0*/  I2F.S16 R0, R24 ;  /* 0x0000001800007306 */ /* 0x000e240000101400 */
[----:B0-----:R-:W-:-:S05]  /*47e0*/  F2FP.BF16.F32.PACK_AB R0, RZ, R0 ;  /* 0x00000000ff00723e */ /* 0x001fca00000010ff */
[----:B------:R0:W-:Y:S01]  /*47f0*/  STG.E.U16 desc[UR36][R8.64], R0 ;  /* 0x0000000008007986 */ /* 0x0001e2000c101524 */
[----:B------:R-:W-:Y:S05]  /*4800*/  BRA `(.L_x_419) ;  /* 0x00000004009c7947 */ /* 0x000fea0003800000 */
.L_x_431:
        /* <DEDUP_REMOVED lines=10> */
.L_x_443:
[----:B------:R-:W0:Y:S01]  /*48b0*/  I2F.S16 R5, R24 ;  /* 0x0000001800057306 */ /* 0x000e220000101400 */
[----:B------:R-:W-:Y:S01]  /*48c0*/  BSSY B0, `(.L_x_444) ;  /* 0x0000014000007945 */ /* 0x000fe20003800000 */
[----:B------:R-:W-:Y:S01]  /*48d0*/  IMAD.MOV.U32 R4, RZ, RZ, 0x80 ;  /* 0x00000080ff047424 */ /* 0x000fe200078e00ff */
[----:B0-----:R-:W-:-:S04]  /*48e0*/  LOP3.LUT R3, R5, 0x7fffffff, RZ, 0xc0, !PT ;  /* 0x7fffffff05037812 */ /* 0x001fc800078ec0ff */
        /* <DEDUP_REMOVED lines=13> */
.L_x_446:
[----:B------:R-:W-:-:S04]  /*49c0*/  LOP3.LUT R3, R5, 0x80000000, RZ, 0xc0, !PT ;  /* 0x8000000005037812 */ /* 0x000fc800078ec0ff */
[----:B------:R-:W-:-:S04]  /*49d0*/  SHF.R.U32.HI R3, RZ, 0x18, R3 ;  /* 0x00000018ff037819 */ /* 0x000fc80000011603 */
[----:B------:R-:W-:-:S04]  /*49e0*/  LOP3.LUT R0, R0, R3, RZ, 0xfc, !PT ;  /* 0x0000000300007212 */ /* 0x000fc800078efcff */
[----:B------:R-:W-:-:S07]  /*49f0*/  PRMT R4, R0, 0x7610, R4 ;  /* 0x0000761000047816 */ /* 0x000fce0000000004 */
.L_x_445:
[----:B------:R-:W-:Y:S05]  /*4a00*/  BSYNC B0 ;  /* 0x0000000000007941 */ /* 0x000fea0003800000 */
.L_x_444:
[----:B------:R4:W-:Y:S01]  /*4a10*/  STG.E.U8 desc[UR36][R8.64], R4 ;  /* 0x0000000408007986 */ /* 0x0009e2000c101124 */
[----:B------:R-:W-:Y:S05]  /*4a20*/  BRA `(.L_x_419) ;  /* 0x0000000400147947 */ /* 0x000fea0003800000 */
.L_x_442:
        /* <DEDUP_REMOVED lines=17> */
.L_x_449:
[----:B------:R-:W-:-:S04]  /*4b40*/  LOP3.LUT R3, R5, 0x80000000, RZ, 0xc0, !PT ;  /* 0x8000000005037812 */ /* 0x000fc800078ec0ff */
[----:B------:R-:W-:-:S04]  /*4b50*/  SHF.R.U32.HI R3, RZ, 0x18, R3 ;  /* 0x00000018ff037819 */ /* 0x000fc80000011603 */
[----:B------:R-:W-:-:S04]  /*4b60*/  LOP3.LUT R0, R0, R3, RZ, 0xfc, !PT ;  /* 0x0000000300007212 */ /* 0x000fc800078efcff */
[----:B------:R-:W-:-:S07]  /*4b70*/  PRMT R4, R0, 0x7610, R4 ;  /* 0x0000761000047816 */ /* 0x000fce0000000004 */
.L_x_448:
[----:B------:R-:W-:Y:S05]  /*4b80*/  BSYNC B0 ;  /* 0x0000000000007941 */ /* 0x000fea0003800000 */
.L_x_447:
[----:B------:R0:W-:Y:S01]  /*4b90*/  STG.E.U8 desc[UR36][R8.64], R4 ;  /* 0x0000000408007986 */ /* 0x0001e2000c101124 */
[----:B------:R-:W-:Y:S05]  /*4ba0*/  BRA `(.L_x_419) ;  /* 0x0000000000b47947 */ /* 0x000fea0003800000 */
.L_x_441:
[----:B------:R-:W-:-:S13]  /*4bb0*/  ISETP.NE.AND P0, PT, R0, 0x1c, PT ;  /* 0x0000001c0000780c */ /* 0x000fda0003f05270 */
[----:B------:R-:W-:Y:S05]  /*4bc0*/  @!P0 BRA `(.L_x_450) ;  /* 0x0000000000a48947 */ /* 0x000fea0003800000 */
[----:B------:R-:W-:-:S13]  /*4bd0*/  ISETP.NE.AND P0, PT, R0, 0x1d, PT ;  /* 0x0000001d0000780c */ /* 0x000fda0003f05270 */
[----:B------:R-:W-:Y:S05]  /*4be0*/  @!P0 BRA `(.L_x_451) ;  /* 0x00000000008c8947 */ /* 0x000fea0003800000 */
[----:B------:R-:W-:-:S13]  /*4bf0*/  ISETP.NE.AND P0, PT, R0, 0x2c, PT ;  /* 0x0000002c0000780c */ /* 0x000fda0003f05270 */
[----:B------:R-:W-:Y:S05]  /*4c00*/  @P0 BRA `(.L_x_424) ;  /* 0x0000000000400947 */ /* 0x000fea0003800000 */
[----:B------:R-:W0:Y:S02]  /*4c10*/  I2F.S16 R24, R24 ;  /* 0x0000001800187306 */ /* 0x000e240000101400 */
[----:B0-----:R-:W-:-:S04]  /*4c20*/  SHF.R.U32.HI R4, RZ, 0x17, R24 ;  /* 0x00000017ff047819 */ /* 0x001fc80000011618 */
        /* <DEDUP_REMOVED lines=14> */
.L_x_424:
        /* <DEDUP_REMOVED lines=16> */
.L_x_452:
[----:B------:R-:W-:Y:S05]  /*4e10*/  BRA `(.L_x_419) ;  /* 0x0000000000187947 */ /* 0x000fea0003800000 */
.L_x_451:
[----:B------:R-:W-:Y:S01]  /*4e20*/  LOP3.LUT R24, R24, 0xffff, RZ, 0xc0, !PT ;  /* 0x0000ffff18187812 */ /* 0x000fe200078ec0ff */
[----:B------:R-:W-:-:S05]  /*4e30*/  IMAD.MOV.U32 R25, RZ, RZ, RZ ;  /* 0x000000ffff197224 */ /* 0x000fca00078e00ff */
[----:B------:R2:W-:Y:S01]  /*4e40*/  STG.E.64 desc[UR36][R8.64], R24 ;  /* 0x0000001808007986 */ /* 0x0005e2000c101b24 */
[----:B------:R-:W-:Y:S05]  /*4e50*/  BRA `(.L_x_419) ;  /* 0x0000000000087947 */ /* 0x000fea0003800000 */
.L_x_450:
[----:B------:R-:W-:-:S05]  /*4e60*/  LOP3.LUT R3, R24, 0xffff, RZ, 0xc0, !PT ;  /* 0x0000ffff18037812 */ /* 0x000fca00078ec0ff */
[----:B------:R0:W-:Y:S02]  /*4e70*/  STG.E desc[UR36][R8.64], R3 ;  /* 0x0000000308007986 */ /* 0x0001e4000c101924 */
.L_x_419:
[----:B------:R-:W-:Y:S05]  /*4e80*/  BSYNC B6 ;  /* 0x0000000000067941 */ /* 0x000fea0003800000 */
.L_x_418:
[----:B------:R-:W-:Y:S01]  /*4e90*/  ISETP.GE.AND P0, PT, R19, R22, PT ;  /* 0x000000161300720c */ /* 0x000fe20003f06270 */
[----:B------:R-:W-:-:S12]  /*4ea0*/  BSSY B6, `(.L_x_453) ;  /* 0x00001de000067945 */ /* 0x000fd80003800000 */
[----:B------:R-:W-:Y:S05]  /*4eb0*/  @P0 BRA `(.L_x_454) ;  /* 0x0000001c00700947 */ /* 0x000fea0003800000 */
[----:B0-234-:R-:W0:Y:S01]  /*4ec0*/  LDC.64 R8, c[0x0][0x218] ;  /* 0x00008600ff087b82 */ /* 0x01de220000000a00 */
[----:B------:R-:W-:Y:S01]  /*4ed0*/  IMAD R0, R2, 0x200, R19 ;  /* 0x0000020002007824 */ /* 0x000fe200078e0213 */
[----:B-1----:R-:W-:Y:S01]  /*4ee0*/  PRMT R4, R18, 0x9910, RZ ;  /* 0x0000991012047816 */ /* 0x002fe200000000ff */
        /* <DEDUP_REMOVED lines=17> */
.L_x_458:
[----:B------:R0:W-:Y:S01]  /*5000*/  STG.E.U8 desc[UR36][R8.64], R23 ;  /* 0x0000001708007986 */ /* 0x0001e2000c101124 */
[----:B------:R-:W-:Y:S05]  /*5010*/  BRA `(.L_x_460) ;  /* 0x0000000c00587947 */ /* 0x000fea0003800000 */
.L_x_457:
        /* <DEDUP_REMOVED lines=10> */
.L_x_462:
[----:B------:R-:W-:-:S05]  /*50c0*/  LOP3.LUT R23, R23, 0xffff, RZ, 0xc0, !PT ;  /* 0x0000ffff17177812 */ /* 0x000fca00078ec0ff */
[----:B------:R0:W-:Y:S01]  /*50d0*/  STG.E desc[UR36][R8.64], R23 ;  /* 0x0000001708007986 */ /* 0x0001e2000c101924 */
[----:B------:R-:W-:Y:S05]  /*50e0*/  BRA `(.L_x_460) ;  /* 0x0000000c00247947 */ /* 0x000fea0003800000 */
.L_x_461:
[----:B------:R0:W-:Y:S01]  /*50f0*/  STG.E.U16 desc[UR36][R8.64], R23 ;  /* 0x0000001708007986 */ /* 0x0001e2000c101524 */
[----:B------:R-:W-:Y:S05]  /*5100*/  BRA `(.L_x_460) ;  /* 0x0000000c001c7947 */ /* 0x000fea0003800000 */
.L_x_456:
        /* <DEDUP_REMOVED lines=9> */
.L_x_464:
[----:B------:R-:W0:Y:S02]  /*51a0*/  I2F.S16 R0, R23 ;  /* 0x0000001700007306 */ /* 0x000e240000101400 */
[----:B0-----:R-:W-:-:S05]  /*51b0*/  F2FP.F16.F32.PACK_AB R0, RZ, R0 ;  /* 0x00000000ff00723e */ /* 0x001fca00000000ff */
[----:B------:R0:W-:Y:S01]  /*51c0*/  STG.E.U16 desc[UR36][R8.64], R0 ;  /* 0x0000000008007986 */ /* 0x0001e2000c101524 */
[----:B------:R-:W-:Y:S05]  /*51d0*/  BRA `(.L_x_460) ;  /* 0x0000000800e87947 */ /* 0x000fea0003800000 */
.L_x_463:
        /* <DEDUP_REMOVED lines=10> */
.L_x_466:
[----:B------:R-:W0:Y:S02]  /*5280*/  I2F.S16 R23, R23 ;  /* 0x0000001700177306 */ /* 0x000e240000101400 */
[----:B0-----:R-:W-:-:S04]  /*5290*/  F2FP.F16.F32.PACK_AB R3, RZ, R23 ;  /* 0x00000017ff03723e */ /* 0x001fc800000000ff */
[----:B------:R-:W-:-:S05]  /*52a0*/  PRMT R3, R3, 0x5410, RZ ;  /* 0x0000541003037816 */ /* 0x000fca00000000ff */
[----:B------:R0:W-:Y:S01]  /*52b0*/  STG.E desc[UR36][R8.64], R3 ;  /* 0x0000000308007986 */ /* 0x0001e2000c101924 */
[----:B------:R-:W-:Y:S05]  /*52c0*/  BRA `(.L_x_460) ;  /* 0x0000000800ac7947 */ /* 0x000fea0003800000 */
.L_x_465:
[----:B------:R-:W0:Y:S02]  /*52d0*/  I2F.F64.S16 R4, R23 ;  /* 0x0000001700047312 */ /* 0x000e240000101c00 */
[----:B0-----:R0:W-:Y:S01]  /*52e0*/  STG.E.64 desc[UR36][R8.64], R4 ;  /* 0x0000000408007986 */ /* 0x0011e2000c101b24 */
[----:B------:R-:W-:Y:S05]  /*52f0*/  BRA `(.L_x_460) ;  /* 0x0000000800a07947 */ /* 0x000fea0003800000 */
.L_x_455:
        /* <DEDUP_REMOVED lines=10> */
.L_x_469:
[----:B------:R-:W0:Y:S01]  /*53a0*/  I2F.F64.S16 R4, R23 ;  /* 0x0000001700047312 */ /* 0x000e220000101c00 */
[----:B------:R-:W-:-:S05]  /*53b0*/  CS2R R6, SRZ ;  /* 0x0000000000067805 */ /* 0x000fca000001ff00 */
[----:B0-----:R0:W-:Y:S01]  /*53c0*/  STG.E.128 desc[UR36][R8.64], R4 ;  /* 0x0000000408007986 */ /* 0x0011e2000c101d24 */
[----:B------:R-:W-:Y:S05]  /*53d0*/  BRA `(.L_x_460) ;  /* 0x0000000800687947 */ /* 0x000fea0003800000 */
.L_x_468:
        /* <DEDUP_REMOVED lines=21> */
.L_x_473:
[----:B------:R-:W-:Y:S05]  /*5530*/  BSYNC B0 ;  /* 0x0000000000007941 */ /* 0x000fea0003800000 */
.L_x_472:
[----:B------:R-:W-:-:S05]  /*5540*/  LOP3.LUT R5, R0, R5, RZ, 0xfc, !PT ;  /* 0x0000000500057212 */ /* 0x000fca00078efcff */
[----:B------:R0:W-:Y:S01]  /*5550*/  STG.E.U8 desc[UR36][R8.64], R5 ;  /* 0x0000000508007986 */ /* 0x0001e2000c101124 */
[----:B------:R-:W-:Y:S05]  /*5560*/  BRA `(.L_x_460) ;  /* 0x0000000800047947 */ /* 0x000fea0003800000 */
.L_x_471:
        /* <DEDUP_REMOVED lines=13> */
.L_x_475:
[----:B------:R-:W-:Y:S01]  /*5640*/  IMAD.MOV.U32 R0, RZ, RZ, 0x7f ;  /* 0x0000007fff007424 */ /* 0x000fe200078e00ff */
[----:B------:R-:W-:-:S04]  /*5650*/  ISETP.GT.U32.AND P0, PT, R3, 0x7f800000, PT ;  /* 0x7f8000000300780c */ /* 0x000fc80003f04070 */
[----:B------:R-:W-:-:S09]  /*5660*/  SEL R0, R0, 0x7c, P0 ;  /* 0x0000007c00007807 */ /* 0x000fd20000000000 */
.L_x_476:
[----:B------:R-:W-:Y:S05]  /*5670*/  BSYNC B0 ;  /* 0x0000000000007941 */ /* 0x000fea0003800000 */
.L_x_474:
[----:B------:R-:W-:-:S04]  /*5680*/  LOP3.LUT R3, R23, 0x80000000, RZ, 0xc0, !PT ;  /* 0x8000000017037812 */ /* 0x000fc800078ec0ff */
[----:B------:R-:W-:-:S04]  /*5690*/  SHF.R.U32.HI R3, RZ, 0x18, R3 ;  /* 0x00000018ff037819 */ /* 0x000fc80000011603 */
[----:B------:R-:W-:-:S05]  /*56a0*/  LOP3.LUT R3, R0, R3, RZ, 0xfc, !PT ;  /* 0x0000000300037212 */ /* 0x000fca00078efcff */
[----:B------:R0:W-:Y:S01]  /*56b0*/  STG.E.U8 desc[UR36][R8.64], R3 ;  /* 0x0000000308007986 */ /* 0x0001e2000c101124 */
[----:B------:R-:W-:Y:S05]  /*56c0*/  BRA `(.L_x_460) ;  /* 0x0000000400ac7947 */ /* 0x000fea0003800000 */
.L_x_470:
[----:B------:R-:W0:Y:S02]  /*56d0*/  I2F.S16 R0, R23 ;  /* 0x0000001700007306 */ /* 0x000e240000101400 */
[----:B0-----:R-:W-:-:S05]  /*56e0*/  F2FP.BF16.F32.PACK_AB R0, RZ, R0 ;  /* 0x00000000ff00723e */ /* 0x001fca00000010ff */
[----:B------:R0:W-:Y:S01]  /*56f0*/  STG.E.U16 desc[UR36][R8.64], R0 ;  /* 0x0000000008007986 */ /* 0x0001e2000c101524 */
[----:B------:R-:W-:Y:S05]  /*5700*/  BRA `(.L_x_460) ;  /* 0x00000004009c7947 */ /* 0x000fea0003800000 */
.L_x_467:
        /* <DEDUP_REMOVED lines=10> */
.L_x_479:
        /* <DEDUP_REMOVED lines=17> */
.L_x_482:
[----:B------:R-:W-:-:S04]  /*58c0*/  LOP3.LUT R3, R23, 0x80000000, RZ, 0xc0, !PT ;  /* 0x8000000017037812 */ /* 0x000fc800078ec0ff */
[----:B------:R-:W-:-:S04]  /*58d0*/  SHF.R.U32.HI R3, RZ, 0x18, R3 ;  /* 0x00000018ff037819 */ /* 0x000fc80000011603 */
[----:B------:R-:W-:-:S04]  /*58e0*/  LOP3.LUT R0, R0, R3, RZ, 0xfc, !PT ;  /* 0x0000000300007212 */ /* 0x000fc800078efcff */
[----:B------:R-:W-:-:S07]  /*58f0*/  PRMT R4, R0, 0x7610, R4 ;  /* 0x0000761000047816 */ /* 0x000fce0000000004 */
.L_x_481:
[----:B------:R-:W-:Y:S05]  /*5900*/  BSYNC B0 ;  /* 0x0000000000007941 */ /* 0x000fea0003800000 */
.L_x_480:
[----:B------:R3:W-:Y:S01]  /*5910*/  STG.E.U8 desc[UR36][R8.64], R4 ;  /* 0x0000000408007986 */ /* 0x0007e2000c101124 */
[----:B------:R-:W-:Y:S05]  /*5920*/  BRA `(.L_x_460) ;  /* 0x0000000400147947 */ /* 0x000fea0003800000 */
.L_x_478:
        /* <DEDUP_REMOVED lines=17> */
.L_x_485:
[----:B------:R-:W-:-:S04]  /*5a40*/  LOP3.LUT R3, R23, 0x80000000, RZ, 0xc0, !PT ;  /* 0x8000000017037812 */ /* 0x000fc800078ec0ff */
[----:B------:R-:W-:-:S04]  /*5a50*/  SHF.R.U32.HI R3, RZ, 0x18, R3 ;  /* 0x00000018ff037819 */ /* 0x000fc80000011603 */
[----:B------:R-:W-:-:S04]  /*5a60*/  LOP3.LUT R0, R0, R3, RZ, 0xfc, !PT ;  /* 0x0000000300007212 */ /* 0x000fc800078efcff */
[----:B------:R-:W-:-:S07]  /*5a70*/  PRMT R4, R0, 0x7610, R4 ;  /* 0x0000761000047816 */ /* 0x000fce0000000004 */
.L_x_484:
[----:B------:R-:W-:Y:S05]  /*5a80*/  BSYNC B0 ;  /* 0x0000000000007941 */ /* 0x000fea0003800000 */
.L_x_483:
[----:B------:R0:W-:Y:S01]  /*5a90*/  STG.E.U8 desc[UR36][R8.64], R4 ;  /* 0x0000000408007986 */ /* 0x0001e2000c101124 */
[----:B------:R-:W-:Y:S05]  /*5aa0*/  BRA `(.L_x_460) ;  /* 0x0000000000b47947 */ /* 0x000fea0003800000 */
.L_x_477:
        /* <DEDUP_REMOVED lines=22> */
.L_x_459:
        /* <DEDUP_REMOVED lines=16> */
.L_x_488:
[----:B------:R-:W-:Y:S05]  /*5d10*/  BRA `(.L_x_460) ;  /* 0x0000000000187947 */ /* 0x000fea0003800000 */
.L_x_487:
[----:B------:R-:W-:Y:S01]  /*5d20*/  LOP3.LUT R4, R23, 0xffff, RZ, 0xc0, !PT ;  /* 0x0000ffff17047812 */ /* 0x000fe200078ec0ff */
[----:B------:R-:W-:-:S05]  /*5d30*/  IMAD.MOV.U32 R5, RZ, RZ, RZ ;  /* 0x000000ffff057224 */ /* 0x000fca00078e00ff */
[----:B------:R1:W-:Y:S01]  /*5d40*/  STG.E.64 desc[UR36][R8.64], R4 ;  /* 0x0000000408007986 */ /* 0x0003e2000c101b24 */
[----:B------:R-:W-:Y:S05]  /*5d50*/  BRA `(.L_x_460) ;  /* 0x0000000000087947 */ /* 0x000fea0003800000 */
.L_x_486:
[----:B------:R-:W-:-:S05]  /*5d60*/  LOP3.LUT R23, R23, 0xffff, RZ, 0xc0, !PT ;  /* 0x0000ffff17177812 */ /* 0x000fca00078ec0ff */
[----:B------:R0:W-:Y:S02]  /*5d70*/  STG.E desc[UR36][R8.64], R23 ;  /* 0x0000001708007986 */ /* 0x0001e4000c101924 */
.L_x_460:
[----:B------:R-:W-:-:S05]  /*5d80*/  VIADD R19, R19, 0x80 ;  /* 0x0000008013137836 */ /* 0x000fca0000000000 */
[----:B------:R-:W-:-:S13]  /*5d90*/  ISETP.GE.AND P0, PT, R19, R22, PT ;  /* 0x000000161300720c */ /* 0x000fda0003f06270 */
[----:B------:R-:W-:Y:S05]  /*5da0*/  @P0 BRA `(.L_x_454) ;  /* 0x0000000c00b40947 */ /* 0x000fea0003800000 */
[----:B01234-:R-:W0:Y:S01]  /*5db0*/  LDC.64 R8, c[0x0][0x218] ;  /* 0x00008600ff087b82 */ /* 0x01fe220000000a00 */
        /* <DEDUP_REMOVED lines=19> */
.L_x_492:
[----:B------:R0:W-:Y:S01]  /*5ef0*/  STG.E.U8 desc[UR36][R8.64], R17 ;  /* 0x0000001108007986 */ /* 0x0001e2000c101124 */
[----:B------:R-:W-:Y:S05]  /*5f00*/  BRA `(.L_x_494) ;  /* 0x0000000c00587947 */ /* 0x000fea0003800000 */
.L_x_491:
        /* <DEDUP_REMOVED lines=10> */
.L_x_496:
[----:B------:R-:W-:-:S05]  /*5fb0*/  LOP3.LUT R17, R17, 0xffff, RZ, 0xc0, !PT ;  /* 0x0000ffff11117812 */ /* 0x000fca00078ec0ff */
[----:B------:R0:W-:Y:S01]  /*5fc0*/  STG.E desc[UR36][R8.64], R17 ;  /* 0x0000001108007986 */ /* 0x0001e2000c101924 */
[----:B------:R-:W-:Y:S05]  /*5fd0*/  BRA `(.L_x_494) ;  /* 0x0000000c00247947 */ /* 0x000fea0003800000 */
.L_x_495:
[----:B------:R0:W-:Y:S01]  /*5fe0*/  STG.E.U16 desc[UR36][R8.64], R17 ;  /* 0x0000001108007986 */ /* 0x0001e2000c101524 */
[----:B------:R-:W-:Y:S05]  /*5ff0*/  BRA `(.L_x_494) ;  /* 0x0000000c001c7947 */ /* 0x000fea0003800000 */
.L_x_490:
        /* <DEDUP_REMOVED lines=9> */
.L_x_498:
[----:B------:R-:W0:Y:S02]  /*6090*/  I2F.S16 R0, R17 ;  /* 0x0000001100007306 */ /* 0x000e240000101400 */
[----:B0-----:R-:W-:-:S05]  /*60a0*/  F2FP.F16.F32.PACK_AB R0, RZ, R0 ;  /* 0x00000000ff00723e */ /* 0x001fca00000000ff */
[----:B------:R0:W-:Y:S01]  /*60b0*/  STG.E.U16 desc[UR36][R8.64], R0 ;  /* 0x0000000008007986 */ /* 0x0001e2000c101524 */
[----:B------:R-:W-:Y:S05]  /*60c0*/  BRA `(.L_x_494) ;  /* 0x0000000800e87947 */ /* 0x000fea0003800000 */
.L_x_497:
        /* <DEDUP_REMOVED lines=10> */
.L_x_500:
[----:B------:R-:W0:Y:S02]  /*6170*/  I2F.S16 R17, R17 ;  /* 0x0000001100117306 */ /* 0x000e240000101400 */
[----:B0-----:R-:W-:-:S04]  /*6180*/  F2FP.F16.F32.PACK_AB R3, RZ, R17 ;  /* 0x00000011ff03723e */ /* 0x001fc800000000ff */
[----:B------:R-:W-:-:S05]  /*6190*/  PRMT R3, R3, 0x5410, RZ ;  /* 0x0000541003037816 */ /* 0x000fca00000000ff */
[----:B------:R0:W-:Y:S01]  /*61a0*/  STG.E desc[UR36][R8.64], R3 ;  /* 0x0000000308007986 */ /* 0x0001e2000c101924 */
[----:B------:R-:W-:Y:S05]  /*61b0*/  BRA `(.L_x_494) ;  /* 0x0000000800ac7947 */ /* 0x000fea0003800000 */
.L_x_499:
[----:B------:R-:W0:Y:S02]  /*61c0*/  I2F.F64.S16 R4, R17 ;  /* 0x0000001100047312 */ /* 0x000e240000101c00 */
[----:B0-----:R0:W-:Y:S01]  /*61d0*/  STG.E.64 desc[UR36][R8.64], R4 ;  /* 0x0000000408007986 */ /* 0x0011e2000c101b24 */
[----:B------:R-:W-:Y:S05]  /*61e0*/  BRA `(.L_x_494) ;  /* 0x0000000800a07947 */ /* 0x000fea0003800000 */
.L_x_489:
        /* <DEDUP_REMOVED lines=10> */
.L_x_503:
[----:B------:R-:W0:Y:S01]  /*6290*/  I2F.F64.S16 R4, R17 ;  /* 0x0000001100047312 */ /* 0x000e220000101c00 */
[----:B------:R-:W-:-:S05]  /*62a0*/  CS2R R6, SRZ ;  /* 0x0000000000067805 */ /* 0x000fca000001ff00 */
[----:B0-----:R0:W-:Y:S01]  /*62b0*/  STG.E.128 desc[UR36][R8.64], R4 ;  /* 0x0000000408007986 */ /* 0x0011e2000c101d24 */
[----:B------:R-:W-:Y:S05]  /*62c0*/  BRA `(.L_x_494) ;  /* 0x0000000800687947 */ /* 0x000fea0003800000 */
.L_x_502:
        /* <DEDUP_REMOVED lines=21> */
.L_x_507:
[----:B------:R-:W-:Y:S05]  /*6420*/  BSYNC B0 ;  /* 0x0000000000007941 */ /* 0x000fea0003800000 */
.L_x_506:
[----:B------:R-:W-:-:S05]  /*6430*/  LOP3.LUT R5, R0, R5, RZ, 0xfc, !PT ;  /* 0x0000000500057212 */ /* 0x000fca00078efcff */
[----:B------:R0:W-:Y:S01]  /*6440*/  STG.E.U8 desc[UR36][R8.64], R5 ;  /* 0x0000000508007986 */ /* 0x0001e2000c101124 */
[----:B------:R-:W-:Y:S05]  /*6450*/  BRA `(.L_x_494) ;  /* 0x0000000800047947 */ /* 0x000fea0003800000 */
.L_x_505:
        /* <DEDUP_REMOVED lines=13> */
.L_x_509:
[----:B------:R-:W-:Y:S01]  /*6530*/  IMAD.MOV.U32 R0, RZ, RZ, 0x7f ;  /* 0x0000007fff007424 */ /* 0x000fe200078e00ff */
[----:B------:R-:W-:-:S04]  /*6540*/  ISETP.GT.U32.AND P0, PT, R3, 0x7f800000, PT ;  /* 0x7f8000000300780c */ /* 0x000fc80003f04070 */
[----:B------:R-:W-:-:S09]  /*6550*/  SEL R0, R0, 0x7c, P0 ;  /* 0x0000007c00007807 */ /* 0x000fd20000000000 */
.L_x_510:
[----:B------:R-:W-:Y:S05]  /*6560*/  BSYNC B0 ;  /* 0x0000000000007941 */ /* 0x000fea0003800000 */
.L_x_508:
[----:B------:R-:W-:-:S04]  /*6570*/  LOP3.LUT R3, R17, 0x80000000, RZ, 0xc0, !PT ;  /* 0x8000000011037812 */ /* 0x000fc800078ec0ff */
[----:B------:R-:W-:-:S04]  /*6580*/  SHF.R.U32.HI R3, RZ, 0x18, R3 ;  /* 0x00000018ff037819 */ /* 0x000fc80000011603 */
[----:B------:R-:W-:-:S05]  /*6590*/  LOP3.LUT R3, R0, R3, RZ, 0xfc, !PT ;  /* 0x0000000300037212 */ /* 0x000fca00078efcff */
[----:B------:R0:W-:Y:S01]  /*65a0*/  STG.E.U8 desc[UR36][R8.64], R3 ;  /* 0x0000000308007986 */ /* 0x0001e2000c101124 */
[----:B------:R-:W-:Y:S05]  /*65b0*/  BRA `(.L_x_494) ;  /* 0x0000000400ac7947 */ /* 0x000fea0003800000 */
.L_x_504:
[----:B------:R-:W0:Y:S02]  /*65c0*/  I2F.S16 R0, R17 ;  /* 0x0000001100007306 */ /* 0x000e240000101400 */
[----:B0-----:R-:W-:-:S05]  /*65d0*/  F2FP.BF16.F32.PACK_AB R0, RZ, R0 ;  /* 0x00000000ff00723e */ /* 0x001fca00000010ff */
[----:B------:R0:W-:Y:S01]  /*65e0*/  STG.E.U16 desc[UR36][R8.64], R0 ;  /* 0x0000000008007986 */ /* 0x0001e2000c101524 */
[----:B------:R-:W-:Y:S05]  /*65f0*/  BRA `(.L_x_494) ;  /* 0x00000004009c7947 */ /* 0x000fea0003800000 */
.L_x_501:
        /* <DEDUP_REMOVED lines=10> */
.L_x_513:
        /* <DEDUP_REMOVED lines=17> */
.L_x_516:
[----:B------:R-:W-:-:S04]  /*67b0*/  LOP3.LUT R3, R17, 0x80000000, RZ, 0xc0, !PT ;  /* 0x8000000011037812 */ /* 0x000fc800078ec0ff */
[----:B------:R-:W-:-:S04]  /*67c0*/  SHF.R.U32.HI R3, RZ, 0x18, R3 ;  /* 0x00000018ff037819 */ /* 0x000fc80000011603 */
[----:B------:R-:W-:-:S04]  /*67d0*/  LOP3.LUT R0, R0, R3, RZ, 0xfc, !PT ;  /* 0x0000000300007212 */ /* 0x000fc800078efcff */
[----:B------:R-:W-:-:S07]  /*67e0*/  PRMT R4, R0, 0x7610, R4 ;  /* 0x0000761000047816 */ /* 0x000fce0000000004 */
.L_x_515:
[----:B------:R-:W-:Y:S05]  /*67f0*/  BSYNC B0 ;  /* 0x0000000000007941 */ /* 0x000fea0003800000 */
.L_x_514:
[----:B------:R3:W-:Y:S01]  /*6800*/  STG.E.U8 desc[UR36][R8.64], R4 ;  /* 0x0000000408007986 */ /* 0x0007e2000c101124 */
[----:B------:R-:W-:Y:S05]  /*6810*/  BRA `(.L_x_494) ;  /* 0x0000000400147947 */ /* 0x000fea0003800000 */
.L_x_512:
        /* <DEDUP_REMOVED lines=17> */
.L_x_519:
[----:B------:R-:W-:-:S04]  /*6930*/  LOP3.LUT R3, R17, 0x80000000, RZ, 0xc0, !PT ;  /* 0x8000000011037812 */ /* 0x000fc800078ec0ff */
[----:B------:R-:W-:-:S04]  /*6940*/  SHF.R.U32.HI R3, RZ, 0x18, R3 ;  /* 0x00000018ff037819 */ /* 0x000fc80000011603 */
[----:B------:R-:W-:-:S04]  /*6950*/  LOP3.LUT R0, R0, R3, RZ, 0xfc, !PT ;  /* 0x0000000300007212 */ /* 0x000fc800078efcff */
[----:B------:R-:W-:-:S07]  /*6960*/  PRMT R4, R0, 0x7610, R4 ;  /* 0x0000761000047816 */ /* 0x000fce0000000004 */
.L_x_518:
[----:B------:R-:W-:Y:S05]  /*6970*/  BSYNC B0 ;  /* 0x0000000000007941 */ /* 0x000fea0003800000 */
.L_x_517:
[----:B------:R0:W-:Y:S01]  /*6980*/  STG.E.U8 desc[UR36][R8.64], R4 ;  /* 0x0000000408007986 */ /* 0x0001e2000c101124 */
[----:B------:R-:W-:Y:S05]  /*6990*/  BRA `(.L_x_494) ;  /* 0x0000000000b47947 */ /* 0x000fea0003800000 */
.L_x_511:
        /* <DEDUP_REMOVED lines=22> */
.L_x_493:
        /* <DEDUP_REMOVED lines=16> */
.L_x_522:
[----:B------:R-:W-:Y:S05]  /*6c00*/  BRA `(.L_x_494) ;  /* 0x0000000000187947 */ /* 0x000fea0003800000 */
.L_x_521:
[----:B------:R-:W-:Y:S01]  /*6c10*/  LOP3.LUT R4, R17, 0xffff, RZ, 0xc0, !PT ;  /* 0x0000ffff11047812 */ /* 0x000fe200078ec0ff */
[----:B------:R-:W-:-:S05]  /*6c20*/  IMAD.MOV.U32 R5, RZ, RZ, RZ ;  /* 0x000000ffff057224 */ /* 0x000fca00078e00ff */
[----:B------:R2:W-:Y:S01]  /*6c30*/  STG.E.64 desc[UR36][R8.64], R4 ;  /* 0x0000000408007986 */ /* 0x0005e2000c101b24 */
[----:B------:R-:W-:Y:S05]  /*6c40*/  BRA `(.L_x_494) ;  /* 0x0000000000087947 */ /* 0x000fea0003800000 */
.L_x_520:
[----:B------:R-:W-:-:S05]  /*6c50*/  LOP3.LUT R17, R17, 0xffff, RZ, 0xc0, !PT ;  /* 0x0000ffff11117812 */ /* 0x000fca00078ec0ff */
[----:B------:R0:W-:Y:S02]  /*6c60*/  STG.E desc[UR36][R8.64], R17 ;  /* 0x0000001108007986 */ /* 0x0001e4000c101924 */
.L_x_494:
[----:B------:R-:W-:-:S07]  /*6c70*/  VIADD R19, R19, 0x80 ;  /* 0x0000008013137836 */ /* 0x000fce0000000000 */
.L_x_454:
[----:B------:R-:W-:Y:S05]  /*6c80*/  BSYNC B6 ;  /* 0x0000000000067941 */ /* 0x000fea0003800000 */
.L_x_453:
[----:B------:R-:W-:-:S13]  /*6c90*/  ISETP.GE.AND P0, PT, R19, R22, PT ;  /* 0x000000161300720c */ /* 0x000fda0003f06270 */
[----:B------:R-:W-:Y:S05]  /*6ca0*/  @P0 EXIT ;  /* 0x000000000000094d */ /* 0x000fea0003800000 */
[----:B01234-:R-:W0:Y:S01]  /*6cb0*/  LDC.64 R4, c[0x0][0x218] ;  /* 0x00008600ff047b82 */ /* 0x01fe220000000a00 */
        /* <DEDUP_REMOVED lines=18> */
.L_x_526:
[----:B------:R-:W-:Y:S01]  /*6de0*/  STG.E.U8 desc[UR36][R2.64], R16 ;  /* 0x0000001002007986 */ /* 0x000fe2000c101124 */
[----:B------:R-:W-:Y:S05]  /*6df0*/  EXIT ;  /* 0x000000000000794d */ /* 0x000fea0003800000 */
.L_x_525:
        /* <DEDUP_REMOVED lines=8> */
[----:B------:R-:W-:Y:S01]  /*6e80*/  STG.E.64 desc[UR36][R2.64], R16 ;  /* 0x0000001002007986 */ /* 0x000fe2000c101b24 */
[----:B------:R-:W-:Y:S05]  /*6e90*/  EXIT ;  /* 0x000000000000794d */ /* 0x000fea0003800000 */
.L_x_529:
[----:B------:R-:W-:-:S05]  /*6ea0*/  LOP3.LUT R5, R16, 0xffff, RZ, 0xc0, !PT ;  /* 0x0000ffff10057812 */ /* 0x000fca00078ec0ff */
[----:B------:R-:W-:Y:S01]  /*6eb0*/  STG.E desc[UR36][R2.64], R5 ;  /* 0x0000000502007986 */ /* 0x000fe2000c101924 */
[----:B------:R-:W-:Y:S05]  /*6ec0*/  EXIT ;  /* 0x000000000000794d */ /* 0x000fea0003800000 */
.L_x_528:
[----:B------:R-:W-:Y:S01]  /*6ed0*/  STG.E.U16 desc[UR36][R2.64], R16 ;  /* 0x0000001002007986 */ /* 0x000fe2000c101524 */
[----:B------:R-:W-:Y:S05]  /*6ee0*/  EXIT ;  /* 0x000000000000794d */ /* 0x000fea0003800000 */
.L_x_524:
[----:B------:R-:W-:-:S13]  /*6ef0*/  ISETP.GT.AND P0, PT, R0, 0x6, PT ;  /* 0x000000060000780c */ /* 0x000fda0003f04270 */
[----:B------:R-:W-:Y:S05]  /*6f00*/  @P0 BRA `(.L_x_530) ;  /* 0x00000000002c0947 */ /* 0x000fea0003800000 */
[----:B------:R-:W-:-:S13]  /*6f10*/  ISETP.NE.AND P0, PT, R0, 0x5, PT ;  /* 0x000000050000780c */ /* 0x000fda0003f05270 */
[----:B------:R-:W-:Y:S05]  /*6f20*/  @!P0 BRA `(.L_x_531) ;  /* 0x0000000000148947 */ /* 0x000fea0003800000 */
[----:B------:R-:W-:-:S13]  /*6f30*/  ISETP.NE.AND P0, PT, R0, 0x6, PT ;  /* 0x000000060000780c */ /* 0x000fda0003f05270 */
[----:B------:R-:W-:Y:S05]  /*6f40*/  @P0 BRA `(.L_x_527) ;  /* 0x0000000800a80947 */ /* 0x000fea0003800000 */
[----:B------:R-:W0:Y:S02]  /*6f50*/  I2F.S16 R5, R16 ;  /* 0x0000001000057306 */ /* 0x000e240000101400 */
[----:B0-----:R-:W-:Y:S01]  /*6f60*/  STG.E desc[UR36][R2.64], R5 ;  /* 0x0000000502007986 */ /* 0x001fe2000c101924 */
[----:B------:R-:W-:Y:S05]  /*6f70*/  EXIT ;  /* 0x000000000000794d */ /* 0x000fea0003800000 */
.L_x_531:
[----:B------:R-:W0:Y:S02]  /*6f80*/  I2F.S16 R0, R16 ;  /* 0x0000001000007306 */ /* 0x000e240000101400 */
[----:B0-----:R-:W-:-:S05]  /*6f90*/  F2FP.F16.F32.PACK_AB R0, RZ, R0 ;  /* 0x00000000ff00723e */ /* 0x001fca00000000ff */
[----:B------:R-:W-:Y:S01]  /*6fa0*/  STG.E.U16 desc[UR36][R2.64], R0 ;  /* 0x0000000002007986 */ /* 0x000fe2000c101524 */
[----:B------:R-:W-:Y:S05]  /*6fb0*/  EXIT ;  /* 0x000000000000794d */ /* 0x000fea0003800000 */
.L_x_530:
        /* <DEDUP_REMOVED lines=8> */
[----:B0-----:R-:W-:Y:S01]  /*7040*/  STG.E.64 desc[UR36][R2.64], R16 ;  /* 0x0000001002007986 */ /* 0x001fe2000c101b24 */
[----:B------:R-:W-:Y:S05]  /*7050*/  EXIT ;  /* 0x000000000000794d */ /* 0x000fea0003800000 */
.L_x_533:
[----:B------:R-:W0:Y:S02]  /*7060*/  I2F.S16 R16, R16 ;  /* 0x0000001000107306 */ /* 0x000e240000101400 */
[----:B0-----:R-:W-:-:S04]  /*7070*/  F2FP.F16.F32.PACK_AB R5, RZ, R16 ;  /* 0x00000010ff05723e */ /* 0x001fc800000000ff */
[----:B------:R-:W-:-:S05]  /*7080*/  PRMT R5, R5, 0x5410, RZ ;  /* 0x0000541005057816 */ /* 0x000fca00000000ff */
[----:B------:R-:W-:Y:S01]  /*7090*/  STG.E desc[UR36][R2.64], R5 ;  /* 0x0000000502007986 */ /* 0x000fe2000c101924 */
[----:B------:R-:W-:Y:S05]  /*70a0*/  EXIT ;  /* 0x000000000000794d */ /* 0x000fea0003800000 */
.L_x_532:
[----:B------:R-:W0:Y:S02]  /*70b0*/  I2F.F64.S16 R16, R16 ;  /* 0x0000001000107312 */ /* 0x000e240000101c00 */
[----:B0-----:R-:W-:Y:S01]  /*70c0*/  STG.E.64 desc[UR36][R2.64], R16 ;  /* 0x0000001002007986 */ /* 0x001fe2000c101b24 */
[----:B------:R-:W-:Y:S05]  /*70d0*/  EXIT ;  /* 0x000000000000794d */ /* 0x000fea0003800000 */
.L_x_523:
        /* <DEDUP_REMOVED lines=10> */
.L_x_536:
[----:B------:R-:W0:Y:S01]  /*7180*/  I2F.F64.S16 R16, R16 ;  /* 0x0000001000107312 */ /* 0x000e220000101c00 */
[----:B------:R-:W-:-:S05]  /*7190*/  CS2R R18, SRZ ;  /* 0x0000000000127805 */ /* 0x000fca000001ff00 */
[----:B0-----:R-:W-:Y:S01]  /*71a0*/  STG.E.128 desc[UR36][R2.64], R16 ;  /* 0x0000001002007986 */ /* 0x001fe2000c101d24 */
[----:B------:R-:W-:Y:S05]  /*71b0*/  EXIT ;  /* 0x000000000000794d */ /* 0x000fea0003800000 */
.L_x_535:
        /* <DEDUP_REMOVED lines=21> */
.L_x_540:
[----:B------:R-:W-:Y:S05]  /*7310*/  BSYNC B0 ;  /* 0x0000000000007941 */ /* 0x000fea0003800000 */
.L_x_539:
[----:B------:R-:W-:-:S05]  /*7320*/  LOP3.LUT R5, R0, R5, RZ, 0xfc, !PT ;  /* 0x0000000500057212 */ /* 0x000fca00078efcff */
[----:B------:R-:W-:Y:S01]  /*7330*/  STG.E.U8 desc[UR36][R2.64], R5 ;  /* 0x0000000502007986 */ /* 0x000fe2000c101124 */
[----:B------:R-:W-:Y:S05]  /*7340*/  EXIT ;  /* 0x000000000000794d */ /* 0x000fea0003800000 */
.L_x_538:
        /* <DEDUP_REMOVED lines=13> */
.L_x_542:
[----:B------:R-:W-:Y:S01]  /*7420*/  IMAD.MOV.U32 R0, RZ, RZ, 0x7f ;  /* 0x0000007fff007424 */ /* 0x000fe200078e00ff */
[----:B------:R-:W-:-:S04]  /*7430*/  ISETP.GT.U32.AND P0, PT, R4, 0x7f800000, PT ;  /* 0x7f8000000400780c */ /* 0x000fc80003f04070 */
[----:B------:R-:W-:-:S09]  /*7440*/  SEL R0, R0, 0x7c, P0 ;  /* 0x0000007c00007807 */ /* 0x000fd20000000000 */
.L_x_543:
[----:B------:R-:W-:Y:S05]  /*7450*/  BSYNC B0 ;  /* 0x0000000000007941 */ /* 0x000fea0003800000 */
.L_x_541:
[----:B------:R-:W-:-:S04]  /*7460*/  LOP3.LUT R4, R5, 0x80000000, RZ, 0xc0, !PT ;  /* 0x8000000005047812 */ /* 0x000fc800078ec0ff */
[----:B------:R-:W-:-:S04]  /*7470*/  SHF.R.U32.HI R5, RZ, 0x18, R4 ;  /* 0x00000018ff057819 */ /* 0x000fc80000011604 */
[----:B------:R-:W-:-:S05]  /*7480*/  LOP3.LUT R5, R0, R5, RZ, 0xfc, !PT ;  /* 0x0000000500057212 */ /* 0x000fca00078efcff */
[----:B------:R-:W-:Y:S01]  /*7490*/  STG.E.U8 desc[UR36][R2.64], R5 ;  /* 0x0000000502007986 */ /* 0x000fe2000c101124 */
[----:B------:R-:W-:Y:S05]  /*74a0*/  EXIT ;  /* 0x000000000000794d */ /* 0x000fea0003800000 */
.L_x_537:
[----:B------:R-:W0:Y:S02]  /*74b0*/  I2F.S16 R0, R16 ;  /* 0x0000001000007306 */ /* 0x000e240000101400 */
[----:B0-----:R-:W-:-:S05]  /*74c0*/  F2FP.BF16.F32.PACK_AB R0, RZ, R0 ;  /* 0x00000000ff00723e */ /* 0x001fca00000010ff */
[----:B------:R-:W-:Y:S01]  /*74d0*/  STG.E.U16 desc[UR36][R2.64], R0 ;  /* 0x0000000002007986 */ /* 0x000fe2000c101524 */
[----:B------:R-:W-:Y:S05]  /*74e0*/  EXIT ;  /* 0x000000000000794d */ /* 0x000fea0003800000 */
.L_x_534:
        /* <DEDUP_REMOVED lines=10> */
.L_x_546:
        /* <DEDUP_REMOVED lines=13> */
[----:B------:R-:W-:-:S05]  /*7660*/  FADD.FTZ R0, R5, 8192 ;  /* 0x4600000005007421 */ /* 0x000fca0000010000 */
[----:B------:R-:W-:Y:S02]  /*7670*/  LOP3.LUT P0, R4, R0, 0xff, RZ, 0xc0, !PT ;  /* 0x000000ff00047812 */ /* 0x000fe4000780c0ff */
[----:B------:R-:W-:-:S11]  /*7680*/  PRMT R0, RZ, 0x7610, R0 ;  /* 0x00007610ff007816 */ /* 0x000fd60000000000 */
[----:B------:R-:W-:Y:S05]  /*7690*/  @!P0 BRA `(.L_x_548) ;  /* 0x0000000000108947 */ /* 0x000fea0003800000 */
.L_x_549:
[----:B------:R-:W-:-:S04]  /*76a0*/  LOP3.LUT R0, R7, 0x80000000, RZ, 0xc0, !PT ;  /* 0x8000000007007812 */ /* 0x000fc800078ec0ff */
[----:B------:R-:W-:-:S04]  /*76b0*/  SHF.R.U32.HI R5, RZ, 0x18, R0 ;  /* 0x00000018ff057819 */ /* 0x000fc80000011600 */
[----:B------:R-:W-:-:S04]  /*76c0*/  LOP3.LUT R4, R4, R5, RZ, 0xfc, !PT ;  /* 0x0000000504047212 */ /* 0x000fc800078efcff */
[----:B------:R-:W-:-:S07]  /*76d0*/  PRMT R0, R4, 0x7610, R0 ;  /* 0x0000761004007816 */ /* 0x000fce0000000000 */
.L_x_548:
[----:B------:R-:W-:Y:S05]  /*76e0*/  BSYNC B0 ;  /* 0x0000000000007941 */ /* 0x000fea0003800000 */
.L_x_547:
[----:B------:R-:W-:Y:S01]  /*76f0*/  STG.E.U8 desc[UR36][R2.64], R0 ;  /* 0x0000000002007986 */ /* 0x000fe2000c101124 */
[----:B------:R-:W-:Y:S05]  /*7700*/  EXIT ;  /* 0x000000000000794d */ /* 0x000fea0003800000 */
.L_x_545:
        /* <DEDUP_REMOVED lines=17> */
.L_x_552:
[----:B------:R-:W-:-:S04]  /*7820*/  LOP3.LUT R0, R7, 0x80000000, RZ, 0xc0, !PT ;  /* 0x8000000007007812 */ /* 0x000fc800078ec0ff */
[----:B------:R-:W-:-:S04]  /*7830*/  SHF.R.U32.HI R5, RZ, 0x18, R0 ;  /* 0x00000018ff057819 */ /* 0x000fc80000011600 */
[----:B------:R-:W-:-:S04]  /*7840*/  LOP3.LUT R4, R4, R5, RZ, 0xfc, !PT ;  /* 0x0000000504047212 */ /* 0x000fc800078efcff */
[----:B------:R-:W-:-:S07]  /*7850*/  PRMT R0, R4, 0x7610, R0 ;  /* 0x0000761004007816 */ /* 0x000fce0000000000 */
.L_x_551:
[----:B------:R-:W-:Y:S05]  /*7860*/  BSYNC B0 ;  /* 0x0000000000007941 */ /* 0x000fea0003800000 */
.L_x_550:
[----:B------:R-:W-:Y:S01]  /*7870*/  STG.E.U8 desc[UR36][R2.64], R0 ;  /* 0x0000000002007986 */ /* 0x000fe2000c101124 */
[----:B------:R-:W-:Y:S05]  /*7880*/  EXIT ;  /* 0x000000000000794d */ /* 0x000fea0003800000 */
.L_x_544:
        /* <DEDUP_REMOVED lines=22> */
.L_x_527:
        /* <DEDUP_REMOVED lines=16> */
.L_x_555:
[----:B------:R-:W-:Y:S05]  /*7af0*/  EXIT ;  /* 0x000000000000794d */ /* 0x000fea0003800000 */
.L_x_554:
[----:B------:R-:W-:Y:S01]  /*7b00*/  LOP3.LUT R16, R16, 0xffff, RZ, 0xc0, !PT ;  /* 0x0000ffff10107812 */ /* 0x000fe200078ec0ff */
[----:B------:R-:W-:-:S05]  /*7b10*/  IMAD.MOV.U32 R17, RZ, RZ, RZ ;  /* 0x000000ffff117224 */ /* 0x000fca00078e00ff */
[----:B------:R-:W-:Y:S01]  /*7b20*/  STG.E.64 desc[UR36][R2.64], R16 ;  /* 0x0000001002007986 */ /* 0x000fe2000c101b24 */
[----:B------:R-:W-:Y:S05]  /*7b30*/  EXIT ;  /* 0x000000000000794d */ /* 0x000fea0003800000 */
.L_x_553:
[----:B------:R-:W-:-:S05]  /*7b40*/  LOP3.LUT R5, R16, 0xffff, RZ, 0xc0, !PT ;  /* 0x0000ffff10057812 */ /* 0x000fca00078ec0ff */
[----:B------:R-:W-:Y:S01]  /*7b50*/  STG.E desc[UR36][R2.64], R5 ;  /* 0x0000000502007986 */ /* 0x000fe2000c101924 */
[----:B------:R-:W-:Y:S05]  /*7b60*/  EXIT ;  /* 0x000000000000794d */ /* 0x000fea0003800000 */
.L_x_556:
        /* <DEDUP_REMOVED lines=9> */
.L_x_5903:


//--------------------- .text._ZN2at6native18elementwise_kernelILi128ELi4EZNS0_22gpu_kernel_impl_nocastINS0_10AbsFunctorIbEEEEvRNS_18TensorIteratorBaseERKT_EUliE_EEviT1_ --------------------------
	.section	.text._ZN2at6native18elementwise_kernelILi128ELi4EZNS0_22gpu_kernel_impl_nocastINS0_10AbsFunctorIbEEEEvRNS_18TensorIteratorBaseERKT_EUliE_EEviT1_,"ax",@progbits
	.align	128
        .global         _ZN2at6native18elementwise_kernelILi128ELi4EZNS0_22gpu_kernel_impl_nocastINS0_10AbsFunctorIbEEEEvRNS_18TensorIteratorBaseERKT_EUliE_EEviT1_
        .type           _ZN2at6native18elementwise_kernelILi128ELi4EZNS0_22gpu_kernel_impl_nocastINS0_10AbsFunctorIbEEEEvRNS_18TensorIteratorBaseERKT_EUliE_EEviT1_,@function
        .size           _ZN2at6native18elementwise_kernelILi128ELi4EZNS0_22gpu_kernel_impl_nocastINS0_10AbsFunctorIbEEEEvRNS_18TensorIteratorBaseERKT_EUliE_EEviT1_,(.L_x_5904 - _ZN2at6native18elementwise_kernelILi128ELi4EZNS0_22gpu_kernel_impl_nocastINS0_10AbsFunctorIbEEEEvRNS_18TensorIteratorBaseERKT_EUliE_EEviT1_)
        .other          _ZN2at6native18elementwise_kernelILi128ELi4EZNS0_22gpu_kernel_impl_nocastINS0_10AbsFunctorIbEEEEvRNS_18TensorIteratorBaseERKT_EUliE_EEviT1_,@"STO_CUDA_ENTRY STV_DEFAULT"
_ZN2at6native18elementwise_kernelILi128ELi4EZNS0_22gpu_kernel_impl_nocastINS0_10AbsFunctorIbEEEEvRNS_18TensorIteratorBaseERKT_EUliE_EEviT1_:
.text._ZN2at6native18elementwise_kernelILi128ELi4EZNS0_22gpu_kernel_impl_nocastINS0_10AbsFunctorIbEEEEvRNS_18TensorIteratorBaseERKT_EUliE_EEviT1_:
[----:B------:R-:W-:Y:S01]  /*0000*/  LDC R1, c[0x0][0x28] ;  /* 0x00000a00ff017b82 */ /* 0x000fe20000000800 */
[----:B------:R-:W0:Y:S01]  /*0010*/  S2R R0, SR_CTAID.X ;  /* 0x0000000000007919 */ /* 0x000e220000002500 */
[----:B------:R-:W-:Y:S01]  /*0020*/  ULDC UR6, c[0x0][0x210] ;  /* 0x0000840000067ab9 */ /* 0x000fe20000000800 */
[----:B------:R-:W-:Y:S01]  /*0030*/  ULDC.64 UR4, c[0x0][0x208] ;  /* 0x0000820000047ab9 */ /* 0x000fe20000000a00 */
[----:B------:R-:W-:Y:S01]  /*0040*/  BSSY B0, `(.L_x_557) ;  /* 0x000013e000007945 */ /* 0x000fe20003800000 */
[----:B------:R-:W0:Y:S02]  /*0050*/  S2R R3, SR_TID.X ;  /* 0x0000000000037919 */ /* 0x000e240000002100 */
[----:B0-----:R-:W-:-:S04]  /*0060*/  LEA R0, R0, R3, 0x9 ;  /* 0x0000000300007211 */ /* 0x001fc800078e48ff */
[----:B------:R-:W-:-:S13]  /*0070*/  ISETP.GE.AND P0, PT, R0, UR6, PT ;  /* 0x0000000600007c0c */ /* 0x000fda000bf06270 */
[----:B------:R-:W-:Y:S05]  /*0080*/  @P0 BRA `(.L_x_558) ;  /* 0x0000001000e40947 */ /* 0x000fea0003800000 */
[----:B------:R-:W0:Y:S01]  /*0090*/  LDC R8, c[0x0][0x218] ;  /* 0x00008600ff087b82 */ /* 0x000e220000000800 */
[----:B------:R-:W-:Y:S02]  /*00a0*/  CS2R R2, SRZ ;  /* 0x0000000000027805 */ /* 0x000fe4000001ff00 */
[----:B0-----:R-:W-:-:S13]  /*00b0*/  ISETP.NE.AND P0, PT, R8, RZ, PT ;  /* 0x000000ff0800720c */ /* 0x001fda0003f05270 */
[----:B------:R-:W-:Y:S05]  /*00c0*/  @!P0 BRA `(.L_x_559) ;  /* 0x0000001000a88947 */ /* 0x000fea0003800000 */
[----:B------:R-:W-:Y:S01]  /*00d0*/  HFMA2.MMA R2, -RZ, RZ, 0, 0 ;  /* 0x00000000ff027435 */ /* 0x000fe200000001ff */
[----:B------:R-:W-:Y:S01]  /*00e0*/  MOV R3, R0 ;  /* 0x0000000000037202 */ /* 0x000fe20000000f00 */
[----:B------:R-:W-:Y:S01]  /*00f0*/  ULDC.64 UR8, c[0x0][0x220] ;  /* 0x0000880000087ab9 */ /* 0x000fe20000000a00 */
[----:B------:R-:W-:Y:S01]  /*0100*/  ISETP.NE.AND P0, PT, R8, 0x1, PT ;  /* 0x000000010800780c */ /* 0x000fe20003f05270 */
[----:B------:R-:W-:-:S06]  /*0110*/  ULDC UR7, c[0x0][0x21c] ;  /* 0x0000870000077ab9 */ /* 0x000fcc0000000800 */
[----:B------:R-:W-:-:S05]  /*0120*/  IMAD.HI.U32 R4, R0, UR8, R2 ;  /* 0x0000000800047c27 */ /* 0x000fca000f8e0002 */
[----:B------:R-:W-:Y:S01]  /*0130*/  SHF.R.U32.HI R5, RZ, UR9, R4 ;  /* 0x00000009ff057c19 */ /* 0x000fe20008011604 */
[----:B------:R-:W-:-:S03]  /*0140*/  ULDC.64 UR8, c[0x0][0x348] ;  /* 0x0000d20000087ab9 */ /* 0x000fc60000000a00 */
[----:B------:R-:W-:-:S05]  /*0150*/  IADD3 R3, -R5, RZ, RZ ;  /* 0x000000ff05037210 */ /* 0x000fca0007ffe1ff */
[----:B------:R-:W-:-:S04]  /*0160*/  IMAD R2, R3, UR7, R0 ;  /* 0x0000000703027c24 */ /* 0x000fc8000f8e0200 */
[C---:B------:R-:W-:Y:S02]  /*0170*/  IMAD R3, R2.reuse, UR8, RZ ;  /* 0x0000000802037c24 */ /* 0x040fe4000f8e02ff */
[----:B------:R-:W-:Y:S01]  /*0180*/  IMAD R2, R2, UR9, RZ ;  /* 0x0000000902027c24 */ /* 0x000fe2000f8e02ff */
[----:B------:R-:W-:Y:S06]  /*0190*/  @!P0 BRA `(.L_x_559) ;  /* 0x0000001000748947 */ /* 0x000fec0003800000 */
[----:B------:R-:W-:Y:S01]  /*01a0*/  MOV R4, RZ ;  /* 0x000000ff00047202 */ /* 0x000fe20000000f00 */
[----:B------:R-:W-:Y:S01]  /*01b0*/  ULDC.64 UR8, c[0x0][0x228] ;  /* 0x00008a0000087ab9 */ /* 0x000fe20000000a00 */
[----:B------:R-:W-:Y:S01]  /*01c0*/  ULDC UR7, c[0x0][0x230] ;  /* 0x00008c0000077ab9 */ /* 0x000fe20000000800 */
[----:B------:R-:W-:Y:S02]  /*01d0*/  ISETP.NE.AND P0, PT, R8, 0x2, PT ;  /* 0x000000020800780c */ /* 0x000fe40003f05270 */
[----:B------:R-:W-:-:S05]  /*01e0*/  IMAD.HI.U32 R6, R5, UR9, R4 ;  /* 0x0000000905067c27 */ /* 0x000fca000f8e0004 */
[----:B------:R-:W-:-:S04]  /*01f0*/  SHF.R.U32.HI R7, RZ, UR7, R6 ;  /* 0x00000007ff077c19 */ /* 0x000fc80008011606 */
[----:B------:R-:W-:-:S05]  /*0200*/  IADD3 R4, -R7, RZ, RZ ;  /* 0x000000ff07047210 */ /* 0x000fca0007ffe1ff */
[----:B------:R-:W-:Y:S01]  /*0210*/  IMAD R4, R4, UR8, R5 ;  /* 0x0000000804047c24 */ /* 0x000fe2000f8e0205 */
[----:B------:R-:W-:-:S03]  /*0220*/  ULDC.64 UR8, c[0x0][0x350] ;  /* 0x0000d40000087ab9 */ /* 0x000fc60000000a00 */
[C---:B------:R-:W-:Y:S02]  /*0230*/  IMAD R3, R4.reuse, UR8, R3 ;  /* 0x0000000804037c24 */ /* 0x040fe4000f8e0203 */
[----:B------:R-:W-:Y:S01]  /*0240*/  IMAD R2, R4, UR9, R2 ;  /* 0x0000000904027c24 */ /* 0x000fe2000f8e0202 */
[----:B------:R-:W-:Y:S06]  /*0250*/  @!P0 BRA `(.L_x_559) ;  /* 0x0000001000448947 */ /* 0x000fec0003800000 */
[----:B------:R-:W-:Y:S01]  /*0260*/  HFMA2.MMA R6, -RZ, RZ, 0, 0 ;  /* 0x00000000ff067435 */ /* 0x000fe200000001ff */
[----:B------:R-:W-:Y:S01]  /*0270*/  ULDC.64 UR8, c[0x0][0x238] ;  /* 0x00008e0000087ab9 */ /* 0x000fe20000000a00 */
[----:B------:R-:W-:Y:S01]  /*0280*/  ISETP.NE.AND P0, PT, R8, 0x3, PT ;  /* 0x000000030800780c */ /* 0x000fe20003f05270 */
[----:B------:R-:W-:-:S07]  /*0290*/  ULDC UR7, c[0x0][0x234] ;  /* 0x00008d0000077ab9 */ /* 0x000fce0000000800 */
[----:B------:R-:W-:-:S05]  /*02a0*/  IMAD.HI.U32 R4, R7, UR8, R6 ;  /* 0x0000000807047c27 */ /* 0x000fca000f8e0006 */
[----:B------:R-:W-:Y:S01]  /*02b0*/  SHF.R.U32.HI R5, RZ, UR9, R4 ;  /* 0x00000009ff057c19 */ /* 0x000fe20008011604 */
[----:B------:R-:W-:-:S03]  /*02c0*/  ULDC.64 UR8, c[0x0][0x358] ;  /* 0x0000d60000087ab9 */ /* 0x000fc60000000a00 */
[----:B------:R-:W-:-:S05]  /*02d0*/  IADD3 R6, -R5, RZ, RZ ;  /* 0x000000ff05067210 */ /* 0x000fca0007ffe1ff */
[----:B------:R-:W-:-:S04]  /*02e0*/  IMAD R6, R6, UR7, R7 ;  /* 0x0000000706067c24 */ /* 0x000fc8000f8e0207 */
[C---:B------:R-:W-:Y:S02]  /*02f0*/  IMAD R3, R6.reuse, UR8, R3 ;  /* 0x0000000806037c24 */ /* 0x040fe4000f8e0203 */
[----:B------:R-:W-:Y:S01]  /*0300*/  IMAD R2, R6, UR9, R2 ;  /* 0x0000000906027c24 */ /* 0x000fe2000f8e0202 */
[----:B------:R-:W-:Y:S06]  /*0310*/  @!P0 BRA `(.L_x_559) ;  /* 0x0000001000148947 */ /* 0x000fec0003800000 */
[----:B------:R-:W-:Y:S01]  /*0320*/  MOV R4, RZ ;  /* 0x000000ff00047202 */ /* 0x000fe20000000f00 */
[----:B------:R-:W-:Y:S01]  /*0330*/  ULDC.64 UR8, c[0x0][0x240] ;  /* 0x0000900000087ab9 */ /* 0x000fe20000000a00 */
[----:B------:R-:W-:Y:S01]  /*0340*/  ULDC UR7, c[0x0][0x248] ;  /* 0x0000920000077ab9 */ /* 0x000fe20000000800 */
[----:B------:R-:W-:Y:S02]  /*0350*/  ISETP.NE.AND P0, PT, R8, 0x4, PT ;  /* 0x000000040800780c */ /* 0x000fe40003f05270 */
[----:B------:R-:W-:-:S05]  /*0360*/  IMAD.HI.U32 R6, R5, UR9, R4 ;  /* 0x0000000905067c27 */ /* 0x000fca000f8e0004 */
[----:B------:R-:W-:-:S05]  /*0370*/  SHF.R.U32.HI R7, RZ, UR7, R6 ;  /* 0x00000007ff077c19 */ /* 0x000fca0008011606 */
[----:B------:R-:W-:-:S04]  /*0380*/  IMAD.MOV R4, RZ, RZ, -R7 ;  /* 0x000000ffff047224 */ /* 0x000fc800078e0a07 */
[----:B------:R-:W-:Y:S01]  /*0390*/  IMAD R4, R4, UR8, R5 ;  /* 0x0000000804047c24 */ /* 0x000fe2000f8e0205 */
[----:B------:R-:W-:-:S03]  /*03a0*/  ULDC.64 UR8, c[0x0][0x360] ;  /* 0x0000d80000087ab9 */ /* 0x000fc60000000a00 */
[C---:B------:R-:W-:Y:S02]  /*03b0*/  IMAD R3, R4.reuse, UR8, R3 ;  /* 0x0000000804037c24 */ /* 0x040fe4000f8e0203 */
[----:B------:R-:W-:Y:S01]  /*03c0*/  IMAD R2, R4, UR9, R2 ;  /* 0x0000000904027c24 */ /* 0x000fe2000f8e0202 */
[----:B------:R-:W-:Y:S06]  /*03d0*/  @!P0 BRA `(.L_x_559) ;  /* 0x0000000c00e48947 */ /* 0x000fec0003800000 */
[----:B------:R-:W-:Y:S01]  /*03e0*/  MOV R6, RZ ;  /* 0x000000ff00067202 */ /* 0x000fe20000000f00 */
[----:B------:R-:W-:Y:S01]  /*03f0*/  ULDC.64 UR8, c[0x0][0x250] ;  /* 0x0000940000087ab9 */ /* 0x000fe20000000a00 */
[----:B------:R-:W-:Y:S01]  /*0400*/  ISETP.NE.AND P0, PT, R8, 0x5, PT ;  /* 0x000000050800780c */ /* 0x000fe20003f05270 */
[----:B------:R-:W-:Y:S02]  /*0410*/  ULDC UR7, c[0x0][0x24c] ;  /* 0x0000930000077ab9 */ /* 0x000fe40000000800 */
        /* <DEDUP_REMOVED lines=8> */
[----:B------:R-:W-:Y:S01]  /*04a0*/  HFMA2.MMA R4, -RZ, RZ, 0, 0 ;  /* 0x00000000ff047435 */ /* 0x000fe200000001ff */
[----:B------:R-:W-:Y:S01]  /*04b0*/  ULDC.64 UR8, c[0x0][0x258] ;  /* 0x0000960000087ab9 */ /* 0x000fe20000000a00 */
[----:B------:R-:W-:Y:S01]  /*04c0*/  ULDC UR7, c[0x0][0x260] ;  /* 0x0000980000077ab9 */ /* 0x000fe20000000800 */
[----:B------:R-:W-:-:S07]  /*04d0*/  ISETP.NE.AND P0, PT, R8, 0x6, PT ;  /* 0x000000060800780c */ /* 0x000fce0003f05270 */
        /* <DEDUP_REMOVED lines=212> */
[----:B------:R-:W-:Y:S01]  /*1220*/  ISETP.NE.AND P0, PT, R8, 0x18, PT ;  /* 0x000000180800780c */ /* 0x000fe20003f05270 */
[----:B------:R-:W-:Y:S01]  /*1230*/  HFMA2.MMA R4, -RZ, RZ, 0, 0 ;  /* 0x00000000ff047435 */ /* 0x000fe200000001ff */
[----:B------:R-:W-:Y:S01]  /*1240*/  ULDC.64 UR8, c[0x0][0x330] ;  /* 0x0000cc0000087ab9 */ /* 0x000fe20000000a00 */
[----:B------:R-:W-:-:S08]  /*1250*/  ULDC UR7, c[0x0][0x338] ;  /* 0x0000ce0000077ab9 */ /* 0x000fd00000000800 */
[----:B------:R-:W-:Y:S02]  /*1260*/  IMAD.HI.U32 R8, R5, UR9, R4 ;  /* 0x0000000905087c27 */ /* 0x000fe4000f8e0004 */
[----:B------:R-:W0:Y:S03]  /*1270*/  @P0 LDC.64 R12, c[0x0][0x340] ;  /* 0x0000d000ff0c0b82 */ /* 0x000e260000000a00 */
[----:B------:R-:W-:Y:S01]  /*1280*/  SHF.R.U32.HI R9, RZ, UR7, R8 ;  /* 0x00000007ff097c19 */ /* 0x000fe20008011608 */
[----:B------:R-:W-:-:S03]  /*1290*/  @P0 IMAD.MOV.U32 R8, RZ, RZ, RZ ;  /* 0x000000ffff080224 */ /* 0x000fc600078e00ff */
[C---:B------:R-:W-:Y:S01]  /*12a0*/  IADD3 R11, -R9.reuse, RZ, RZ ;  /* 0x000000ff090b7210 */ /* 0x040fe20007ffe1ff */
[----:B------:R-:W1:Y:S08]  /*12b0*/  @P0 LDC R15, c[0x0][0x33c] ;  /* 0x0000cf00ff0f0b82 */ /* 0x000e700000000800 */
[----:B------:R-:W2:Y:S01]  /*12c0*/  @P0 LDC.64 R6, c[0x0][0x408] ;  /* 0x00010200ff060b82 */ /* 0x000ea20000000a00 */
[----:B0-----:R-:W-:-:S05]  /*12d0*/  @P0 IMAD.HI.U32 R4, R9, R12, R8 ;  /* 0x0000000c09040227 */ /* 0x001fca00078e0008 */
[----:B------:R-:W-:Y:S01]  /*12e0*/  @P0 SHF.R.U32.HI R8, RZ, R13, R4 ;  /* 0x0000000dff080219 */ /* 0x000fe20000011604 */
[----:B------:R-:W-:Y:S01]  /*12f0*/  IMAD R4, R11, UR8, R5 ;  /* 0x000000080b047c24 */ /* 0x000fe2000f8e0205 */
[----:B------:R-:W-:Y:S02]  /*1300*/  ULDC.64 UR8, c[0x0][0x400] ;  /* 0x0001000000087ab9 */ /* 0x000fe40000000a00 */
[----:B------:R-:W-:Y:S01]  /*1310*/  @P0 IADD3 R8, -R8, RZ, RZ ;  /* 0x000000ff08080210 */ /* 0x000fe20007ffe1ff */
[C---:B------:R-:W-:Y:S02]  /*1320*/  IMAD R3, R4.reuse, UR8, R3 ;  /* 0x0000000804037c24 */ /* 0x040fe4000f8e0203 */
[----:B------:R-:W-:Y:S02]  /*1330*/  IMAD R2, R4, UR9, R2 ;  /* 0x0000000904027c24 */ /* 0x000fe4000f8e0202 */
[----:B-1----:R-:W-:-:S04]  /*1340*/  @P0 IMAD R8, R8, R15, R9 ;  /* 0x0000000f08080224 */ /* 0x002fc800078e0209 */
[C---:B--2---:R-:W-:Y:S02]  /*1350*/  @P0 IMAD R3, R8.reuse, R6, R3 ;  /* 0x0000000608030224 */ /* 0x044fe400078e0203 */
[----:B------:R-:W-:-:S07]  /*1360*/  @P0 IMAD R2, R8, R7, R2 ;  /* 0x0000000708020224 */ /* 0x000fce00078e0202 */
.L_x_559:
[----:B------:R-:W-:Y:S02]  /*1370*/  ULDC.64 UR8, c[0x0][0x418] ;  /* 0x0001060000087ab9 */ /* 0x000fe40000000a00 */
[----:B------:R-:W-:-:S04]  /*1380*/  IADD3 R4, P0, R2, UR8, RZ ;  /* 0x0000000802047c10 */ /* 0x000fc8000ff1e0ff */
[----:B------:R-:W-:Y:S01]  /*1390*/  IADD3.X R5, RZ, UR9, RZ, P0, !PT ;  /* 0x00000009ff057c10 */ /* 0x000fe200087fe4ff */
[----:B------:R-:W-:-:S04]  /*13a0*/  ULDC.64 UR8, c[0x0][0x410] ;  /* 0x0001040000087ab9 */ /* 0x000fc80000000a00 */
[----:B------:R-:W2:Y:S01]  /*13b0*/  LDG.E.U8 R4, desc[UR4][R4.64] ;  /* 0x0000000404047981 */ /* 0x000ea2000c1e1100 */
[----:B------:R-:W-:Y:S02]  /*13c0*/  IADD3 R2, P1, R3, UR8, RZ ;  /* 0x0000000803027c10 */ /* 0x000fe4000ff3e0ff */
[----:B------:R-:W-:Y:S02]  /*13d0*/  IADD3 R0, R0, 0x80, RZ ;  /* 0x0000008000007810 */ /* 0x000fe40007ffe0ff */
[----:B------:R-:W-:Y:S02]  /*13e0*/  IADD3.X R3, RZ, UR9, RZ, P1, !PT ;  /* 0x00000009ff037c10 */ /* 0x000fe40008ffe4ff */
[----:B--2---:R-:W-:-:S04]  /*13f0*/  ISETP.NE.AND P0, PT, R4, RZ, PT ;  /* 0x000000ff0400720c */ /* 0x004fc80003f05270 */
[----:B------:R-:W-:-:S05]  /*1400*/  SEL R7, RZ, 0x1, !P0 ;  /* 0x00000001ff077807 */ /* 0x000fca0004000000 */
[----:B------:R0:W-:Y:S04]  /*1410*/  STG.E.U8 desc[UR4][R2.64], R7 ;  /* 0x0000000702007986 */ /* 0x0001e8000c101104 */
.L_x_558:
[----:B------:R-:W-:Y:S05]  /*1420*/  BSYNC B0 ;  /* 0x0000000000007941 */ /* 0x000fea0003800000 */
.L_x_557:
[----:B------:R-:W-:Y:S01]  /*1430*/  ISETP.GE.AND P0, PT, R0, UR6, PT ;  /* 0x0000000600007c0c */ /* 0x000fe2000bf06270 */
[----:B------:R-:W-:-:S12]  /*1440*/  BSSY B0, `(.L_x_560) ;  /* 0x0000276000007945 */ /* 0x000fd80003800000 */
[----:B------:R-:W-:Y:S05]  /*1450*/  @P0 BRA `(.L_x_561) ;  /* 0x0000002400d00947 */ /* 0x000fea0003800000 */
[----:B------:R-:W1:Y:S01]  /*1460*/  LDC R8, c[0x0][0x218] ;  /* 0x00008600ff087b82 */ /* 0x000e620000000800 */
[----:B0-----:R-:W-:Y:S02]  /*1470*/  CS2R R2, SRZ ;  /* 0x0000000000027805 */ /* 0x001fe4000001ff00 */
[----:B-1----:R-:W-:-:S13]  /*1480*/  ISETP.NE.AND P0, PT, R8, RZ, PT ;  /* 0x000000ff0800720c */ /* 0x002fda0003f05270 */
[----:B------:R-:W-:Y:S05]  /*1490*/  @!P0 BRA `(.L_x_562) ;  /* 0x0000001000a88947 */ /* 0x000fea0003800000 */
[----:B------:R-:W-:Y:S01]  /*14a0*/  MOV R2, RZ ;  /* 0x000000ff00027202 */ /* 0x000fe20000000f00 */
[----:B------:R-:W-:Y:S01]  /*14b0*/  ULDC.64 UR8, c[0x0][0x220] ;  /* 0x0000880000087ab9 */ /* 0x000fe20000000a00 */
[----:B------:R-:W-:Y:S01]  /*14c0*/  MOV R3, R0 ;  /* 0x0000000000037202 */ /* 0x000fe20000000f00 */
[----:B------:R-:W-:Y:S01]  /*14d0*/  ULDC UR7, c[0x0][0x21c] ;  /* 0x0000870000077ab9 */ /* 0x000fe20000000800 */
[----:B------:R-:W-:Y:S01]  /*14e0*/  ISETP.NE.AND P0, PT, R8, 0x1, PT ;  /* 0x000000010800780c */ /* 0x000fe20003f05270 */
        /* <DEDUP_REMOVED lines=8> */
[----:B------:R-:W-:Y:S01]  /*1570*/  HFMA2.MMA R4, -RZ, RZ, 0, 0 ;  /* 0x00000000ff047435 */ /* 0x000fe200000001ff */
[----:B------:R-:W-:Y:S01]  /*1580*/  ULDC.64 UR8, c[0x0][0x228] ;  /* 0x00008a0000087ab9 */ /* 0x000fe20000000a00 */
[----:B------:R-:W-:Y:S01]  /*1590*/  ULDC UR7, c[0x0][0x230] ;  /* 0x00008c0000077ab9 */ /* 0x000fe20000000800 */
[----:B------:R-:W-:-:S07]  /*15a0*/  ISETP.NE.AND P0, PT, R8, 0x2, PT ;  /* 0x000000020800780c */ /* 0x000fce0003f05270 */
        /* <DEDUP_REMOVED lines=261> */
[----:B------:R-:W-:Y:S01]  /*2600*/  ULDC.64 UR8, c[0x0][0x330] ;  /* 0x0000cc0000087ab9 */ /* 0x000fe20000000a00 */
[----:B------:R-:W-:Y:S01]  /*2610*/  MOV R4, RZ ;  /* 0x000000ff00047202 */ /* 0x000fe20000000f00 */
[----:B------:R-:W-:-:S04]  /*2620*/  ULDC UR7, c[0x0][0x338] ;  /* 0x0000ce0000077ab9 */ /* 0x000fc80000000800 */
[----:B------:R-:W-:-:S05]  /*2630*/  IMAD.HI.U32 R8, R5, UR9, R4 ;  /* 0x0000000905087c27 */ /* 0x000fca000f8e0004 */
[----:B------:R-:W-:Y:S01]  /*2640*/  SHF.R.U32.HI R9, RZ, UR7, R8 ;  /* 0x00000007ff097c19 */ /* 0x000fe20008011608 */
[----:B------:R-:W0:Y:S01]  /*2650*/  @P0 LDC.64 R12, c[0x0][0x340] ;  /* 0x0000d000ff0c0b82 */ /* 0x000e220000000a00 */
[----:B------:R-:W-:Y:S02]  /*2660*/  @P0 MOV R8, RZ ;  /* 0x000000ff00080202 */ /* 0x000fe40000000f00 */
[----:B------:R-:W-:-:S05]  /*2670*/  IADD3 R11, -R9, RZ, RZ ;  /* 0x000000ff090b7210 */ /* 0x000fca0007ffe1ff */
        /* <DEDUP_REMOVED lines=12> */
.L_x_562:
        /* <DEDUP_REMOVED lines=9> */
[----:B------:R-:W-:Y:S02]  /*27d0*/  SEL R7, RZ, 0x1, !P0 ;  /* 0x00000001ff077807 */ /* 0x000fe40004000000 */
[----:B------:R-:W-:-:S03]  /*27e0*/  ISETP.GE.AND P0, PT, R0, UR6, PT ;  /* 0x0000000600007c0c */ /* 0x000fc6000bf06270 */
[----:B------:R1:W-:Y:S10]  /*27f0*/  STG.E.U8 desc[UR4][R2.64], R7 ;  /* 0x0000000702007986 */ /* 0x0003f4000c101104 */
[----:B------:R-:W-:Y:S05]  /*2800*/  @P0 BRA `(.L_x_561) ;  /* 0x0000001000e40947 */ /* 0x000fea0003800000 */
[----:B------:R-:W0:Y:S01]  /*2810*/  LDC R8, c[0x0][0x218] ;  /* 0x00008600ff087b82 */ /* 0x000e220000000800 */
[----:B-1----:R-:W-:Y:S02]  /*2820*/  CS2R R2, SRZ ;  /* 0x0000000000027805 */ /* 0x002fe4000001ff00 */
[----:B0-----:R-:W-:-:S13]  /*2830*/  ISETP.NE.AND P0, PT, R8, RZ, PT ;  /* 0x000000ff0800720c */ /* 0x001fda0003f05270 */
[----:B------:R-:W-:Y:S05]  /*2840*/  @!P0 BRA `(.L_x_563) ;  /* 0x0000001000a88947 */ /* 0x000fea0003800000 */
[----:B------:R-:W-:Y:S01]  /*2850*/  MOV R3, R0 ;  /* 0x0000000000037202 */ /* 0x000fe20000000f00 */
[----:B------:R-:W-:Y:S01]  /*2860*/  IMAD.MOV.U32 R2, RZ, RZ, RZ ;  /* 0x000000ffff027224 */ /* 0x000fe200078e00ff */
[----:B------:R-:W-:Y:S01]  /*2870*/  ULDC.64 UR8, c[0x0][0x220] ;  /* 0x0000880000087ab9 */ /* 0x000fe20000000a00 */
[----:B------:R-:W-:Y:S01]  /*2880*/  ISETP.NE.AND P0, PT, R8, 0x1, PT ;  /* 0x000000010800780c */ /* 0x000fe20003f05270 */
[----:B------:R-:W-:Y:S01]  /*2890*/  ULDC UR7, c[0x0][0x21c] ;  /* 0x0000870000077ab9 */ /* 0x000fe20000000800 */
        /* <DEDUP_REMOVED lines=293> */
.L_x_563:
[----:B------:R-:W-:Y:S02]  /*3af0*/  ULDC.64 UR8, c[0x0][0x418] ;  /* 0x0001060000087ab9 */ /* 0x000fe40000000a00 */
[----:B------:R-:W-:-:S04]  /*3b00*/  IADD3 R4, P0, R2, UR8, RZ ;  /* 0x0000000802047c10 */ /* 0x000fc8000ff1e0ff */
[----:B------:R-:W-:Y:S01]  /*3b10*/  IADD3.X R5, RZ, UR9, RZ, P0, !PT ;  /* 0x00000009ff057c10 */ /* 0x000fe200087fe4ff */
[----:B------:R-:W-:-:S04]  /*3b20*/  ULDC.64 UR8, c[0x0][0x410] ;  /* 0x0001040000087ab9 */ /* 0x000fc80000000a00 */
[----:B------:R-:W2:Y:S01]  /*3b30*/  LDG.E.U8 R4, desc[UR4][R4.64] ;  /* 0x0000000404047981 */ /* 0x000ea2000c1e1100 */
[----:B------:R-:W-:Y:S02]  /*3b40*/  IADD3 R2, P1, R3, UR8, RZ ;  /* 0x0000000803027c10 */ /* 0x000fe4000ff3e0ff */
[----:B------:R-:W-:-:S03]  /*3b50*/  IADD3 R0, R0, 0x80, RZ ;  /* 0x0000008000007810 */ /* 0x000fc60007ffe0ff */
[----:B------:R-:W-:Y:S01]  /*3b60*/  IMAD.X R3, RZ, RZ, UR9, P1 ;  /* 0x00000009ff037e24 */ /* 0x000fe200088e06ff */
[----:B--2---:R-:W-:-:S04]  /*3b70*/  ISETP.NE.AND P0, PT, R4, RZ, PT ;  /* 0x000000ff0400720c */ /* 0x004fc80003f05270 */
[----:B------:R-:W-:-:S05]  /*3b80*/  SEL R7, RZ, 0x1, !P0 ;  /* 0x00000001ff077807 */ /* 0x000fca0004000000 */
[----:B------:R2:W-:Y:S04]  /*3b90*/  STG.E.U8 desc[UR4][R2.64], R7 ;  /* 0x0000000702007986 */ /* 0x0005e8000c101104 */
.L_x_561:
[----:B------:R-:W-:Y:S05]  /*3ba0*/  BSYNC B0 ;  /* 0x0000000000007941 */ /* 0x000fea0003800000 */
.L_x_560:
[----:B------:R-:W-:-:S13]  /*3bb0*/  ISETP.GE.AND P0, PT, R0, UR6, PT ;  /* 0x0000000600007c0c */ /* 0x000fda000bf06270 */
[----:B------:R-:W-:Y:S05]  /*3bc0*/  @P0 EXIT ;  /* 0x000000000000094d */ /* 0x000fea0003800000 */
[----:B------:R-:W3:Y:S01]  /*3bd0*/  LDC R8, c[0x0][0x218] ;  /* 0x00008600ff087b82 */ /* 0x000ee20000000800 */
[----:B012---:R-:W-:Y:S02]  /*3be0*/  CS2R R2, SRZ ;  /* 0x0000000000027805 */ /* 0x007fe4000001ff00 */
[----:B---3--:R-:W-:-:S13]  /*3bf0*/  ISETP.NE.AND P0, PT, R8, RZ, PT ;  /* 0x000000ff0800720c */ /* 0x008fda0003f05270 */
[----:B------:R-:W-:Y:S05]  /*3c00*/  @!P0 BRA `(.L_x_564) ;  /* 0x0000001000a88947 */ /* 0x000fea0003800000 */
[----:B------:R-:W-:Y:S01]  /*3c10*/  MOV R2, RZ ;  /* 0x000000ff00027202 */ /* 0x000fe20000000f00 */
[----:B------:R-:W-:Y:S01]  /*3c20*/  ULDC.64 UR6, c[0x0][0x220] ;  /* 0x0000880000067ab9 */ /* 0x000fe20000000a00 */
[----:B------:R-:W-:Y:S02]  /*3c30*/  MOV R3, R0 ;  /* 0x0000000000037202 */ /* 0x000fe40000000f00 */
[----:B------:R-:W-:Y:S01]  /*3c40*/  ISETP.NE.AND P0, PT, R8, 0x1, PT ;  /* 0x000000010800780c */ /* 0x000fe20003f05270 */
[----:B------:R-:W-:Y:S01]  /*3c50*/  IMAD.HI.U32 R4, R0, UR6, R2 ;  /* 0x0000000600047c27 */ /* 0x000fe2000f8e0002 */
[----:B------:R-:W-:-:S04]  /*3c60*/  ULDC UR6, c[0x0][0x21c] ;  /* 0x0000870000067ab9 */ /* 0x000fc80000000800 */
[----:B------:R-:W-:-:S04]  /*3c70*/  SHF.R.U32.HI R5, RZ, UR7, R4 ;  /* 0x00000007ff057c19 */ /* 0x000fc80008011604 */
[----:B------:R-:W-:-:S05]  /*3c80*/  IADD3 R3, -R5, RZ, RZ ;  /* 0x000000ff05037210 */ /* 0x000fca0007ffe1ff */
[----:B------:R-:W-:Y:S01]  /*3c90*/  IMAD R0, R3, UR6, R0 ;  /* 0x0000000603007c24 */ /* 0x000fe2000f8e0200 */
[----:B------:R-:W-:-:S03]  /*3ca0*/  ULDC.64 UR6, c[0x0][0x348] ;  /* 0x0000d20000067ab9 */ /* 0x000fc60000000a00 */
        /* <DEDUP_REMOVED lines=17> */
[----:B------:R-:W-:-:S03]  /*3dc0*/  ISETP.NE.AND P0, PT, R8, 0x3, PT ;  /* 0x000000030800780c */ /* 0x000fc60003f05270 */
[----:B------:R-:W-:Y:S01]  /*3dd0*/  IMAD.HI.U32 R4, R7, UR6, R6 ;  /* 0x0000000607047c27 */ /* 0x000fe2000f8e0006 */
[----:B------:R-:W-:-:S04]  /*3de0*/  ULDC UR6, c[0x0][0x234] ;  /* 0x00008d0000067ab9 */ /* 0x000fc80000000800 */
        /* <DEDUP_REMOVED lines=69> */
[----:B------:R-:W-:-:S08]  /*4240*/  ISETP.NE.AND P0, PT, R8, 0x9, PT ;  /* 0x000000090800780c */ /* 0x000fd00003f05270 */
        /* <DEDUP_REMOVED lines=184> */
[----:B------:R-:W-:Y:S01]  /*4dd0*/  ULDC.64 UR6, c[0x0][0x400] ;  /* 0x0001000000067ab9 */ /* 0x000fe20000000a00 */
[----:B------:R-:W-:Y:S02]  /*4de0*/  @P0 MOV R6, RZ ;  /* 0x000000ff00060202 */ /* 0x000fe40000000f00 */
[----:B------:R-:W-:Y:S01]  /*4df0*/  IADD3 R4, -R7, RZ, RZ ;  /* 0x000000ff07047210 */ /* 0x000fe20007ffe1ff */
[----:B------:R-:W1:Y:S04]  /*4e00*/  @P0 LDC R11, c[0x0][0x33c] ;  /* 0x0000cf00ff0b0b82 */ /* 0x000e680000000800 */
[----:B------:R-:W-:-:S04]  /*4e10*/  IMAD R4, R4, UR8, R5 ;  /* 0x0000000804047c24 */ /* 0x000fc8000f8e0205 */
[----:B------:R-:W2:Y:S01]  /*4e20*/  @P0 LDC.64 R12, c[0x0][0x408] ;  /* 0x00010200ff0c0b82 */ /* 0x000ea20000000a00 */
[C---:B------:R-:W-:Y:S02]  /*4e30*/  IMAD R3, R4.reuse, UR6, R3 ;  /* 0x0000000604037c24 */ /* 0x040fe4000f8e0203 */
[----:B------:R-:W-:Y:S02]  /*4e40*/  IMAD R2, R4, UR7, R2 ;  /* 0x0000000704027c24 */ /* 0x000fe4000f8e0202 */
[----:B0-----:R-:W-:-:S05]  /*4e50*/  @P0 IMAD.HI.U32 R0, R7, R8, R6 ;  /* 0x0000000807000227 */ /* 0x001fca00078e0006 */
[----:B------:R-:W-:-:S04]  /*4e60*/  @P0 SHF.R.U32.HI R0, RZ, R9, R0 ;  /* 0x00000009ff000219 */ /* 0x000fc80000011600 */
[----:B------:R-:W-:-:S05]  /*4e70*/  @P0 IADD3 R6, -R0, RZ, RZ ;  /* 0x000000ff00060210 */ /* 0x000fca0007ffe1ff */
[----:B-1----:R-:W-:-:S04]  /*4e80*/  @P0 IMAD R6, R11, R6, R7 ;  /* 0x000000060b060224 */ /* 0x002fc800078e0207 */
[C---:B--2---:R-:W-:Y:S02]  /*4e90*/  @P0 IMAD R3, R6.reuse, R12, R3 ;  /* 0x0000000c06030224 */ /* 0x044fe400078e0203 */
[----:B------:R-:W-:-:S07]  /*4ea0*/  @P0 IMAD R2, R6, R13, R2 ;  /* 0x0000000d06020224 */ /* 0x000fce00078e0202 */
.L_x_564:
[----:B------:R-:W-:Y:S02]  /*4eb0*/  ULDC.64 UR6, c[0x0][0x418] ;  /* 0x0001060000067ab9 */ /* 0x000fe40000000a00 */
[----:B------:R-:W-:-:S04]  /*4ec0*/  IADD3 R4, P0, R2, UR6, RZ ;  /* 0x0000000602047c10 */ /* 0x000fc8000ff1e0ff */
[----:B------:R-:W-:Y:S01]  /*4ed0*/  IADD3.X R5, RZ, UR7, RZ, P0, !PT ;  /* 0x00000007ff057c10 */ /* 0x000fe200087fe4ff */
[----:B------:R-:W-:-:S04]  /*4ee0*/  ULDC.64 UR6, c[0x0][0x410] ;  /* 0x0001040000067ab9 */ /* 0x000fc80000000a00 */
[----:B------:R-:W2:Y:S01]  /*4ef0*/  LDG.E.U8 R4, desc[UR4][R4.64] ;  /* 0x0000000404047981 */ /* 0x000ea2000c1e1100 */
[----:B------:R-:W-:-:S04]  /*4f00*/  IADD3 R2, P1, R3, UR6, RZ ;  /* 0x0000000603027c10 */ /* 0x000fc8000ff3e0ff */
[----:B------:R-:W-:Y:S02]  /*4f10*/  IADD3.X R3, RZ, UR7, RZ, P1, !PT ;  /* 0x00000007ff037c10 */ /* 0x000fe40008ffe4ff */
[----:B--2---:R-:W-:-:S04]  /*4f20*/  ISETP.NE.AND P0, PT, R4, RZ, PT ;  /* 0x000000ff0400720c */ /* 0x004fc80003f05270 */
[----:B------:R-:W-:-:S05]  /*4f30*/  SEL R7, RZ, 0x1, !P0 ;  /* 0x00000001ff077807 */ /* 0x000fca0004000000 */
[----:B------:R-:W-:Y:S01]  /*4f40*/  STG.E.U8 desc[UR4][R2.64], R7 ;  /* 0x0000000702007986 */ /* 0x000fe2000c101104 */
[----:B------:R-:W-:Y:S05]  /*4f50*/  EXIT ;  /* 0x000000000000794d */ /* 0x000fea0003800000 */
.L_x_565:
        /* <DEDUP_REMOVED lines=10> */
.L_x_5904:


//--------------------- .text._ZN2at6native27unrolled_elementwise_kernelINS0_10AbsFunctorIbEESt5arrayIPcLm2EELi4E23TrivialOffsetCalculatorILi1EjES8_NS0_6memory15LoadWithoutCastENS9_16StoreWithoutCastEEEviT_T0_T2_T3_T4_T5_ --------------------------
	.section	.text._ZN2at6native27unrolled_elementwise_kernelINS0_10AbsFunctorIbEESt5arrayIPcLm2EELi4E23TrivialOffsetCalculatorILi1EjES8_NS0_6memory15LoadWithoutCastENS9_16StoreWithoutCastEEEviT_T0_T2_T3_T4_T5_,"ax",@progbits
	.align	128
        .global         _ZN2at6native27unrolled_elementwise_kernelINS0_10AbsFunctorIbEESt5arrayIPcLm2EELi4E23TrivialOffsetCalculatorILi1EjES8_NS0_6memory15LoadWithoutCastENS9_16StoreWithoutCastEEEviT_T0_T2_T3_T4_T5_
        .type           _ZN2at6native27unrolled_elementwise_kernelINS0_10AbsFunctorIbEESt5arrayIPcLm2EELi4E23TrivialOffsetCalculatorILi1EjES8_NS0_6memory15LoadWithoutCastENS9_16StoreWithoutCastEEEviT_T0_T2_T3_T4_T5_,@function
        .size           _ZN2at6native27unrolled_elementwise_kernelINS0_10AbsFunctorIbEESt5arrayIPcLm2EELi4E23TrivialOffsetCalculatorILi1EjES8_NS0_6memory15LoadWithoutCastENS9_16StoreWithoutCastEEEviT_T0_T2_T3_T4_T5_,(.L_x_5905 - _ZN2at6native27unrolled_elementwise_kernelINS0_10AbsFunctorIbEESt5arrayIPcLm2EELi4E23TrivialOffsetCalculatorILi1EjES8_NS0_6memory15LoadWithoutCastENS9_16StoreWithoutCastEEEviT_T0_T2_T3_T4_T5_)
        .other          _ZN2at6native27unrolled_elementwise_kernelINS0_10AbsFunctorIbEESt5arrayIPcLm2EELi4E23TrivialOffsetCalculatorILi1EjES8_NS0_6memory15LoadWithoutCastENS9_16StoreWithoutCastEEEviT_T0_T2_T3_T4_T5_,@"STO_CUDA_ENTRY STV_DEFAULT"
_ZN2at6native27unrolled_elementwise_kernelINS0_10AbsFunctorIbEESt5arrayIPcLm2EELi4E23TrivialOffsetCalculatorILi1EjES8_NS0_6memory15LoadWithoutCastENS9_16StoreWithoutCastEEEviT_T0_T2_T3_T4_T5_:
.text._ZN2at6native27unrolled_elementwise_kernelINS0_10AbsFunctorIbEESt5arrayIPcLm2EELi4E23TrivialOffsetCalculatorILi1EjES8_NS0_6memory15LoadWithoutCastENS9_16StoreWithoutCastEEEviT_T0_T2_T3_T4_T5_:
[----:B------:R-:W-:Y:S01]  /*0000*/  LDC R1, c[0x0][0x28] ;  /* 0x00000a00ff017b82 */ /* 0x000fe20000000800 */
[----:B------:R-:W0:Y:S07]  /*0010*/  S2R R0, SR_CTAID.X ;  /* 0x0000000000007919 */ /* 0x000e2e0000002500 */
[----:B------:R-:W0:Y:S01]  /*0020*/  LDC R5, c[0x0][0x210] ;  /* 0x00008400ff057b82 */ /* 0x000e220000000800 */
[----:B------:R-:W-:Y:S01]  /*0030*/  ULDC.64 UR4, c[0x0][0x208] ;  /* 0x0000820000047ab9 */ /* 0x000fe20000000a00 */
[----:B------:R-:W1:Y:S01]  /*0040*/  S2R R3, SR_TID.X ;  /* 0x0000000000037919 */ /* 0x000e620000002100 */
[----:B0-----:R-:W-:-:S02]  /*0050*/  IMAD R2, R0, -0x200, R5 ;  /* 0xfffffe0000027824 */ /* 0x001fc400078e0205 */
[----:B-1----:R-:W-:-:S03]  /*0060*/  IMAD.MOV.U32 R9, RZ, RZ, R3 ;  /* 0x000000ffff097224 */ /* 0x002fc600078e0003 */
[----:B------:R-:W-:-:S13]  /*0070*/  ISETP.GE.AND P3, PT, R3, R2, PT ;  /* 0x000000020300720c */ /* 0x000fda0003f66270 */
[----:B------:R-:W-:Y:S01]  /*0080*/  @!P3 VIADD R9, R3, 0x80 ;  /* 0x000000800309b836 */ /* 0x000fe20000000000 */
[----:B------:R-:W0:Y:S01]  /*0090*/  @!P3 LDC.64 R10, c[0x0][0x220] ;  /* 0x00008800ff0abb82 */ /* 0x000e220000000a00 */
[----:B------:R-:W-:-:S03]  /*00a0*/  @!P3 IMAD R5, R0, 0x200, R3 ;  /* 0x000002000005b824 */ /* 0x000fc600078e0203 */
[----:B------:R-:W-:-:S13]  /*00b0*/  ISETP.GE.AND P2, PT, R9, R2, PT ;  /* 0x000000020900720c */ /* 0x000fda0003f46270 */
[----:B------:R-:W-:Y:S01]  /*00c0*/  @!P2 IMAD R7, R0, 0x200, R9 ;  /* 0x000002000007a824 */ /* 0x000fe200078e0209 */
[----:B------:R-:W1:Y:S01]  /*00d0*/  @!P2 LDC.64 R12, c[0x0][0x220] ;  /* 0x00008800ff0cab82 */ /* 0x000e620000000a00 */
[----:B------:R-:W-:-:S05]  /*00e0*/  @!P2 VIADD R9, R9, 0x80 ;  /* 0x000000800909a836 */ /* 0x000fca0000000000 */
[----:B------:R-:W-:Y:S02]  /*00f0*/  ISETP.GE.AND P1, PT, R9, R2, PT ;  /* 0x000000020900720c */ /* 0x000fe40003f26270 */
[----:B0-----:R-:W-:-:S05]  /*0100*/  @!P3 IADD3 R4, P4, R5, R10, RZ ;  /* 0x0000000a0504b210 */ /* 0x001fca0007f9e0ff */
[----:B------:R-:W-:-:S05]  /*0110*/  @!P3 IMAD.X R5, RZ, RZ, R11, P4 ;  /* 0x000000ffff05b224 */ /* 0x000fca00020e060b */
[----:B------:R-:W2:Y:S01]  /*0120*/  @!P3 LDG.E.U8 R4, desc[UR4][R4.64] ;  /* 0x000000040404b981 */ /* 0x000ea2000c1e1100 */
[----:B------:R-:W0:Y:S01]  /*0130*/  @!P1 LDC.64 R16, c[0x0][0x220] ;  /* 0x00008800ff109b82 */ /* 0x000e220000000a00 */
[----:B------:R-:W-:Y:S02]  /*0140*/  @!P1 IMAD R15, R0, 0x200, R9 ;  /* 0x00000200000f9824 */ /* 0x000fe400078e0209 */
[----:B------:R-:W-:Y:S01]  /*0150*/  @!P1 VIADD R9, R9, 0x80 ;  /* 0x0000008009099836 */ /* 0x000fe20000000000 */
[----:B-1----:R-:W-:-:S04]  /*0160*/  @!P2 IADD3 R6, P5, R7, R12, RZ ;  /* 0x0000000c0706a210 */ /* 0x002fc80007fbe0ff */
[----:B------:R-:W-:Y:S01]  /*0170*/  ISETP.GE.AND P0, PT, R9, R2, PT ;  /* 0x000000020900720c */ /* 0x000fe20003f06270 */
[----:B------:R-:W-:-:S05]  /*0180*/  @!P2 IMAD.X R7, RZ, RZ, R13, P5 ;  /* 0x000000ffff07a224 */ /* 0x000fca00028e060d */
[----:B------:R-:W3:Y:S07]  /*0190*/  @!P2 LDG.E.U8 R6, desc[UR4][R6.64] ;  /* 0x000000040606a981 */ /* 0x000eee000c1e1100 */
[----:B------:R-:W1:Y:S01]  /*01a0*/  @!P0 LDC.64 R12, c[0x0][0x220] ;  /* 0x00008800ff0c8b82 */ /* 0x000e620000000a00 */
[----:B0-----:R-:W-:-:S05]  /*01b0*/  @!P1 IADD3 R10, P6, R15, R16, RZ ;  /* 0x000000100f0a9210 */ /* 0x001fca0007fde0ff */
[----:B------:R-:W-:Y:S02]  /*01c0*/  @!P1 IMAD.X R11, RZ, RZ, R17, P6 ;  /* 0x000000ffff0b9224 */ /* 0x000fe400030e0611 */
[----:B------:R-:W0:Y:S03]  /*01d0*/  @!P3 LDC.64 R16, c[0x0][0x218] ;  /* 0x00008600ff10bb82 */ /* 0x000e260000000a00 */
[----:B------:R-:W4:Y:S01]  /*01e0*/  @!P1 LDG.E.U8 R10, desc[UR4][R10.64] ;  /* 0x000000040a0a9981 */ /* 0x000f22000c1e1100 */
[C---:B------:R-:W-:Y:S02]  /*01f0*/  @!P0 IMAD R9, R0.reuse, 0x200, R9 ;  /* 0x0000020000098824 */ /* 0x040fe400078e0209 */
[----:B------:R-:W-:-:S03]  /*0200*/  @!P3 IMAD R15, R0, 0x200, R3 ;  /* 0x00000200000fb824 */ /* 0x000fc600078e0203 */
[----:B-1----:R-:W-:-:S05]  /*0210*/  @!P0 IADD3 R8, P4, R9, R12, RZ ;  /* 0x0000000c09088210 */ /* 0x002fca0007f9e0ff */
[--C-:B------:R-:W-:Y:S01]  /*0220*/  @!P0 IMAD.X R9, RZ, RZ, R13.reuse, P4 ;  /* 0x000000ffff098224 */ /* 0x100fe200020e060d */
[----:B------:R-:W-:Y:S01]  /*0230*/  PRMT R13, RZ, 0x7610, R13 ;  /* 0x00007610ff0d7816 */ /* 0x000fe2000000000d */
[----:B------:R-:W-:-:S03]  /*0240*/  @!P3 VIADD R3, R3, 0x80 ;  /* 0x000000800303b836 */ /* 0x000fc60000000000 */
[----:B------:R1:W5:Y:S01]  /*0250*/  @!P0 LDG.E.U8 R12, desc[UR4][R8.64] ;  /* 0x00000004080c8981 */ /* 0x000362000c1e1100 */
[----:B------:R-:W-:Y:S01]  /*0260*/  BSSY B0, `(.L_x_566) ;  /* 0x000001c000007945 */ /* 0x000fe20003800000 */
[----:B-1----:R-:W-:Y:S02]  /*0270*/  PRMT R8, RZ, 0x7610, R8 ;  /* 0x00007610ff087816 */ /* 0x002fe40000000008 */
[----:B------:R-:W-:Y:S02]  /*0280*/  PRMT R9, RZ, 0x7610, R9 ;  /* 0x00007610ff097816 */ /* 0x000fe40000000009 */
[----:B--2---:R-:W-:Y:S02]  /*0290*/  @!P3 ISETP.NE.AND P6, PT, R4, RZ, PT ;  /* 0x000000ff0400b20c */ /* 0x004fe40003fc5270 */
[----:B0-----:R-:W-:Y:S02]  /*02a0*/  @!P3 IADD3 R4, P5, R15, R16, RZ ;  /* 0x000000100f04b210 */ /* 0x001fe40007fbe0ff */
[----:B------:R-:W-:-:S03]  /*02b0*/  @!P3 SEL R13, RZ, 0x1, !P6 ;  /* 0x00000001ff0db807 */ /* 0x000fc60007000000 */
[----:B------:R-:W-:-:S05]  /*02c0*/  @!P3 IMAD.X R5, RZ, RZ, R17, P5 ;  /* 0x000000ffff05b224 */ /* 0x000fca00028e0611 */
[----:B------:R0:W-:Y:S01]  /*02d0*/  @!P3 STG.E.U8 desc[UR4][R4.64], R13 ;  /* 0x0000000d0400b986 */ /* 0x0001e2000c101104 */
[----:B---3--:R-:W-:-:S04]  /*02e0*/  @!P2 ISETP.NE.AND P4, PT, R6, RZ, PT ;  /* 0x000000ff0600a20c */ /* 0x008fc80003f85270 */
[----:B------:R-:W-:Y:S02]  /*02f0*/  @!P2 SEL R6, RZ, 0x1, !P4 ;  /* 0x00000001ff06a807 */ /* 0x000fe40006000000 */
[----:B------:R-:W-:Y:S02]  /*0300*/  ISETP.GE.AND P4, PT, R3, R2, PT ;  /* 0x000000020300720c */ /* 0x000fe40003f86270 */
[----:B------:R-:W-:Y:S02]  /*0310*/  @!P2 PRMT R8, R6, 0x7610, R8 ;  /* 0x000076100608a816 */ /* 0x000fe40000000008 */
[----:B----4-:R-:W-:-:S04]  /*0320*/  @!P1 ISETP.NE.AND P6, PT, R10, RZ, PT ;  /* 0x000000ff0a00920c */ /* 0x010fc80003fc5270 */
[----:B------:R-:W-:-:S04]  /*0330*/  @!P1 SEL R7, RZ, 0x1, !P6 ;  /* 0x00000001ff079807 */ /* 0x000fc80007000000 */
[----:B------:R-:W-:Y:S01]  /*0340*/  @!P1 PRMT R9, R7, 0x7610, R9 ;  /* 0x0000761007099816 */ /* 0x000fe20000000009 */
[----:B0-----:R-:W-:Y:S06]  /*0350*/  @P4 BRA `(.L_x_567) ;  /* 0x0000000000304947 */ /* 0x001fec0003800000 */
[----:B------:R-:W-:Y:S01]  /*0360*/  IMAD R4, R0, 0x200, R3 ;  /* 0x0000020000047824 */ /* 0x000fe200078e0203 */
[----:B------:R-:W-:Y:S01]  /*0370*/  ULDC.64 UR6, c[0x0][0x218] ;  /* 0x0000860000067ab9 */ /* 0x000fe20000000a00 */
[----:B------:R-:W-:-:S03]  /*0380*/  VIADD R3, R3, 0x80 ;  /* 0x0000008003037836 */ /* 0x000fc60000000000 */
[----:B------:R-:W-:Y:S02]  /*0390*/  IADD3 R4, P1, R4, UR6, RZ ;  /* 0x0000000604047c10 */ /* 0x000fe4000ff3e0ff */
[----:B------:R-:W-:-:S03]  /*03a0*/  ISETP.GE.AND P2, PT, R3, R2, PT ;  /* 0x000000020300720c */ /* 0x000fc60003f46270 */
[----:B------:R-:W-:-:S05]  /*03b0*/  IMAD.X R5, RZ, RZ, UR7, P1 ;  /* 0x00000007ff057e24 */ /* 0x000fca00088e06ff */
[----:B------:R0:W-:Y:S05]  /*03c0*/  STG.E.U8 desc[UR4][R4.64], R8 ;  /* 0x0000000804007986 */ /* 0x0001ea000c101104 */
[----:B------:R-:W-:Y:S02]  /*03d0*/  @!P2 IMAD R6, R0, 0x200, R3 ;  /* 0x000002000006a824 */ /* 0x000fe400078e0203 */
[----:B------:R-:W-:-:S03]  /*03e0*/  @!P2 VIADD R3, R3, 0x80 ;  /* 0x000000800303a836 */ /* 0x000fc60000000000 */
[----:B------:R-:W-:-:S05]  /*03f0*/  @!P2 IADD3 R6, P3, R6, UR6, RZ ;  /* 0x000000060606ac10 */ /* 0x000fca000ff7e0ff */
[----:B------:R-:W-:-:S05]  /*0400*/  @!P2 IMAD.X R7, RZ, RZ, UR7, P3 ;  /* 0x00000007ff07ae24 */ /* 0x000fca00098e06ff */
[----:B------:R0:W-:Y:S03]  /*0410*/  @!P2 STG.E.U8 desc[UR4][R6.64], R9 ;  /* 0x000000090600a986 */ /* 0x0001e6000c101104 */
.L_x_567:
[----:B------:R-:W-:Y:S05]  /*0420*/  BSYNC B0 ;  /* 0x0000000000007941 */ /* 0x000fea0003800000 */
.L_x_566:
[----:B------:R-:W-:-:S13]  /*0430*/  ISETP.GE.AND P1, PT, R3, R2, PT ;  /* 0x000000020300720c */ /* 0x000fda0003f26270 */
[----:B------:R-:W-:Y:S05]  /*0440*/  @P1 EXIT ;  /* 0x000000000000194d */ /* 0x000fea0003800000 */
[----:B------:R-:W-:Y:S01]  /*0450*/  IMAD R3, R0, 0x200, R3 ;  /* 0x0000020000037824 */ /* 0x000fe200078e0203 */
[----:B-----5:R-:W-:Y:S01]  /*0460*/  @!P0 ISETP.NE.AND P1, PT, R12, RZ, PT ;  /* 0x000000ff0c00820c */ /* 0x020fe20003f25270 */
[----:B------:R-:W-:Y:S01]  /*0470*/  ULDC.64 UR6, c[0x0][0x218] ;  /* 0x0000860000067ab9 */ /* 0x000fe20000000a00 */
[----:B------:R-:W-:Y:S02]  /*0480*/  PRMT R0, RZ, 0x7610, R0 ;  /* 0x00007610ff007816 */ /* 0x000fe40000000000 */
[----:B------:R-:W-:Y:S02]  /*0490*/  IADD3 R2, P2, R3, UR6, RZ ;  /* 0x0000000603027c10 */ /* 0x000fe4000ff5e0ff */
[----:B0-----:R-:W-:-:S03]  /*04a0*/  @!P0 SEL R4, RZ, 0x1, !P1 ;  /* 0x00000001ff048807 */ /* 0x001fc60004800000 */
[----:B------:R-:W-:Y:S01]  /*04b0*/  IMAD.X R3, RZ, RZ, UR7, P2 ;  /* 0x00000007ff037e24 */ /* 0x000fe200090e06ff */
[----:B------:R-:W-:-:S05]  /*04c0*/  @!P0 PRMT R0, R4, 0x7610, R0 ;  /* 0x0000761004008816 */ /* 0x000fca0000000000 */
[----:B------:R-:W-:Y:S01]  /*04d0*/  STG.E.U8 desc[UR4][R2.64], R0 ;  /* 0x0000000002007986 */ /* 0x000fe2000c101104 */
[----:B------:R-:W-:Y:S05]  /*04e0*/  EXIT ;  /* 0x000000000000794d */ /* 0x000fea0003800000 */
.L_x_568:
        /* <DEDUP_REMOVED lines=9> */
.L_x_5905:


//--------------------- .text._ZN2at6native29vectorized_elementwise_kernelILi2ENS0_10AbsFunctorIbEESt5arrayIPcLm2EEEEviT0_T1_ --------------------------
	.section	.text._ZN2at6native29vectorized_elementwise_kernelILi2ENS0_10AbsFunctorIbEESt5arrayIPcLm2EEEEviT0_T1_,"ax",@progbits
	.align	128
        .global         _ZN2at6native29vectorized_elementwise_kernelILi2ENS0_10AbsFunctorIbEESt5arrayIPcLm2EEEEviT0_T1_
        .type           _ZN2at6native29vectorized_elementwise_kernelILi2ENS0_10AbsFunctorIbEESt5arrayIPcLm2EEEEviT0_T1_,@function
        .size           _ZN2at6native29vectorized_elementwise_kernelILi2ENS0_10AbsFunctorIbEESt5arrayIPcLm2EEEEviT0_T1_,(.L_x_5906 - _ZN2at6native29vectorized_elementwise_kernelILi2ENS0_10AbsFunctorIbEESt5arrayIPcLm2EEEEviT0_T1_)
        .other          _ZN2at6native29vectorized_elementwise_kernelILi2ENS0_10AbsFunctorIbEESt5arrayIPcLm2EEEEviT0_T1_,@"STO_CUDA_ENTRY STV_DEFAULT"
_ZN2at6native29vectorized_elementwise_kernelILi2ENS0_10AbsFunctorIbEESt5arrayIPcLm2EEEEviT0_T1_:
.text._ZN2at6native29vectorized_elementwise_kernelILi2ENS0_10AbsFunctorIbEESt5arrayIPcLm2EEEEviT0_T1_:
[----:B------:R-:W-:Y:S08]  /*0000*/  LDC R1, c[0x0][0x28] ;  /* 0x00000a00ff017b82 */ /* 0x000ff00000000800 */
[----:B------:R-:W0:Y:S01]  /*0010*/  S2UR UR4, SR_CTAID.X ;  /* 0x00000000000479c3 */ /* 0x000e220000002500 */
[----:B------:R-:W-:-:S07]  /*0020*/  ULDC.64 UR8, c[0x0][0x208] ;  /* 0x0000820000087ab9 */ /* 0x000fce0000000a00 */
[----:B------:R-:W1:Y:S01]  /*0030*/  LDC R0, c[0x0][0x210] ;  /* 0x00008400ff007b82 */ /* 0x000e620000000800 */
[----:B0-----:R-:W-:-:S06]  /*0040*/  USHF.L.U32 UR4, UR4, 0xa, URZ ;  /* 0x0000000a04047899 */ /* 0x001fcc000800063f */
[----:B-1----:R-:W-:-:S05]  /*0050*/  VIADD R0, R0, -UR4 ;  /* 0x8000000400007c36 */ /* 0x002fca0008000000 */
[----:B------:R-:W-:-:S13]  /*0060*/  ISETP.GE.U32.AND P0, PT, R0, 0x400, PT ;  /* 0x000004000000780c */ /* 0x000fda0003f06070 */
[----:B------:R-:W-:Y:S05]  /*0070*/  @!P0 BRA `(.L_x_569) ;  /* 0x0000000000c88947 */ /* 0x000fea0003800000 */
[----:B------:R-:W0:Y:S01]  /*0080*/  S2R R7, SR_TID.X ;  /* 0x0000000000077919 */ /* 0x000e220000002100 */
[----:B------:R-:W-:Y:S02]  /*0090*/  ULDC.64 UR6, c[0x0][0x220] ;  /* 0x0000880000067ab9 */ /* 0x000fe40000000a00 */
[----:B------:R-:W-:-:S04]  /*00a0*/  UIADD3 UR5, UP0, UR4, UR6, URZ ;  /* 0x0000000604057290 */ /* 0x000fc8000ff1e03f */
[----:B------:R-:W-:Y:S02]  /*00b0*/  ULEA.HI.X.SX32 UR6, UR4, UR7, 0x1, UP0 ;  /* 0x0000000704067291 */ /* 0x000fe400080f0e3f */
[----:B------:R-:W-:-:S04]  /*00c0*/  IMAD.U32 R4, RZ, RZ, UR5 ;  /* 0x00000005ff047e24 */ /* 0x000fc8000f8e00ff */
[----:B------:R-:W-:Y:S01]  /*00d0*/  IMAD.U32 R5, RZ, RZ, UR6 ;  /* 0x00000006ff057e24 */ /* 0x000fe2000f8e00ff */
[----:B------:R-:W-:Y:S01]  /*00e0*/  ULDC.64 UR6, c[0x0][0x218] ;  /* 0x0000860000067ab9 */ /* 0x000fe20000000a00 */
[----:B0-----:R-:W-:-:S05]  /*00f0*/  IMAD.WIDE.U32 R4, R7, 0x2, R4 ;  /* 0x0000000207047825 */ /* 0x001fca00078e0004 */
[----:B------:R-:W2:Y:S04]  /*0100*/  LDG.E.U16 R6, desc[UR8][R4.64] ;  /* 0x0000000804067981 */ /* 0x000ea8000c1e1500 */
[----:B------:R-:W3:Y:S04]  /*0110*/  LDG.E.U16 R8, desc[UR8][R4.64+0x100] ;  /* 0x0001000804087981 */ /* 0x000ee8000c1e1500 */
[----:B------:R-:W4:Y:S04]  /*0120*/  LDG.E.U16 R9, desc[UR8][R4.64+0x200] ;  /* 0x0002000804097981 */ /* 0x000f28000c1e1500 */
[----:B------:R4:W5:Y:S01]  /*0130*/  LDG.E.U16 R10, desc[UR8][R4.64+0x300] ;  /* 0x00030008040a7981 */ /* 0x000962000c1e1500 */
[----:B------:R-:W-:-:S04]  /*0140*/  UIADD3 UR5, UP0, UR4, UR6, URZ ;  /* 0x0000000604057290 */ /* 0x000fc8000ff1e03f */
[----:B------:R-:W-:Y:S02]  /*0150*/  UIADD3.X UR6, URZ, UR7, URZ, UP0, !UPT ;  /* 0x000000073f067290 */ /* 0x000fe400087fe43f */
[----:B------:R-:W-:-:S04]  /*0160*/  IMAD.U32 R2, RZ, RZ, UR5 ;  /* 0x00000005ff027e24 */ /* 0x000fc8000f8e00ff */
[----:B------:R-:W-:Y:S02]  /*0170*/  IMAD.U32 R3, RZ, RZ, UR6 ;  /* 0x00000006ff037e24 */ /* 0x000fe4000f8e00ff */
[----:B------:R-:W-:Y:S01]  /*0180*/  IMAD.WIDE R2, R7, 0x2, R2 ;  /* 0x0000000207027825 */ /* 0x000fe200078e0202 */
[C---:B--2---:R-:W-:Y:S02]  /*0190*/  PRMT R0, R6.reuse, 0x7770, RZ ;  /* 0x0000777006007816 */ /* 0x044fe400000000ff */
[----:B------:R-:W-:Y:S02]  /*01a0*/  PRMT R6, R6, 0x7771, RZ ;  /* 0x0000777106067816 */ /* 0x000fe400000000ff */
[----:B------:R-:W-:Y:S02]  /*01b0*/  ISETP.NE.AND P6, PT, R0, RZ, PT ;  /* 0x000000ff0000720c */ /* 0x000fe40003fc5270 */
[----:B---3--:R-:W-:Y:S02]  /*01c0*/  PRMT R0, R8, 0x7771, RZ ;  /* 0x0000777108007816 */ /* 0x008fe400000000ff */
[----:B----4-:R-:W-:-:S02]  /*01d0*/  PRMT R4, R9, 0x7770, RZ ;  /* 0x0000777009047816 */ /* 0x010fc400000000ff */
[----:B------:R-:W-:Y:S02]  /*01e0*/  ISETP.NE.AND P3, PT, R0, RZ, PT ;  /* 0x000000ff0000720c */ /* 0x000fe40003f65270 */
[----:B------:R-:W-:Y:S02]  /*01f0*/  PRMT R0, R9, 0x7771, RZ ;  /* 0x0000777109007816 */ /* 0x000fe400000000ff */
[----:B------:R-:W-:Y:S02]  /*0200*/  ISETP.NE.AND P2, PT, R4, RZ, PT ;  /* 0x000000ff0400720c */ /* 0x000fe40003f45270 */
[----:B------:R-:W-:Y:S02]  /*0210*/  PRMT R7, R8, 0x7770, RZ ;  /* 0x0000777008077816 */ /* 0x000fe400000000ff */
[C---:B-----5:R-:W-:Y:S02]  /*0220*/  PRMT R5, R10.reuse, 0x7770, RZ ;  /* 0x000077700a057816 */ /* 0x060fe400000000ff */
[----:B------:R-:W-:-:S02]  /*0230*/  PRMT R4, R10, 0x7771, RZ ;  /* 0x000077710a047816 */ /* 0x000fc400000000ff */
[----:B------:R-:W-:Y:S02]  /*0240*/  ISETP.NE.AND P1, PT, R0, RZ, PT ;  /* 0x000000ff0000720c */ /* 0x000fe40003f25270 */
[----:B------:R-:W-:Y:S02]  /*0250*/  SEL R0, RZ, 0x1, !P6 ;  /* 0x00000001ff007807 */ /* 0x000fe40007000000 */
[----:B------:R-:W-:Y:S02]  /*0260*/  ISETP.NE.AND P5, PT, R6, RZ, PT ;  /* 0x000000ff0600720c */ /* 0x000fe40003fa5270 */
[----:B------:R-:W-:Y:S02]  /*0270*/  ISETP.NE.AND P4, PT, R7, RZ, PT ;  /* 0x000000ff0700720c */ /* 0x000fe40003f85270 */
[----:B------:R-:W-:Y:S02]  /*0280*/  ISETP.NE.AND P0, PT, R5, RZ, PT ;  /* 0x000000ff0500720c */ /* 0x000fe40003f05270 */
[----:B------:R-:W-:-:S02]  /*0290*/  ISETP.NE.AND P6, PT, R4, RZ, PT ;  /* 0x000000ff0400720c */ /* 0x000fc40003fc5270 */
[----:B------:R-:W-:Y:S02]  /*02a0*/  SEL R5, RZ, 0x1, !P5 ;  /* 0x00000001ff057807 */ /* 0x000fe40006800000 */
[----:B------:R-:W-:Y:S02]  /*02b0*/  SEL R4, RZ, 0x1, !P4 ;  /* 0x00000001ff047807 */ /* 0x000fe40006000000 */
[----:B------:R-:W-:Y:S02]  /*02c0*/  SEL R7, RZ, 0x1, !P3 ;  /* 0x00000001ff077807 */ /* 0x000fe40005800000 */
[----:B------:R-:W-:Y:S02]  /*02d0*/  SEL R6, RZ, 0x1, !P2 ;  /* 0x00000001ff067807 */ /* 0x000fe40005000000 */
[----:B------:R-:W-:Y:S02]  /*02e0*/  SEL R9, RZ, 0x1, !P1 ;  /* 0x00000001ff097807 */ /* 0x000fe40004800000 */
[----:B------:R-:W-:-:S02]  /*02f0*/  SEL R8, RZ, 0x1, !P0 ;  /* 0x00000001ff087807 */ /* 0x000fc40004000000 */
[----:B------:R-:W-:Y:S02]  /*0300*/  SEL R11, RZ, 0x1, !P6 ;  /* 0x00000001ff0b7807 */ /* 0x000fe40007000000 */
[----:B------:R-:W-:Y:S02]  /*0310*/  PRMT R5, R5, 0x7604, R0 ;  /* 0x0000760405057816 */ /* 0x000fe40000000000 */
[----:B------:R-:W-:Y:S02]  /*0320*/  PRMT R7, R7, 0x7604, R4 ;  /* 0x0000760407077816 */ /* 0x000fe40000000004 */
[----:B------:R-:W-:Y:S01]  /*0330*/  PRMT R9, R9, 0x7604, R6 ;  /* 0x0000760409097816 */ /* 0x000fe20000000006 */
[----:B------:R-:W-:Y:S01]  /*0340*/  STG.E.U16 desc[UR8][R2.64], R5 ;  /* 0x0000000502007986 */ /* 0x000fe2000c101508 */
[----:B------:R-:W-:-:S03]  /*0350*/  PRMT R11, R11, 0x7604, R8 ;  /* 0x000076040b0b7816 */ /* 0x000fc60000000008 */
[----:B------:R-:W-:Y:S04]  /*0360*/  STG.E.U16 desc[UR8][R2.64+0x100], R7 ;  /* 0x0001000702007986 */ /* 0x000fe8000c101508 */
[----:B------:R-:W-:Y:S04]  /*0370*/  STG.E.U16 desc[UR8][R2.64+0x200], R9 ;  /* 0x0002000902007986 */ /* 0x000fe8000c101508 */
[----:B------:R-:W-:Y:S01]  /*0380*/  STG.E.U16 desc[UR8][R2.64+0x300], R11 ;  /* 0x0003000b02007986 */ /* 0x000fe2000c101508 */
[----:B------:R-:W-:Y:S05]  /*0390*/  EXIT ;  /* 0x000000000000794d */ /* 0x000fea0003800000 */
.L_x_569:
[----:B------:R-:W0:Y:S02]  /*03a0*/  S2R R11, SR_TID.X ;  /* 0x00000000000b7919 */ /* 0x000e240000002100 */
[----:B0-----:R-:W-:Y:S01]  /*03b0*/  ISETP.GE.AND P0, PT, R11, R0, PT ;  /* 0x000000000b00720c */ /* 0x001fe20003f06270 */
[----:B------:R-:W-:-:S03]  /*03c0*/  IMAD.MOV.U32 R19, RZ, RZ, R11 ;  /* 0x000000ffff137224 */ /* 0x000fc600078e000b */
[----:B------:R-:W-:-:S09]  /*03d0*/  P2R R18, PR, RZ, 0x1 ;  /* 0x00000001ff127803 */ /* 0x000fd20000000000 */
[----:B------:R-:W-:-:S05]  /*03e0*/  @!P0 VIADD R19, R11, 0x80 ;  /* 0x000000800b138836 */ /* 0x000fca0000000000 */
[----:B------:R-:W-:-:S13]  /*03f0*/  ISETP.GE.AND P6, PT, R19, R0, PT ;  /* 0x000000001300720c */ /* 0x000fda0003fc6270 */
[----:B------:R-:W0:Y:S01]  /*0400*/  @!P6 LDC.64 R14, c[0x0][0x220] ;  /* 0x00008800ff0eeb82 */ /* 0x000e220000000a00 */
[C---:B------:R-:W-:Y:S02]  /*0410*/  @!P6 VIADD R9, R19.reuse, UR4 ;  /* 0x000000041309ec36 */ /* 0x040fe40008000000 */
[----:B------:R-:W-:-:S05]  /*0420*/  @!P6 VIADD R19, R19, 0x80 ;  /* 0x000000801313e836 */ /* 0x000fca0000000000 */
[----:B------:R-:W-:-:S04]  /*0430*/  ISETP.GE.AND P5, PT, R19, R0, PT ;  /* 0x000000001300720c */ /* 0x000fc80003fa6270 */
[----:B------:R-:W-:-:S09]  /*0440*/  P2R R10, PR, RZ, 0x20 ;  /* 0x00000020ff0a7803 */ /* 0x000fd20000000000 */
[C---:B------:R-:W-:Y:S01]  /*0450*/  @!P5 VIADD R17, R19.reuse, UR4 ;  /* 0x000000041311dc36 */ /* 0x040fe20008000000 */
[----:B------:R-:W1:Y:S01]  /*0460*/  @!P5 LDC.64 R4, c[0x0][0x220] ;  /* 0x00008800ff04db82 */ /* 0x000e620000000a00 */
[----:B------:R-:W-:Y:S01]  /*0470*/  @!P5 VIADD R19, R19, 0x80 ;  /* 0x000000801313d836 */ /* 0x000fe20000000000 */
[----:B0-----:R-:W-:-:S04]  /*0480*/  @!P6 IADD3 R8, P1, R9, R14, RZ ;  /* 0x0000000e0908e210 */ /* 0x001fc80007f3e0ff */
[----:B------:R-:W-:Y:S01]  /*0490*/  ISETP.GE.AND P4, PT, R19, R0, PT ;  /* 0x000000001300720c */ /* 0x000fe20003f86270 */
[----:B------:R-:W-:-:S05]  /*04a0*/  @!P6 IMAD.X R9, RZ, RZ, R15, P1 ;  /* 0x000000ffff09e224 */ /* 0x000fca00008e060f */
[----:B------:R0:W2:Y:S07]  /*04b0*/  @!P6 LDG.E.U8 R8, desc[UR8][R8.64] ;  /* 0x000000080808e981 */ /* 0x0000ae000c1e1100 */
[C---:B------:R-:W-:Y:S01]  /*04c0*/  @!P4 VIADD R21, R19.reuse, UR4 ;  /* 0x000000041315cc36 */ /* 0x040fe20008000000 */
[----:B------:R-:W3:Y:S01]  /*04d0*/  @!P4 LDC.64 R6, c[0x0][0x220] ;  /* 0x00008800ff06cb82 */ /* 0x000ee20000000a00 */
[----:B------:R-:W-:Y:S01]  /*04e0*/  @!P4 VIADD R19, R19, 0x80 ;  /* 0x000000801313c836 */ /* 0x000fe20000000000 */
[----:B-1----:R-:W-:-:S04]  /*04f0*/  @!P5 IADD3 R4, P1, R17, R4, RZ ;  /* 0x000000041104d210 */ /* 0x002fc80007f3e0ff */
[----:B------:R-:W-:Y:S01]  /*0500*/  ISETP.GE.AND P3, PT, R19, R0, PT ;  /* 0x000000001300720c */ /* 0x000fe20003f66270 */
[----:B------:R-:W-:-:S12]  /*0510*/  @!P5 IMAD.X R5, RZ, RZ, R5, P1 ;  /* 0x000000ffff05d224 */ /* 0x000fd800008e0605 */
[C---:B------:R-:W-:Y:S01]  /*0520*/  @!P3 VIADD R23, R19.reuse, UR4 ;  /* 0x000000041317bc36 */ /* 0x040fe20008000000 */
[----:B------:R-:W1:Y:S01]  /*0530*/  @!P3 LDC.64 R2, c[0x0][0x220] ;  /* 0x00008800ff02bb82 */ /* 0x000e620000000a00 */
[----:B------:R-:W-:Y:S01]  /*0540*/  @!P3 VIADD R19, R19, 0x80 ;  /* 0x000000801313b836 */ /* 0x000fe20000000000 */
[----:B---3--:R-:W-:-:S04]  /*0550*/  @!P4 IADD3 R6, P1, R21, R6, RZ ;  /* 0x000000061506c210 */ /* 0x008fc80007f3e0ff */
[----:B------:R-:W-:Y:S01]  /*0560*/  ISETP.GE.AND P2, PT, R19, R0, PT ;  /* 0x000000001300720c */ /* 0x000fe20003f46270 */
[----:B------:R-:W-:-:S05]  /*0570*/  @!P4 IMAD.X R7, RZ, RZ, R7, P1 ;  /* 0x000000ffff07c224 */ /* 0x000fca00008e0607 */
[----:B------:R-:W3:Y:S07]  /*0580*/  @!P4 LDG.E.U8 R6, desc[UR8][R6.64] ;  /* 0x000000080606c981 */ /* 0x000eee000c1e1100 */
[----:B------:R-:W4:Y:S01]  /*0590*/  @!P2 LDC.64 R12, c[0x0][0x220] ;  /* 0x00008800ff0cab82 */ /* 0x000f220000000a00 */
[C---:B------:R-:W-:Y:S02]  /*05a0*/  @!P2 VIADD R15, R19.reuse, UR4 ;  /* 0x00000004130fac36 */ /* 0x040fe40008000000 */
[----:B------:R-:W-:Y:S01]  /*05b0*/  @!P2 VIADD R19, R19, 0x80 ;  /* 0x000000801313a836 */ /* 0x000fe20000000000 */
[----:B-1----:R-:W-:-:S05]  /*05c0*/  @!P3 IADD3 R2, P1, R23, R2, RZ ;  /* 0x000000021702b210 */ /* 0x002fca0007f3e0ff */
[----:B------:R-:W-:Y:S01]  /*05d0*/  @!P3 IMAD.X R3, RZ, RZ, R3, P1 ;  /* 0x000000ffff03b224 */ /* 0x000fe200008e0603 */
[----:B0-----:R-:W-:-:S04]  /*05e0*/  PRMT R9, RZ, 0x7610, R9 ;  /* 0x00007610ff097816 */ /* 0x001fc80000000009 */
[----:B------:R0:W5:Y:S01]  /*05f0*/  @!P3 LDG.E.U8 R2, desc[UR8][R2.64] ;  /* 0x000000080202b981 */ /* 0x000162000c1e1100 */
[----:B----4-:R-:W-:-:S05]  /*0600*/  @!P2 IADD3 R12, P1, R15, R12, RZ ;  /* 0x0000000c0f0ca210 */ /* 0x010fca0007f3e0ff */
[----:B------:R-:W-:Y:S01]  /*0610*/  @!P2 IMAD.X R13, RZ, RZ, R13, P1 ;  /* 0x000000ffff0da224 */ /* 0x000fe200008e060d */
[----:B------:R-:W-:-:S04]  /*0620*/  ISETP.GE.AND P1, PT, R19, R0, PT ;  /* 0x000000001300720c */ /* 0x000fc80003f26270 */
[----:B------:R-:W4:Y:S09]  /*0630*/  @!P2 LDG.E.U8 R12, desc[UR8][R12.64] ;  /* 0x000000080c0ca981 */ /* 0x000f32000c1e1100 */
[----:B------:R-:W1:Y:S01]  /*0640*/  @!P1 LDC.64 R16, c[0x0][0x220] ;  /* 0x00008800ff109b82 */ /* 0x000e620000000a00 */
[----:B------:R-:W-:-:S02]  /*0650*/  @!P1 VIADD R15, R19, UR4 ;  /* 0x00000004130f9c36 */ /* 0x000fc40008000000 */
[----:B------:R-:W-:-:S03]  /*0660*/  @!P1 VIADD R19, R19, 0x80 ;  /* 0x0000008013139836 */ /* 0x000fc60000000000 */
[----:B-1----:R-:W-:-:S05]  /*0670*/  @!P1 IADD3 R14, P0, R15, R16, RZ ;  /* 0x000000100f0e9210 */ /* 0x002fca0007f1e0ff */
[----:B------:R-:W-:Y:S01]  /*0680*/  @!P1 IMAD.X R15, RZ, RZ, R17, P0 ;  /* 0x000000ffff0f9224 */ /* 0x000fe200000e0611 */
[----:B------:R-:W-:-:S04]  /*0690*/  ISETP.GE.AND P0, PT, R19, R0, PT ;  /* 0x000000001300720c */ /* 0x000fc80003f06270 */
[----:B------:R-:W-:Y:S01]  /*06a0*/  P2R R21, PR, RZ, 0x1 ;  /* 0x00000001ff157803 */ /* 0x000fe20000000000 */
[----:B------:R-:W4:Y:S08]  /*06b0*/  @!P1 LDG.E.U8 R14, desc[UR8][R14.64] ;  /* 0x000000080e0e9981 */ /* 0x000f30000c1e1100 */
[----:B------:R-:W1:Y:S01]  /*06c0*/  @!P0 LDC.64 R16, c[0x0][0x220] ;  /* 0x00008800ff108b82 */ /* 0x000e620000000a00 */
[----:B------:R-:W-:-:S05]  /*06d0*/  @!P0 VIADD R19, R19, UR4 ;  /* 0x0000000413138c36 */ /* 0x000fca0008000000 */
[----:B-1----:R-:W-:-:S05]  /*06e0*/  @!P0 IADD3 R16, P5, R19, R16, RZ ;  /* 0x0000001013108210 */ /* 0x002fca0007fbe0ff */
[----:B------:R-:W-:Y:S01]  /*06f0*/  @!P0 IMAD.X R17, RZ, RZ, R17, P5 ;  /* 0x000000ffff118224 */ /* 0x000fe200028e0611 */
[----:B------:R-:W-:-:S13]  /*0700*/  ISETP.NE.AND P0, PT, R18, RZ, PT ;  /* 0x000000ff1200720c */ /* 0x000fda0003f05270 */
[----:B------:R-:W1:Y:S01]  /*0710*/  @!P0 LDC.64 R22, c[0x0][0x220] ;  /* 0x00008800ff168b82 */ /* 0x000e620000000a00 */
[----:B------:R-:W-:-:S05]  /*0720*/  @!P0 VIADD R19, R11, UR4 ;  /* 0x000000040b138c36 */ /* 0x000fca0008000000 */
[----:B-1----:R-:W-:-:S05]  /*0730*/  @!P0 IADD3 R18, P5, R19, R22, RZ ;  /* 0x0000001613128210 */ /* 0x002fca0007fbe0ff */
[----:B------:R-:W-:-:S05]  /*0740*/  @!P0 IMAD.X R19, RZ, RZ, R23, P5 ;  /* 0x000000ffff138224 */ /* 0x000fca00028e0617 */
[----:B------:R-:W5:Y:S01]  /*0750*/  @!P0 LDG.E.U8 R18, desc[UR8][R18.64] ;  /* 0x0000000812128981 */ /* 0x000f62000c1e1100 */
[----:B--2---:R-:W-:-:S04]  /*0760*/  @!P6 ISETP.NE.AND P5, PT, R8, RZ, PT ;  /* 0x000000ff0800e20c */ /* 0x004fc80003fa5270 */
[----:B------:R-:W-:Y:S02]  /*0770*/  @!P6 SEL R20, RZ, 0x1, !P5 ;  /* 0x00000001ff14e807 */ /* 0x000fe40006800000 */
[----:B------:R-:W-:-:S13]  /*0780*/  ISETP.NE.AND P5, PT, R10, RZ, PT ;  /* 0x000000ff0a00720c */ /* 0x000fda0003fa5270 */
[----:B------:R-:W2:Y:S01]  /*0790*/  @!P5 LDG.E.U8 R4, desc[UR8][R4.64] ;  /* 0x000000080404d981 */ /* 0x000ea2000c1e1100 */
[----:B------:R-:W-:Y:S02]  /*07a0*/  @!P6 PRMT R9, R20, 0x7610, R9 ;  /* 0x000076101409e816 */ /* 0x000fe40000000009 */
[----:B0-----:R-:W-:Y:S02]  /*07b0*/  PRMT R3, RZ, 0x7610, R3 ;  /* 0x00007610ff037816 */ /* 0x001fe40000000003 */
[----:B--2---:R-:W-:-:S04]  /*07c0*/  @!P5 ISETP.NE.AND P6, PT, R4, RZ, PT ;  /* 0x000000ff0400d20c */ /* 0x004fc80003fc5270 */
[----:B------:R-:W-:Y:S02]  /*07d0*/  @!P5 SEL R10, RZ, 0x1, !P6 ;  /* 0x00000001ff0ad807 */ /* 0x000fe40007000000 */
[----:B------:R-:W-:Y:S02]  /*07e0*/  ISETP.NE.AND P6, PT, R21, RZ, PT ;  /* 0x000000ff1500720c */ /* 0x000fe40003fc5270 */
[----:B------:R-:W0:Y:S11]  /*07f0*/  @!P0 LDC.64 R20, c[0x0][0x218] ;  /* 0x00008600ff148b82 */ /* 0x000e360000000a00 */
[----:B------:R-:W2:Y:S01]  /*0800*/  @!P6 LDG.E.U8 R16, desc[UR8][R16.64] ;  /* 0x000000081010e981 */ /* 0x000ea2000c1e1100 */
[----:B------:R-:W-:-:S02]  /*0810*/  @!P5 PRMT R3, R10, 0x7610, R3 ;  /* 0x000076100a03d816 */ /* 0x000fc40000000003 */
[----:B---3--:R-:W-:Y:S01]  /*0820*/  @!P4 ISETP.NE.AND P5, PT, R6, RZ, PT ;  /* 0x000000ff0600c20c */ /* 0x008fe20003fa5270 */
[----:B------:R-:W-:-:S03]  /*0830*/  @!P0 VIADD R5, R11, UR4 ;  /* 0x000000040b058c36 */ /* 0x000fc60008000000 */
[----:B------:R-:W-:Y:S02]  /*0840*/  @!P4 SEL R8, RZ, 0x1, !P5 ;  /* 0x00000001ff08c807 */ /* 0x000fe40006800000 */
[----:B-----5:R-:W-:Y:S02]  /*0850*/  @!P0 ISETP.NE.AND P5, PT, R18, RZ, PT ;  /* 0x000000ff1200820c */ /* 0x020fe40003fa5270 */
[----:B------:R-:W-:Y:S02]  /*0860*/  PRMT R7, RZ, 0x7610, R7 ;  /* 0x00007610ff077816 */ /* 0x000fe40000000007 */
[----:B------:R-:W-:Y:S02]  /*0870*/  @!P0 SEL R7, RZ, 0x1, !P5 ;  /* 0x00000001ff078807 */ /* 0x000fe40006800000 */
[----:B0-----:R-:W-:Y:S01]  /*0880*/  @!P0 IADD3 R20, P5, R5, R20, RZ ;  /* 0x0000001405148210 */ /* 0x001fe20007fbe0ff */
[----:B------:R-:W-:Y:S01]  /*0890*/  @!P0 VIADD R11, R11, 0x80 ;  /* 0x000000800b0b8836 */ /* 0x000fe20000000000 */
[----:B------:R-:W-:-:S03]  /*08a0*/  PRMT R4, RZ, 0x7610, R4 ;  /* 0x00007610ff047816 */ /* 0x000fc60000000004 */
[----:B------:R-:W-:Y:S01]  /*08b0*/  @!P0 IMAD.X R21, RZ, RZ, R21, P5 ;  /* 0x000000ffff158224 */ /* 0x000fe200028e0615 */
[----:B------:R-:W-:-:S04]  /*08c0*/  @!P4 PRMT R4, R8, 0x7610, R4 ;  /* 0x000076100804c816 */ /* 0x000fc80000000004 */
[----:B------:R0:W-:Y:S01]  /*08d0*/  @!P0 STG.E.U8 desc[UR8][R20.64], R7 ;  /* 0x0000000714008986 */ /* 0x0001e2000c101108 */
[----:B------:R-:W-:Y:S02]  /*08e0*/  ISETP.GE.AND P0, PT, R11, R0, PT ;  /* 0x000000000b00720c */ /* 0x000fe40003f06270 */
[----:B------:R-:W-:Y:S02]  /*08f0*/  @!P3 ISETP.NE.AND P4, PT, R2, RZ, PT ;  /* 0x000000ff0200b20c */ /* 0x000fe40003f85270 */
[----:B----4-:R-:W-:Y:S02]  /*0900*/  @!P2 ISETP.NE.AND P5, PT, R12, RZ, PT ;  /* 0x000000ff0c00a20c */ /* 0x010fe40003fa5270 */
[----:B------:R-:W-:Y:S02]  /*0910*/  @!P3 SEL R6, RZ, 0x1, !P4 ;  /* 0x00000001ff06b807 */ /* 0x000fe40006000000 */
[----:B------:R-:W-:Y:S02]  /*0920*/  @!P2 SEL R12, RZ, 0x1, !P5 ;  /* 0x00000001ff0ca807 */ /* 0x000fe40006800000 */
[----:B------:R-:W-:Y:S01]  /*0930*/  @!P1 ISETP.NE.AND P4, PT, R14, RZ, PT ;  /* 0x000000ff0e00920c */ /* 0x000fe20003f85270 */
[----:B------:R-:W-:Y:S01]  /*0940*/  BSSY B0, `(.L_x_570) ;  /* 0x000003d000007945 */ /* 0x000fe20003800000 */
[----:B------:R-:W-:-:S03]  /*0950*/  PRMT R10, RZ, 0x7610, R10 ;  /* 0x00007610ff0a7816 */ /* 0x000fc6000000000a */
[----:B------:R-:W-:Y:S01]  /*0960*/  BSSY B1, `(.L_x_571) ;  /* 0x0000033000017945 */ /* 0x000fe20003800000 */
[----:B------:R-:W-:Y:S02]  /*0970*/  PRMT R8, RZ, 0x7610, R8 ;  /* 0x00007610ff087816 */ /* 0x000fe40000000008 */
[----:B------:R-:W-:Y:S02]  /*0980*/  PRMT R5, RZ, 0x7610, R5 ;  /* 0x00007610ff057816 */ /* 0x000fe40000000005 */
[----:B------:R-:W-:Y:S02]  /*0990*/  @!P1 SEL R13, RZ, 0x1, !P4 ;  /* 0x00000001ff0d9807 */ /* 0x000fe40006000000 */
[----:B------:R-:W-:Y:S02]  /*09a0*/  PRMT R2, RZ, 0x7610, R2 ;  /* 0x00007610ff027816 */ /* 0x000fe40000000002 */
[----:B------:R-:W-:Y:S02]  /*09b0*/  @!P3 PRMT R10, R6, 0x7610, R10 ;  /* 0x00007610060ab816 */ /* 0x000fe4000000000a */
[----:B------:R-:W-:-:S02]  /*09c0*/  @!P2 PRMT R8, R12, 0x7610, R8 ;  /* 0x000076100c08a816 */ /* 0x000fc40000000008 */
[----:B------:R-:W-:Y:S02]  /*09d0*/  @!P1 PRMT R5, R13, 0x7610, R5 ;  /* 0x000076100d059816 */ /* 0x000fe40000000005 */
[----:B--2---:R-:W-:-:S04]  /*09e0*/  @!P6 ISETP.NE.AND P5, PT, R16, RZ, PT ;  /* 0x000000ff1000e20c */ /* 0x004fc80003fa5270 */
[----:B0-----:R-:W-:-:S04]  /*09f0*/  @!P6 SEL R7, RZ, 0x1, !P5 ;  /* 0x00000001ff07e807 */ /* 0x001fc80006800000 */
[----:B------:R-:W-:Y:S01]  /*0a00*/  @!P6 PRMT R2, R7, 0x7610, R2 ;  /* 0x000076100702e816 */ /* 0x000fe20000000002 */
[----:B------:R-:W-:Y:S06]  /*0a10*/  @P0 BRA `(.L_x_572) ;  /* 0x0000000000380947 */ /* 0x000fec0003800000 */
[C---:B------:R-:W-:Y:S01]  /*0a20*/  VIADD R6, R11.reuse, UR4 ;  /* 0x000000040b067c36 */ /* 0x040fe20008000000 */
[----:B------:R-:W-:Y:S01]  /*0a30*/  ULDC.64 UR6, c[0x0][0x218] ;  /* 0x0000860000067ab9 */ /* 0x000fe20000000a00 */
[----:B------:R-:W-:-:S03]  /*0a40*/  VIADD R11, R11, 0x80 ;  /* 0x000000800b0b7836 */ /* 0x000fc60000000000 */
[----:B------:R-:W-:-:S05]  /*0a50*/  IADD3 R6, P0, R6, UR6, RZ ;  /* 0x0000000606067c10 */ /* 0x000fca000ff1e0ff */
[----:B------:R-:W-:Y:S01]  /*0a60*/  IMAD.X R7, RZ, RZ, UR7, P0 ;  /* 0x00000007ff077e24 */ /* 0x000fe200080e06ff */
[----:B------:R-:W-:-:S04]  /*0a70*/  ISETP.GE.AND P0, PT, R11, R0, PT ;  /* 0x000000000b00720c */ /* 0x000fc80003f06270 */
[----:B------:R0:W-:Y:S09]  /*0a80*/  STG.E.U8 desc[UR8][R6.64], R9 ;  /* 0x0000000906007986 */ /* 0x0001f2000c101108 */
[----:B------:R-:W-:Y:S05]  /*0a90*/  @P0 BRA `(.L_x_573) ;  /* 0x0000000000380947 */ /* 0x000fea0003800000 */
[C---:B0-----:R-:W-:Y:S01]  /*0aa0*/  VIADD R6, R11.reuse, UR4 ;  /* 0x000000040b067c36 */ /* 0x041fe20008000000 */
[----:B------:R-:W-:Y:S01]  /*0ab0*/  ULDC.64 UR6, c[0x0][0x218] ;  /* 0x0000860000067ab9 */ /* 0x000fe20000000a00 */
[----:B------:R-:W-:-:S03]  /*0ac0*/  VIADD R11, R11, 0x80 ;  /* 0x000000800b0b7836 */ /* 0x000fc60000000000 */
[----:B------:R-:W-:-:S05]  /*0ad0*/  IADD3 R6, P0, R6, UR6, RZ ;  /* 0x0000000606067c10 */ /* 0x000fca000ff1e0ff */
[----:B------:R-:W-:-:S05]  /*0ae0*/  IMAD.X R7, RZ, RZ, UR7, P0 ;  /* 0x00000007ff077e24 */ /* 0x000fca00080e06ff */
[----:B------:R0:W-:Y:S03]  /*0af0*/  STG.E.U8 desc[UR8][R6.64], R3 ;  /* 0x0000000306007986 */ /* 0x0001e6000c101108 */
.L_x_572:
[----:B------:R-:W-:-:S13]  /*0b00*/  ISETP.GE.AND P0, PT, R11, R0, PT ;  /* 0x000000000b00720c */ /* 0x000fda0003f06270 */
[----:B------:R-:W-:Y:S05]  /*0b10*/  @P0 BRA `(.L_x_574) ;  /* 0x0000000000380947 */ /* 0x000fea0003800000 */
[C---:B0-----:R-:W-:Y:S01]  /*0b20*/  VIADD R6, R11.reuse, UR4 ;  /* 0x000000040b067c36 */ /* 0x041fe20008000000 */
[----:B------:R-:W-:Y:S01]  /*0b30*/  ULDC.64 UR6, c[0x0][0x218] ;  /* 0x0000860000067ab9 */ /* 0x000fe20000000a00 */
[----:B------:R-:W-:-:S03]  /*0b40*/  VIADD R11, R11, 0x80 ;  /* 0x000000800b0b7836 */ /* 0x000fc60000000000 */
[----:B------:R-:W-:-:S05]  /*0b50*/  IADD3 R6, P0, R6, UR6, RZ ;  /* 0x0000000606067c10 */ /* 0x000fca000ff1e0ff */
[----:B------:R-:W-:-:S05]  /*0b60*/  IMAD.X R7, RZ, RZ, UR7, P0 ;  /* 0x00000007ff077e24 */ /* 0x000fca00080e06ff */
[----:B------:R1:W-:Y:S03]  /*0b70*/  STG.E.U8 desc[UR8][R6.64], R4 ;  /* 0x0000000406007986 */ /* 0x0003e6000c101108 */
.L_x_573:
[----:B------:R-:W-:-:S13]  /*0b80*/  ISETP.GE.AND P0, PT, R11, R0, PT ;  /* 0x000000000b00720c */ /* 0x000fda0003f06270 */
[----:B------:R-:W-:Y:S05]  /*0b90*/  @P0 BRA `(.L_x_575) ;  /* 0x00000000003c0947 */ /* 0x000fea0003800000 */
[C---:B01----:R-:W-:Y:S01]  /*0ba0*/  VIADD R6, R11.reuse, UR4 ;  /* 0x000000040b067c36 */ /* 0x043fe20008000000 */
[----:B------:R-:W-:Y:S01]  /*0bb0*/  ULDC.64 UR6, c[0x0][0x218] ;  /* 0x0000860000067ab9 */ /* 0x000fe20000000a00 */
[----:B------:R-:W-:-:S03]  /*0bc0*/  VIADD R11, R11, 0x80 ;  /* 0x000000800b0b7836 */ /* 0x000fc60000000000 */
[----:B------:R-:W-:-:S05]  /*0bd0*/  IADD3 R6, P0, R6, UR6, RZ ;  /* 0x0000000606067c10 */ /* 0x000fca000ff1e0ff */
[----:B------:R-:W-:-:S05]  /*0be0*/  IMAD.X R7, RZ, RZ, UR7, P0 ;  /* 0x00000007ff077e24 */ /* 0x000fca00080e06ff */
[----:B------:R1:W-:Y:S03]  /*0bf0*/  STG.E.U8 desc[UR8][R6.64], R10 ;  /* 0x0000000a06007986 */ /* 0x0003e6000c101108 */
.L_x_574:
[----:B------:R-:W-:-:S13]  /*0c00*/  ISETP.GE.AND P0, PT, R11, R0, PT ;  /* 0x000000000b00720c */ /* 0x000fda0003f06270 */
[----:B------:R-:W-:Y:S05]  /*0c10*/  @P0 BREAK B1 ;  /* 0x0000000000010942 */ /* 0x000fea0003800000 */
[----:B------:R-:W-:Y:S05]  /*0c20*/  @P0 BRA `(.L_x_576) ;  /* 0x0000000000380947 */ /* 0x000fea0003800000 */
[C---:B01----:R-:W-:Y:S01]  /*0c30*/  VIADD R6, R11.reuse, UR4 ;  /* 0x000000040b067c36 */ /* 0x043fe20008000000 */
[----:B------:R-:W-:Y:S01]  /*0c40*/  ULDC.64 UR6, c[0x0][0x218] ;  /* 0x0000860000067ab9 */ /* 0x000fe20000000a00 */
[----:B------:R-:W-:-:S03]  /*0c50*/  VIADD R11, R11, 0x80 ;  /* 0x000000800b0b7836 */ /* 0x000fc60000000000 */
[----:B------:R-:W-:-:S05]  /*0c60*/  IADD3 R6, P0, R6, UR6, RZ ;  /* 0x0000000606067c10 */ /* 0x000fca000ff1e0ff */
[----:B------:R-:W-:-:S05]  /*0c70*/  IMAD.X R7, RZ, RZ, UR7, P0 ;  /* 0x00000007ff077e24 */ /* 0x000fca00080e06ff */
[----:B------:R2:W-:Y:S03]  /*0c80*/  STG.E.U8 desc[UR8][R6.64], R8 ;  /* 0x0000000806007986 */ /* 0x0005e6000c101108 */
.L_x_575:
[----:B------:R-:W-:Y:S05]  /*0c90*/  BSYNC B1 ;  /* 0x0000000000017941 */ /* 0x000fea0003800000 */
.L_x_571:
[----:B------:R-:W-:-:S13]  /*0ca0*/  ISETP.GE.AND P0, PT, R11, R0, PT ;  /* 0x000000000b00720c */ /* 0x000fda0003f06270 */
[----:B0-2---:R-:W0:Y:S01]  /*0cb0*/  @!P0 LDC.64 R8, c[0x0][0x218] ;  /* 0x00008600ff088b82 */ /* 0x005e220000000a00 */
[C---:B-1----:R-:W-:Y:S02]  /*0cc0*/  @!P0 VIADD R7, R11.reuse, UR4 ;  /* 0x000000040b078c36 */ /* 0x042fe40008000000 */
[----:B------:R-:W-:-:S03]  /*0cd0*/  @!P0 VIADD R11, R11, 0x80 ;  /* 0x000000800b0b8836 */ /* 0x000fc60000000000 */
[----:B0-----:R-:W-:-:S05]  /*0ce0*/  @!P0 IADD3 R6, P1, R7, R8, RZ ;  /* 0x0000000807068210 */ /* 0x001fca0007f3e0ff */
[----:B------:R-:W-:-:S05]  /*0cf0*/  @!P0 IMAD.X R7, RZ, RZ, R9, P1 ;  /* 0x000000ffff078224 */ /* 0x000fca00008e0609 */
[----:B------:R2:W-:Y:S03]  /*0d00*/  @!P0 STG.E.U8 desc[UR8][R6.64], R5 ;  /* 0x0000000506008986 */ /* 0x0005e6000c101108 */
.L_x_576:
[----:B------:R-:W-:Y:S05]  /*0d10*/  BSYNC B0 ;  /* 0x0000000000007941 */ /* 0x000fea0003800000 */
.L_x_570:
[----:B------:R-:W-:Y:S05]  /*0d20*/  WARPSYNC.ALL ;  /* 0x0000000000007948 */ /* 0x000fea0003800000 */
[----:B------:R-:W-:-:S13]  /*0d30*/  ISETP.GE.AND P0, PT, R11, R0, PT ;  /* 0x000000000b00720c */ /* 0x000fda0003f06270 */
[----:B------:R-:W-:Y:S05]  /*0d40*/  @P0 EXIT ;  /* 0x000000000000094d */ /* 0x000fea0003800000 */
[----:B------:R-:W-:Y:S01]  /*0d50*/  VIADD R4, R11, UR4 ;  /* 0x000000040b047c36 */ /* 0x000fe20008000000 */
[----:B------:R-:W-:-:S04]  /*0d60*/  ULDC.64 UR6, c[0x0][0x218] ;  /* 0x0000860000067ab9 */ /* 0x000fc80000000a00 */
[----:B------:R-:W-:-:S05]  /*0d70*/  IADD3 R4, P0, R4, UR6, RZ ;  /* 0x0000000604047c10 */ /* 0x000fca000ff1e0ff */
[----:B--2---:R-:W-:-:S05]  /*0d80*/  IMAD.X R5, RZ, RZ, UR7, P0 ;  /* 0x00000007ff057e24 */ /* 0x004fca00080e06ff */
[----:B------:R-:W-:Y:S01]  /*0d90*/  STG.E.U8 desc[UR8][R4.64], R2 ;  /* 0x0000000204007986 */ /* 0x000fe2000c101108 */
[----:B------:R-:W-:Y:S05]  /*0da0*/  EXIT ;  /* 0x000000000000794d */ /* 0x000fea0003800000 */
.L_x_577:
        /* <DEDUP_REMOVED lines=13> */
.L_x_5906:


//--------------------- .text._ZN2at6native29vectorized_elementwise_kernelILi4ENS0_10AbsFunctorIbEESt5arrayIPcLm2EEEEviT0_T1_ --------------------------
	.section	.text._ZN2at6native29vectorized_elementwise_kernelILi4ENS0_10AbsFunctorIbEESt5arrayIPcLm2EEEEviT0_T1_,"ax",@progbits
	.align	128
        .global         _ZN2at6native29vectorized_elementwise_kernelILi4ENS0_10AbsFunctorIbEESt5arrayIPcLm2EEEEviT0_T1_
        .type           _ZN2at6native29vectorized_elementwise_kernelILi4ENS0_10AbsFunctorIbEESt5arrayIPcLm2EEEEviT0_T1_,@function
        .size           _ZN2at6native29vectorized_elementwise_kernelILi4ENS0_10AbsFunctorIbEESt5arrayIPcLm2EEEEviT0_T1_,(.L_x_5907 - _ZN2at6native29vectorized_elementwise_kernelILi4ENS0_10AbsFunctorIbEESt5arrayIPcLm2EEEEviT0_T1_)
        .other          _ZN2at6native29vectorized_elementwise_kernelILi4ENS0_10AbsFunctorIbEESt5arrayIPcLm2EEEEviT0_T1_,@"STO_CUDA_ENTRY STV_DEFAULT"
_ZN2at6native29vectorized_elementwise_kernelILi4ENS0_10AbsFunctorIbEESt5arrayIPcLm2EEEEviT0_T1_:
.text._ZN2at6native29vectorized_elementwise_kernelILi4ENS0_10AbsFunctorIbEESt5arrayIPcLm2EEEEviT0_T1_:
        /* <DEDUP_REMOVED lines=16> */
[----:B------:R-:W2:Y:S04]  /*0100*/  LDG.E R6, desc[UR8][R2.64] ;  /* 0x0000000802067981 */ /* 0x000ea8000c1e1900 */
[----:B------:R-:W3:Y:S01]  /*0110*/  LDG.E R7, desc[UR8][R2.64+0x200] ;  /* 0x0002000802077981 */ /* 0x000ee2000c1e1900 */
[----:B------:R-:W-:-:S04]  /*0120*/  UIADD3 UR5, UP0, UR4, UR6, URZ ;  /* 0x0000000604057290 */ /* 0x000fc8000ff1e03f */
[----:B------:R-:W-:Y:S01]  /*0130*/  UIADD3.X UR6, URZ, UR7, URZ, UP0, !UPT ;  /* 0x000000073f067290 */ /* 0x000fe200087fe43f */
[C---:B--2---:R-:W-:Y:S02]  /*0140*/  PRMT R0, R6.reuse, 0x7770, RZ ;  /* 0x0000777006007816 */ /* 0x044fe400000000ff */
[C---:B------:R-:W-:Y:S02]  /*0150*/  PRMT R5, R6.reuse, 0x7772, RZ ;  /* 0x0000777206057816 */ /* 0x040fe400000000ff */
[----:B------:R-:W-:Y:S02]  /*0160*/  PRMT R4, R6, 0x7771, RZ ;  /* 0x0000777106047816 */ /* 0x000fe400000000ff */
[----:B------:R-:W-:Y:S02]  /*0170*/  ISETP.NE.AND P1, PT, R0, RZ, PT ;  /* 0x000000ff0000720c */ /* 0x000fe40003f25270 */
[----:B------:R-:W-:Y:S02]  /*0180*/  PRMT R0, R6, 0x7773, RZ ;  /* 0x0000777306007816 */ /* 0x000fe400000000ff */
[----:B------:R-:W-:-:S02]  /*0190*/  ISETP.NE.AND P0, PT, R5, RZ, PT ;  /* 0x000000ff0500720c */ /* 0x000fc40003f05270 */
[----:B------:R-:W-:Y:S02]  /*01a0*/  ISETP.NE.AND P2, PT, R4, RZ, PT ;  /* 0x000000ff0400720c */ /* 0x000fe40003f45270 */
[----:B------:R-:W-:Y:S02]  /*01b0*/  SEL R5, RZ, 0x1, !P1 ;  /* 0x00000001ff057807 */ /* 0x000fe40004800000 */
[C---:B---3--:R-:W-:Y:S02]  /*01c0*/  PRMT R4, R7.reuse, 0x7770, RZ ;  /* 0x0000777007047816 */ /* 0x048fe400000000ff */
[----:B------:R-:W-:Y:S02]  /*01d0*/  ISETP.NE.AND P1, PT, R0, RZ, PT ;  /* 0x000000ff0000720c */ /* 0x000fe40003f25270 */
[----:B------:R-:W-:Y:S02]  /*01e0*/  PRMT R0, R7, 0x7771, RZ ;  /* 0x0000777107007816 */ /* 0x000fe400000000ff */
[----:B------:R-:W-:-:S02]  /*01f0*/  SEL R6, RZ, 0x1, !P2 ;  /* 0x00000001ff067807 */ /* 0x000fc40005000000 */
[----:B------:R-:W-:Y:S02]  /*0200*/  ISETP.NE.AND P2, PT, R4, RZ, PT ;  /* 0x000000ff0400720c */ /* 0x000fe40003f45270 */
[----:B------:R-:W-:Y:S02]  /*0210*/  ISETP.NE.AND P3, PT, R0, RZ, PT ;  /* 0x000000ff0000720c */ /* 0x000fe40003f65270 */
[C---:B------:R-:W-:Y:S02]  /*0220*/  PRMT R4, R7.reuse, 0x7772, RZ ;  /* 0x0000777207047816 */ /* 0x040fe400000000ff */
[----:B------:R-:W-:Y:S02]  /*0230*/  PRMT R0, R7, 0x7773, RZ ;  /* 0x0000777307007816 */ /* 0x000fe400000000ff */
[----:B------:R-:W-:Y:S02]  /*0240*/  SEL R2, RZ, 0x1, !P2 ;  /* 0x00000001ff027807 */ /* 0x000fe40005000000 */
[----:B------:R-:W-:-:S02]  /*0250*/  SEL R3, RZ, 0x1, !P3 ;  /* 0x00000001ff037807 */ /* 0x000fc40005800000 */
[----:B------:R-:W-:Y:S02]  /*0260*/  ISETP.NE.AND P2, PT, R4, RZ, PT ;  /* 0x000000ff0400720c */ /* 0x000fe40003f45270 */
[----:B------:R-:W-:Y:S02]  /*0270*/  ISETP.NE.AND P3, PT, R0, RZ, PT ;  /* 0x000000ff0000720c */ /* 0x000fe40003f65270 */
[----:B------:R-:W-:Y:S02]  /*0280*/  PRMT R5, R6, 0x7604, R5 ;  /* 0x0000760406057816 */ /* 0x000fe40000000005 */
[----:B------:R-:W-:Y:S01]  /*0290*/  PRMT R7, R3, 0x7604, R2 ;  /* 0x0000760403077816 */ /* 0x000fe20000000002 */
[----:B------:R-:W-:Y:S01]  /*02a0*/  IMAD.U32 R2, RZ, RZ, UR5 ;  /* 0x00000005ff027e24 */ /* 0x000fe2000f8e00ff */
[----:B------:R-:W-:Y:S01]  /*02b0*/  SEL R0, RZ, 0x1, !P0 ;  /* 0x00000001ff007807 */ /* 0x000fe20004000000 */
[----:B------:R-:W-:Y:S01]  /*02c0*/  IMAD.U32 R3, RZ, RZ, UR6 ;  /* 0x00000006ff037e24 */ /* 0x000fe2000f8e00ff */
[----:B------:R-:W-:-:S02]  /*02d0*/  SEL R4, RZ, 0x1, !P2 ;  /* 0x00000001ff047807 */ /* 0x000fc40005000000 */
[----:B------:R-:W-:Y:S01]  /*02e0*/  PRMT R5, R0, 0x7054, R5 ;  /* 0x0000705400057816 */ /* 0x000fe20000000005 */
[----:B------:R-:W-:Y:S01]  /*02f0*/  IMAD.WIDE R2, R9, 0x4, R2 ;  /* 0x0000000409027825 */ /* 0x000fe200078e0202 */
[----:B------:R-:W-:Y:S02]  /*0300*/  PRMT R7, R4, 0x7054, R7 ;  /* 0x0000705404077816 */ /* 0x000fe40000000007 */
[----:B------:R-:W-:Y:S02]  /*0310*/  SEL R0, RZ, 0x1, !P1 ;  /* 0x00000001ff007807 */ /* 0x000fe40004800000 */
[----:B------:R-:W-:Y:S02]  /*0320*/  SEL R4, RZ, 0x1, !P3 ;  /* 0x00000001ff047807 */ /* 0x000fe40005800000 */
[----:B------:R-:W-:Y:S02]  /*0330*/  PRMT R5, R0, 0x654, R5 ;  /* 0x0000065400057816 */ /* 0x000fe40000000005 */
[----:B------:R-:W-:-:S03]  /*0340*/  PRMT R7, R4, 0x654, R7 ;  /* 0x0000065404077816 */ /* 0x000fc60000000007 */
[----:B------:R-:W-:Y:S04]  /*0350*/  STG.E desc[UR8][R2.64], R5 ;  /* 0x0000000502007986 */ /* 0x000fe8000c101908 */
[----:B------:R-:W-:Y:S01]  /*0360*/  STG.E desc[UR8][R2.64+0x200], R7 ;  /* 0x0002000702007986 */ /* 0x000fe2000c101908 */
[----:B------:R-:W-:Y:S05]  /*0370*/  EXIT ;  /* 0x000000000000794d */ /* 0x000fea0003800000 */
.L_x_578:
        /* <DEDUP_REMOVED lines=118> */
.L_x_581:
        /* <DEDUP_REMOVED lines=8> */
.L_x_582:
        /* <DEDUP_REMOVED lines=8> */
.L_x_583:
        /* <DEDUP_REMOVED lines=9> */
.L_x_584:
[----:B------:R-:W-:Y:S05]  /*0c70*/  BSYNC B1 ;  /* 0x0000000000017941 */ /* 0x000fea0003800000 */
.L_x_580:
[----:B------:R-:W-:-:S13]  /*0c80*/  ISETP.GE.AND P0, PT, R11, R0, PT ;  /* 0x000000000b00720c */ /* 0x000fda0003f06270 */
[----:B0-2---:R-:W0:Y:S01]  /*0c90*/  @!P0 LDC.64 R8, c[0x0][0x218] ;  /* 0x00008600ff088b82 */ /* 0x005e220000000a00 */
[C---:B-1----:R-:W-:Y:S02]  /*0ca0*/  @!P0 VIADD R7, R11.reuse, UR4 ;  /* 0x000000040b078c36 */ /* 0x042fe40008000000 */
[----:B------:R-:W-:-:S03]  /*0cb0*/  @!P0 VIADD R11, R11, 0x80 ;  /* 0x000000800b0b8836 */ /* 0x000fc60000000000 */
[----:B0-----:R-:W-:-:S05]  /*0cc0*/  @!P0 IADD3 R6, P1, R7, R8, RZ ;  /* 0x0000000807068210 */ /* 0x001fca0007f3e0ff */
[----:B------:R-:W-:-:S05]  /*0cd0*/  @!P0 IMAD.X R7, RZ, RZ, R9, P1 ;  /* 0x000000ffff078224 */ /* 0x000fca00008e0609 */
[----:B------:R2:W-:Y:S03]  /*0ce0*/  @!P0 STG.E.U8 desc[UR8][R6.64], R5 ;  /* 0x0000000506008986 */ /* 0x0005e6000c101108 */
.L_x_585:
[----:B------:R-:W-:Y:S05]  /*0cf0*/  BSYNC B0 ;  /* 0x0000000000007941 */ /* 0x000fea0003800000 */
.L_x_579:
        /* <DEDUP_REMOVED lines=9> */
.L_x_586:
        /* <DEDUP_REMOVED lines=15> */
.L_x_5907:


//--------------------- .text._ZN2at6native29vectorized_elementwise_kernelILi8ENS0_10AbsFunctorIbEESt5arrayIPcLm2EEEEviT0_T1_ --------------------------
	.section	.text._ZN2at6native29vectorized_elementwise_kernelILi8ENS0_10AbsFunctorIbEESt5arrayIPcLm2EEEEviT0_T1_,"ax",@progbits
	.align	128
        .global         _ZN2at6native29vectorized_elementwise_kernelILi8ENS0_10AbsFunctorIbEESt5arrayIPcLm2EEEEviT0_T1_
        .type           _ZN2at6native29vectorized_elementwise_kernelILi8ENS0_10AbsFunctorIbEESt5arrayIPcLm2EEEEviT0_T1_,@function
        .size           _ZN2at6native29vectorized_elementwise_kernelILi8ENS0_10AbsFunctorIbEESt5arrayIPcLm2EEEEviT0_T1_,(.L_x_5908 - _ZN2at6native29vectorized_elementwise_kernelILi8ENS0_10AbsFunctorIbEESt5arrayIPcLm2EEEEviT0_T1_)
        .other          _ZN2at6native29vectorized_elementwise_kernelILi8ENS0_10AbsFunctorIbEESt5arrayIPcLm2EEEEviT0_T1_,@"STO_CUDA_ENTRY STV_DEFAULT"
_ZN2at6native29vectorized_elementwise_kernelILi8ENS0_10AbsFunctorIbEESt5arrayIPcLm2EEEEviT0_T1_:
.text._ZN2at6native29vectorized_elementwise_kernelILi8ENS0_10AbsFunctorIbEESt5arrayIPcLm2EEEEviT0_T1_:
        /* <DEDUP_REMOVED lines=15> */
[----:B0-----:R-:W-:-:S06]  /*00f0*/  IMAD.WIDE.U32 R2, R0, 0x8, R2 ;  /* 0x0000000800027825 */ /* 0x001fcc00078e0002 */
[----:B------:R-:W2:Y:S01]  /*0100*/  LDG.E.64 R2, desc[UR8][R2.64] ;  /* 0x0000000802027981 */ /* 0x000ea2000c1e1b00 */
[----:B------:R-:W-:-:S04]  /*0110*/  UIADD3 UR5, UP0, UR4, UR6, URZ ;  /* 0x0000000604057290 */ /* 0x000fc8000ff1e03f */
[----:B------:R-:W-:Y:S01]  /*0120*/  UIADD3.X UR6, URZ, UR7, URZ, UP0, !UPT ;  /* 0x000000073f067290 */ /* 0x000fe200087fe43f */
[C---:B--2---:R-:W-:Y:S02]  /*0130*/  LOP3.LUT R6, R3.reuse, 0xffff, RZ, 0xc0, !PT ;  /* 0x0000ffff03067812 */ /* 0x044fe400078ec0ff */
[----:B------:R-:W-:Y:S02]  /*0140*/  PRMT R4, R2, 0x7632, R4 ;  /* 0x0000763202047816 */ /* 0x000fe40000000004 */
[----:B------:R-:W-:Y:S02]  /*0150*/  SHF.R.U32.HI R6, RZ, 0x8, R6 ;  /* 0x00000008ff067819 */ /* 0x000fe40000011606 */
[----:B------:R-:W-:Y:S02]  /*0160*/  PRMT R5, R3, 0x7632, R5 ;  /* 0x0000763203057816 */ /* 0x000fe40000000005 */
[----:B------:R-:W-:Y:S02]  /*0170*/  PRMT R6, R6, 0x9910, RZ ;  /* 0x0000991006067816 */ /* 0x000fe400000000ff */
[----:B------:R-:W-:-:S02]  /*0180*/  LOP3.LUT P0, RZ, R4, 0xff, RZ, 0xc0, !PT ;  /* 0x000000ff04ff7812 */ /* 0x000fc4000780c0ff */
[C---:B------:R-:W-:Y:S02]  /*0190*/  LOP3.LUT P6, RZ, R3.reuse, 0xff, RZ, 0xc0, !PT ;  /* 0x000000ff03ff7812 */ /* 0x040fe400078cc0ff */
[----:B------:R-:W-:Y:S01]  /*01a0*/  PRMT R4, R3, 0x7732, RZ ;  /* 0x0000773203047816 */ /* 0x000fe200000000ff */
[----:B------:R-:W-:Y:S01]  /*01b0*/  IMAD.MOV.U32 R3, RZ, RZ, R6 ;  /* 0x000000ffff037224 */ /* 0x000fe200078e0006 */
[----:B------:R-:W-:Y:S02]  /*01c0*/  LOP3.LUT P1, RZ, R5, 0xff, RZ, 0xc0, !PT ;  /* 0x000000ff05ff7812 */ /* 0x000fe4000782c0ff */
[C---:B------:R-:W-:Y:S02]  /*01d0*/  PRMT R5, R2.reuse, 0x7732, RZ ;  /* 0x0000773202057816 */ /* 0x040fe400000000ff */
[C---:B------:R-:W-:Y:S02]  /*01e0*/  LOP3.LUT P2, RZ, R2.reuse, 0xff, RZ, 0xc0, !PT ;  /* 0x000000ff02ff7812 */ /* 0x040fe4000784c0ff */
[----:B------:R-:W-:-:S02]  /*01f0*/  LOP3.LUT R2, R2, 0xffff, RZ, 0xc0, !PT ;  /* 0x0000ffff02027812 */ /* 0x000fc400078ec0ff */
[----:B------:R-:W-:Y:S01]  /*0200*/  ISETP.NE.AND P3, PT, R3, RZ, PT ;  /* 0x000000ff0300720c */ /* 0x000fe20003f65270 */
[----:B------:R-:W-:Y:S01]  /*0210*/  IMAD.MOV.U32 R3, RZ, RZ, R5 ;  /* 0x000000ffff037224 */ /* 0x000fe200078e0005 */
[----:B------:R-:W-:Y:S02]  /*0220*/  SHF.R.U32.HI R2, RZ, 0x8, R2 ;  /* 0x00000008ff027819 */ /* 0x000fe40000011602 */
[----:B------:R-:W-:Y:S02]  /*0230*/  SHF.R.U32.HI R4, RZ, 0x8, R4 ;  /* 0x00000008ff047819 */ /* 0x000fe40000011604 */
[----:B------:R-:W-:Y:S02]  /*0240*/  SHF.R.U32.HI R3, RZ, 0x8, R3 ;  /* 0x00000008ff037819 */ /* 0x000fe40000011603 */
[----:B------:R-:W-:Y:S02]  /*0250*/  PRMT R2, R2, 0x9910, RZ ;  /* 0x0000991002027816 */ /* 0x000fe400000000ff */
[----:B------:R-:W-:-:S02]  /*0260*/  PRMT R4, R4, 0x9910, RZ ;  /* 0x0000991004047816 */ /* 0x000fc400000000ff */
[----:B------:R-:W-:Y:S02]  /*0270*/  PRMT R3, R3, 0x9910, RZ ;  /* 0x0000991003037816 */ /* 0x000fe400000000ff */
[----:B------:R-:W-:Y:S01]  /*0280*/  ISETP.NE.AND P4, PT, R2, RZ, PT ;  /* 0x000000ff0200720c */ /* 0x000fe20003f85270 */
[----:B------:R-:W-:Y:S01]  /*0290*/  IMAD.U32 R2, RZ, RZ, UR5 ;  /* 0x00000005ff027e24 */ /* 0x000fe2000f8e00ff */
[----:B------:R-:W-:Y:S02]  /*02a0*/  ISETP.NE.AND P5, PT, R4, RZ, PT ;  /* 0x000000ff0400720c */ /* 0x000fe40003fa5270 */
[----:B------:R-:W-:Y:S02]  /*02b0*/  SEL R6, RZ, 0x1, !P6 ;  /* 0x00000001ff067807 */ /* 0x000fe40007000000 */
[----:B------:R-:W-:Y:S01]  /*02c0*/  ISETP.NE.AND P6, PT, R3, RZ, PT ;  /* 0x000000ff0300720c */ /* 0x000fe20003fc5270 */
[----:B------:R-:W-:Y:S01]  /*02d0*/  IMAD.U32 R3, RZ, RZ, UR6 ;  /* 0x00000006ff037e24 */ /* 0x000fe2000f8e00ff */
[----:B------:R-:W-:-:S02]  /*02e0*/  SEL R11, RZ, 0xffffffff, !P4 ;  /* 0xffffffffff0b7807 */ /* 0x000fc40006000000 */
[----:B------:R-:W-:Y:S01]  /*02f0*/  SEL R7, RZ, 0xffffffff, !P3 ;  /* 0xffffffffff077807 */ /* 0x000fe20005800000 */
[----:B------:R-:W-:Y:S01]  /*0300*/  IMAD.WIDE R2, R0, 0x8, R2 ;  /* 0x0000000800027825 */ /* 0x000fe200078e0202 */
[----:B------:R-:W-:Y:S02]  /*0310*/  SEL R5, RZ, 0xffffffff, !P5 ;  /* 0xffffffffff057807 */ /* 0x000fe40006800000 */
[----:B------:R-:W-:Y:S01]  /*0320*/  SEL R9, RZ, 0xffffffff, !P6 ;  /* 0xffffffffff097807 */ /* 0x000fe20007000000 */
[----:B------:R-:W-:Y:S01]  /*0330*/  IMAD.SHL.U32 R13, R11, 0x100, RZ ;  /* 0x000001000b0d7824 */ /* 0x000fe200078e00ff */
[----:B------:R-:W-:Y:S01]  /*0340*/  SEL R4, RZ, 0x1, !P1 ;  /* 0x00000001ff047807 */ /* 0x000fe20004800000 */
[----:B------:R-:W-:Y:S01]  /*0350*/  IMAD.SHL.U32 R7, R7, 0x100, RZ ;  /* 0x0000010007077824 */ /* 0x000fe200078e00ff */
[----:B------:R-:W-:Y:S01]  /*0360*/  SEL R10, RZ, 0x1, !P2 ;  /* 0x00000001ff0a7807 */ /* 0x000fe20005000000 */
[----:B------:R-:W-:Y:S01]  /*0370*/  IMAD.SHL.U32 R11, R5, 0x100, RZ ;  /* 0x00000100050b7824 */ /* 0x000fe200078e00ff */
[----:B------:R-:W-:Y:S01]  /*0380*/  SEL R8, RZ, 0x1, !P0 ;  /* 0x00000001ff087807 */ /* 0x000fe20004000000 */
[----:B------:R-:W-:Y:S01]  /*0390*/  IMAD.SHL.U32 R9, R9, 0x100, RZ ;  /* 0x0000010009097824 */ /* 0x000fe200078e00ff */
[----:B------:R-:W-:-:S02]  /*03a0*/  LOP3.LUT R5, R7, 0x100, R6, 0xe2, !PT ;  /* 0x0000010007057812 */ /* 0x000fc400078ee206 */
[----:B------:R-:W-:Y:S02]  /*03b0*/  LOP3.LUT R4, R11, 0x100, R4, 0xe2, !PT ;  /* 0x000001000b047812 */ /* 0x000fe400078ee204 */
[----:B------:R-:W-:Y:S02]  /*03c0*/  LOP3.LUT R7, R13, 0x100, R10, 0xe2, !PT ;  /* 0x000001000d077812 */ /* 0x000fe400078ee20a */
[----:B------:R-:W-:Y:S02]  /*03d0*/  LOP3.LUT R8, R9, 0x100, R8, 0xe2, !PT ;  /* 0x0000010009087812 */ /* 0x000fe400078ee208 */
[----:B------:R-:W-:Y:S02]  /*03e0*/  PRMT R5, R5, 0x5410, R4 ;  /* 0x0000541005057816 */ /* 0x000fe40000000004 */
[----:B------:R-:W-:-:S05]  /*03f0*/  PRMT R4, R7, 0x5410, R8 ;  /* 0x0000541007047816 */ /* 0x000fca0000000008 */
[----:B------:R-:W-:Y:S01]  /*0400*/  STG.E.64 desc[UR8][R2.64], R4 ;  /* 0x0000000402007986 */ /* 0x000fe2000c101b08 */
[----:B------:R-:W-:Y:S05]  /*0410*/  EXIT ;  /* 0x000000000000794d */ /* 0x000fea0003800000 */
.L_x_587:
        /* <DEDUP_REMOVED lines=118> */
.L_x_590:
        /* <DEDUP_REMOVED lines=8> */
.L_x_591:
        /* <DEDUP_REMOVED lines=8> */
.L_x_592:
        /* <DEDUP_REMOVED lines=9> */
.L_x_593:
[----:B------:R-:W-:Y:S05]  /*0d10*/  BSYNC B1 ;  /* 0x0000000000017941 */ /* 0x000fea0003800000 */
.L_x_589:
[----:B------:R-:W-:-:S13]  /*0d20*/  ISETP.GE.AND P0, PT, R11, R0, PT ;  /* 0x000000000b00720c */ /* 0x000fda0003f06270 */
[----:B0-2---:R-:W0:Y:S01]  /*0d30*/  @!P0 LDC.64 R8, c[0x0][0x218] ;  /* 0x00008600ff088b82 */ /* 0x005e220000000a00 */
[C---:B-1----:R-:W-:Y:S02]  /*0d40*/  @!P0 VIADD R7, R11.reuse, UR4 ;  /* 0x000000040b078c36 */ /* 0x042fe40008000000 */
[----:B------:R-:W-:-:S03]  /*0d50*/  @!P0 VIADD R11, R11, 0x80 ;  /* 0x000000800b0b8836 */ /* 0x000fc60000000000 */
[----:B0-----:R-:W-:-:S05]  /*0d60*/  @!P0 IADD3 R6, P1, R7, R8, RZ ;  /* 0x0000000807068210 */ /* 0x001fca0007f3e0ff */
[----:B------:R-:W-:-:S05]  /*0d70*/  @!P0 IMAD.X R7, RZ, RZ, R9, P1 ;  /* 0x000000ffff078224 */ /* 0x000fca00008e0609 */
[----:B------:R2:W-:Y:S03]  /*0d80*/  @!P0 STG.E.U8 desc[UR8][R6.64], R5 ;  /* 0x0000000506008986 */ /* 0x0005e6000c101108 */
.L_x_594:
[----:B------:R-:W-:Y:S05]  /*0d90*/  BSYNC B0 ;  /* 0x0000000000007941 */ /* 0x000fea0003800000 */
.L_x_588:
        /* <DEDUP_REMOVED lines=9> */
.L_x_595:
        /* <DEDUP_REMOVED lines=13> */
.L_x_5908:


//--------------------- .text._ZN2at6native18elementwise_kernelILi128ELi4EZNS0_15gpu_kernel_implINS0_10AbsFunctorIN3c108BFloat16EEEEEvRNS_18TensorIteratorBaseERKT_EUliE_EEviT1_ --------------------------
	.section	.text._ZN2at6native18elementwise_kernelILi128ELi4EZNS0_15gpu_kernel_implINS0_10AbsFunctorIN3c108BFloat16EEEEEvRNS_18TensorIteratorBaseERKT_EUliE_EEviT1_,"ax",@progbits
	.align	128
        .global         _ZN2at6native18elementwise_kernelILi128ELi4EZNS0_15gpu_kernel_implINS0_10AbsFunctorIN3c108BFloat16EEEEEvRNS_18TensorIteratorBaseERKT_EUliE_EEviT1_
        .type           _ZN2at6native18elementwise_kernelILi128ELi4EZNS0_15gpu_kernel_implINS0_10AbsFunctorIN3c108BFloat16EEEEEvRNS_18TensorIteratorBaseERKT_EUliE_EEviT1_,@function
        .size           _ZN2at6native18elementwise_kernelILi128ELi4EZNS0_15gpu_kernel_implINS0_10AbsFunctorIN3c108BFloat16EEEEEvRNS_18TensorIteratorBaseERKT_EUliE_EEviT1_,(.L_x_5909 - _ZN2at6native18elementwise_kernelILi128ELi4EZNS0_15gpu_kernel_implINS0_10AbsFunctorIN3c108BFloat16EEEEEvRNS_18TensorIteratorBaseERKT_EUliE_EEviT1_)
        .other          _ZN2at6native18elementwise_kernelILi128ELi4EZNS0_15gpu_kernel_implINS0_10AbsFunctorIN3c108BFloat16EEEEEvRNS_18TensorIteratorBaseERKT_EUliE_EEviT1_,@"STO_CUDA_ENTRY STV_DEFAULT"
_ZN2at6native18elementwise_kernelILi128ELi4EZNS0_15gpu_kernel_implINS0_10AbsFunctorIN3c108BFloat16EEEEEvRNS_18TensorIteratorBaseERKT_EUliE_EEviT1_:
.text._ZN2at6native18elementwise_kernelILi128ELi4EZNS0_15gpu_kernel_implINS0_10AbsFunctorIN3c108BFloat16EEEEEvRNS_18TensorIteratorBaseERKT_EUliE_EEviT1_:
        /* <DEDUP_REMOVED lines=313> */
.L_x_598:
        /* <DEDUP_REMOVED lines=18> */
[----:B------:R-:W2:Y:S02]  /*14b0*/  LDG.E.S8 R2, desc[UR36][R2.64] ;  /* 0x0000002402027981 */ /* 0x000ea4000c1e1300 */
[----:B--2---:R-:W0:Y:S02]  /*14c0*/  I2F.S16 R0, R2 ;  /* 0x0000000200007306 */ /* 0x004e240000101400 */
[----:B0-----:R-:W-:Y:S01]  /*14d0*/  F2FP.BF16.F32.PACK_AB R0, RZ, R0 ;  /* 0x00000000ff00723e */ /* 0x001fe200000010ff */
[----:B------:R-:W-:Y:S06]  /*14e0*/  BRA `(.L_x_604) ;  /* 0x0000000c00a07947 */ /* 0x000fec0003800000 */
.L_x_602:
[----:B------:R-:W2:Y:S02]  /*14f0*/  LDG.E.U8 R2, desc[UR36][R2.64] ;  /* 0x0000002402027981 */ /* 0x000ea4000c1e1100 */
[----:B--2---:R-:W-:-:S04]  /*1500*/  I2FP.F32.U32 R0, R2 ;  /* 0x0000000200007245 */ /* 0x004fc80000201000 */
[----:B------:R-:W-:Y:S01]  /*1510*/  F2FP.BF16.F32.PACK_AB R0, RZ, R0 ;  /* 0x00000000ff00723e */ /* 0x000fe200000010ff */
[----:B------:R-:W-:Y:S06]  /*1520*/  BRA `(.L_x_604) ;  /* 0x0000000c00907947 */ /* 0x000fec0003800000 */
.L_x_601:
[----:B------:R-:W-:-:S13]  /*1530*/  ISETP.NE.AND P0, PT, R4, 0x2, PT ;  /* 0x000000020400780c */ /* 0x000fda0003f05270 */
[----:B------:R-:W-:Y:S05]  /*1540*/  @!P0 BRA `(.L_x_605) ;  /* 0x0000000000308947 */ /* 0x000fea0003800000 */
[----:B------:R-:W-:-:S13]  /*1550*/  ISETP.NE.AND P0, PT, R4, 0x3, PT ;  /* 0x000000030400780c */ /* 0x000fda0003f05270 */
[----:B------:R-:W-:Y:S05]  /*1560*/  @!P0 BRA `(.L_x_606) ;  /* 0x0000000000188947 */ /* 0x000fea0003800000 */
[----:B------:R-:W-:-:S13]  /*1570*/  ISETP.NE.AND P0, PT, R4, 0x4, PT ;  /* 0x000000040400780c */ /* 0x000fda0003f05270 */
[----:B------:R-:W-:Y:S05]  /*1580*/  @P0 BRA `(.L_x_603) ;  /* 0x0000000c00140947 */ /* 0x000fea0003800000 */
[----:B------:R-:W2:Y:S02]  /*1590*/  LDG.E.64 R2, desc[UR36][R2.64] ;  /* 0x0000002402027981 */ /* 0x000ea4000c1e1b00 */
[----:B--2---:R-:W0:Y:S02]  /*15a0*/  I2F.S64 R0, R2 ;  /* 0x0000000200007312 */ /* 0x004e240000301400 */
[----:B0-----:R-:W-:Y:S01]  /*15b0*/  F2FP.BF16.F32.PACK_AB R0, RZ, R0 ;  /* 0x00000000ff00723e */ /* 0x001fe200000010ff */
[----:B------:R-:W-:Y:S06]  /*15c0*/  BRA `(.L_x_604) ;  /* 0x0000000c00687947 */ /* 0x000fec0003800000 */
.L_x_606:
[----:B------:R-:W2:Y:S02]  /*15d0*/  LDG.E R2, desc[UR36][R2.64] ;  /* 0x0000002402027981 */ /* 0x000ea4000c1e1900 */
[----:B--2---:R-:W-:-:S04]  /*15e0*/  I2FP.F32.S32 R0, R2 ;  /* 0x0000000200007245 */ /* 0x004fc80000201400 */
[----:B------:R-:W-:Y:S01]  /*15f0*/  F2FP.BF16.F32.PACK_AB R0, RZ, R0 ;  /* 0x00000000ff00723e */ /* 0x000fe200000010ff */
[----:B------:R-:W-:Y:S06]  /*1600*/  BRA `(.L_x_604) ;  /* 0x0000000c00587947 */ /* 0x000fec0003800000 */
.L_x_605:
[----:B------:R-:W2:Y:S02]  /*1610*/  LDG.E.U16 R2, desc[UR36][R2.64] ;  /* 0x0000002402027981 */ /* 0x000ea4000c1e1500 */
[----:B--2---:R-:W0:Y:S02]  /*1620*/  I2F.S16 R0, R2 ;  /* 0x0000000200007306 */ /* 0x004e240000101400 */
[----:B0-----:R-:W-:Y:S01]  /*1630*/  F2FP.BF16.F32.PACK_AB R0, RZ, R0 ;  /* 0x00000000ff00723e */ /* 0x001fe200000010ff */
[----:B------:R-:W-:Y:S06]  /*1640*/  BRA `(.L_x_604) ;  /* 0x0000000c00487947 */ /* 0x000fec0003800000 */
.L_x_600:
[----:B------:R-:W-:-:S13]  /*1650*/  ISETP.GT.AND P0, PT, R4, 0x6, PT ;  /* 0x000000060400780c */ /* 0x000fda0003f04270 */
[----:B------:R-:W-:Y:S05]  /*1660*/  @P0 BRA `(.L_x_607) ;  /* 0x00000000002c0947 */ /* 0x000fea0003800000 */
[----:B------:R-:W-:-:S13]  /*1670*/  ISETP.NE.AND P0, PT, R4, 0x5, PT ;  /* 0x000000050400780c */ /* 0x000fda0003f05270 */
[----:B------:R-:W-:Y:S05]  /*1680*/  @!P0 BRA `(.L_x_608) ;  /* 0x0000000000148947 */ /* 0x000fea0003800000 */
[----:B------:R-:W-:-:S13]  /*1690*/  ISETP.NE.AND P0, PT, R4, 0x6, PT ;  /* 0x000000060400780c */ /* 0x000fda0003f05270 */
[----:B------:R-:W-:Y:S05]  /*16a0*/  @P0 BRA `(.L_x_603) ;  /* 0x0000000800cc0947 */ /* 0x000fea0003800000 */
[----:B------:R-:W2:Y:S02]  /*16b0*/  LDG.E R2, desc[UR36][R2.64] ;  /* 0x0000002402027981 */ /* 0x000ea4000c1e1900 */
[----:B--2---:R-:W-:Y:S01]  /*16c0*/  F2FP.BF16.F32.PACK_AB R0, RZ, R2 ;  /* 0x00000002ff00723e */ /* 0x004fe200000010ff */
[----:B------:R-:W-:Y:S06]  /*16d0*/  BRA `(.L_x_604) ;  /* 0x0000000c00247947 */ /* 0x000fec0003800000 */
.L_x_608:
[----:B------:R-:W2:Y:S02]  /*16e0*/  LDG.E.U16 R0, desc[UR36][R2.64] ;  /* 0x0000002402007981 */ /* 0x000ea4000c1e1500 */
[----:B--2---:R-:W-:-:S05]  /*16f0*/  HADD2.F32 R0, -RZ, R0.H0_H0 ;  /* 0x20000000ff007230 */ /* 0x004fca0000004100 */
[----:B------:R-:W-:Y:S01]  /*1700*/  F2FP.BF16.F32.PACK_AB R0, RZ, R0 ;  /* 0x00000000ff00723e */ /* 0x000fe200000010ff */
[----:B------:R-:W-:Y:S06]  /*1710*/  BRA `(.L_x_604) ;  /* 0x0000000c00147947 */ /* 0x000fec0003800000 */
.L_x_607:
[----:B------:R-:W-:-:S13]  /*1720*/  ISETP.NE.AND P0, PT, R4, 0x7, PT ;  /* 0x000000070400780c */ /* 0x000fda0003f05270 */
[----:B------:R-:W-:Y:S05]  /*1730*/  @!P0 BRA `(.L_x_609) ;  /* 0x00000000002c8947 */ /* 0x000fea0003800000 */
[----:B------:R-:W-:-:S13]  /*1740*/  ISETP.NE.AND P0, PT, R4, 0x8, PT ;  /* 0x000000080400780c */ /* 0x000fda0003f05270 */
[----:B------:R-:W-:Y:S05]  /*1750*/  @!P0 BRA `(.L_x_610) ;  /* 0x0000000000148947 */ /* 0x000fea0003800000 */
[----:B------:R-:W-:-:S13]  /*1760*/  ISETP.NE.AND P0, PT, R4, 0x9, PT ;  /* 0x000000090400780c */ /* 0x000fda0003f05270 */
[----:B------:R-:W-:Y:S05]  /*1770*/  @P0 BRA `(.L_x_603) ;  /* 0x0000000800980947 */ /* 0x000fea0003800000 */
[----:B------:R-:W2:Y:S02]  /*1780*/  LDG.E R2, desc[UR36][R2.64] ;  /* 0x0000002402027981 */ /* 0x000ea4000c1e1900 */
[----:B--2---:R-:W-:Y:S01]  /*1790*/  F2FP.BF16.F32.PACK_AB R0, RZ, R2 ;  /* 0x00000002ff00723e */ /* 0x004fe200000010ff */
[----:B------:R-:W-:Y:S06]  /*17a0*/  BRA `(.L_x_604) ;  /* 0x0000000800f07947 */ /* 0x000fec0003800000 */
.L_x_610:
[----:B------:R-:W2:Y:S02]  /*17b0*/  LDG.E.U16 R2, desc[UR36][R2.64] ;  /* 0x0000002402027981 */ /* 0x000ea4000c1e1500 */
[----:B--2---:R-:W-:-:S05]  /*17c0*/  HADD2.F32 R0, -RZ, R2.H0_H0 ;  /* 0x20000002ff007230 */ /* 0x004fca0000004100 */
[----:B------:R-:W-:Y:S01]  /*17d0*/  F2FP.BF16.F32.PACK_AB R0, RZ, R0 ;  /* 0x00000000ff00723e */ /* 0x000fe200000010ff */
[----:B------:R-:W-:Y:S06]  /*17e0*/  BRA `(.L_x_604) ;  /* 0x0000000800e07947 */ /* 0x000fec0003800000 */
.L_x_609:
[----:B------:R-:W2:Y:S01]  /*17f0*/  LDG.E.64 R2, desc[UR36][R2.64] ;  /* 0x0000002402027981 */ /* 0x000ea2000c1e1b00 */
[----:B------:R-:W-:Y:S01]  /*1800*/  UMOV UR4, 0xf0000000 ;  /* 0xf000000000047882 */ /* 0x000fe20000000000 */
[----:B------:R-:W-:Y:S01]  /*1810*/  UMOV UR5, 0x380fffff ;  /* 0x380fffff00057882 */ /* 0x000fe20000000000 */
[----:B--2---:R-:W0:Y:S01]  /*1820*/  F2F.F32.F64 R0, R2 ;  /* 0x0000000200007310 */ /* 0x004e220000301000 */
[----:B------:R-:W-:-:S14]  /*1830*/  DSETP.GEU.AND P0, PT, |R2|, UR4, PT ;  /* 0x0000000402007e2a */ /* 0x000fdc000bf0e200 */
[----:B0-----:R-:W-:-:S05]  /*1840*/  @!P0 FMUL R0, R0, 1.175494350822287508e-38 ;  /* 0x0080000000008820 */ /* 0x001fca0000400000 */
[----:B------:R-:W-:Y:S01]  /*1850*/  F2FP.BF16.F32.PACK_AB R0, RZ, R0 ;  /* 0x00000000ff00723e */ /* 0x000fe200000010ff */
[----:B------:R-:W-:Y:S06]  /*1860*/  BRA `(.L_x_604) ;  /* 0x0000000800c07947 */ /* 0x000fec0003800000 */
.L_x_599:
        /* <DEDUP_REMOVED lines=9> */
[----:B--2---:R-:W-:-:S04]  /*1900*/  ISETP.NE.AND P0, PT, R2, RZ, PT ;  /* 0x000000ff0200720c */ /* 0x004fc80003f05270 */
[----:B------:R-:W-:-:S04]  /*1910*/  FSEL R0, RZ, 1, !P0 ;  /* 0x3f800000ff007808 */ /* 0x000fc80004000000 */
[----:B------:R-:W-:Y:S01]  /*1920*/  F2FP.BF16.F32.PACK_AB R0, RZ, R0 ;  /* 0x00000000ff00723e */ /* 0x000fe200000010ff */
[----:B------:R-:W-:Y:S06]  /*1930*/  BRA `(.L_x_604) ;  /* 0x00000008008c7947 */ /* 0x000fec0003800000 */
.L_x_613:
        /* <DEDUP_REMOVED lines=8> */
.L_x_612:
        /* <DEDUP_REMOVED lines=25> */
[----:B------:R-:W-:-:S04]  /*1b50*/  F2FP.BF16.F32.PACK_AB R5, RZ, R5 ;  /* 0x00000005ff05723e */ /* 0x000fc800000010ff */
[----:B------:R-:W-:Y:S01]  /*1b60*/  PRMT R0, R5, 0x7610, R0 ;  /* 0x0000761005007816 */ /* 0x000fe20000000000 */
[----:B------:R-:W-:Y:S06]  /*1b70*/  BRA `(.L_x_604) ;  /* 0x0000000400fc7947 */ /* 0x000fec0003800000 */
.L_x_615:
        /* <DEDUP_REMOVED lines=12> */
[----:B------:R-:W-:-:S04]  /*1c40*/  F2FP.BF16.F32.PACK_AB R4, RZ, R4 ;  /* 0x00000004ff04723e */ /* 0x000fc800000010ff */
[----:B------:R-:W-:Y:S01]  /*1c50*/  PRMT R0, R4, 0x7610, R0 ;  /* 0x0000761004007816 */ /* 0x000fe20000000000 */
[----:B------:R-:W-:Y:S06]  /*1c60*/  BRA `(.L_x_604) ;  /* 0x0000000400c07947 */ /* 0x000fec0003800000 */
.L_x_614:
[----:B------:R0:W5:Y:S01]  /*1c70*/  LDG.E.U16 R0, desc[UR36][R2.64] ;  /* 0x0000002402007981 */ /* 0x000162000c1e1500 */
[----:B------:R-:W-:Y:S05]  /*1c80*/  BRA `(.L_x_604) ;  /* 0x0000000400b87947 */ /* 0x000fea0003800000 */
.L_x_611:
        /* <DEDUP_REMOVED lines=9> */
[----:B--2---:R-:W-:-:S04]  /*1d20*/  I2FP.F32.U32 R0, R0 ;  /* 0x0000000000007245 */ /* 0x004fc80000201000 */
[----:B------:R-:W-:Y:S01]  /*1d30*/  F2FP.BF16.F32.PACK_AB R0, RZ, R0 ;  /* 0x00000000ff00723e */ /* 0x000fe200000010ff */
[----:B------:R-:W-:Y:S06]  /*1d40*/  BRA `(.L_x_604) ;  /* 0x0000000400887947 */ /* 0x000fec0003800000 */
.L_x_618:
        /* <DEDUP_REMOVED lines=21> */
.L_x_622:
[----:B------:R-:W-:Y:S05]  /*1ea0*/  BSYNC B1 ;  /* 0x0000000000017941 */ /* 0x000fea0003800000 */
.L_x_621:
[----:B------:R-:W-:Y:S01]  /*1eb0*/  LEA R3, R0, 0x3b800000, 0x17 ;  /* 0x3b80000000037811 */ /* 0x000fe200078eb8ff */
[----:B------:R-:W-:-:S05]  /*1ec0*/  IMAD.SHL.U32 R0, R2, 0x100000, RZ ;  /* 0x0010000002007824 */ /* 0x000fca00078e00ff */
[----:B------:R-:W-:-:S07]  /*1ed0*/  LOP3.LUT R0, R3, R0, R4, 0xfe, !PT ;  /* 0x0000000003007212 */ /* 0x000fce00078efe04 */
.L_x_620:
[----:B------:R-:W-:Y:S05]  /*1ee0*/  BSYNC B0 ;  /* 0x0000000000007941 */ /* 0x000fea0003800000 */
.L_x_619:
[----:B------:R-:W-:Y:S01]  /*1ef0*/  F2FP.BF16.F32.PACK_AB R0, RZ, R0 ;  /* 0x00000000ff00723e */ /* 0x000fe200000010ff */
[----:B------:R-:W-:Y:S06]  /*1f00*/  BRA `(.L_x_604) ;  /* 0x0000000400187947 */ /* 0x000fec0003800000 */
.L_x_617:
        /* <DEDUP_REMOVED lines=21> */
.L_x_626:
[----:B------:R-:W-:Y:S05]  /*2060*/  BSYNC B1 ;  /* 0x0000000000017941 */ /* 0x000fea0003800000 */
.L_x_625:
[----:B------:R-:W-:Y:S01]  /*2070*/  LEA R3, R0, 0x37800000, 0x17 ;  /* 0x3780000000037811 */ /* 0x000fe200078eb8ff */
[----:B------:R-:W-:-:S05]  /*2080*/  IMAD.SHL.U32 R0, R2, 0x200000, RZ ;  /* 0x0020000002007824 */ /* 0x000fca00078e00ff */
[----:B------:R-:W-:-:S07]  /*2090*/  LOP3.LUT R0, R3, R0, R4, 0xfe, !PT ;  /* 0x0000000003007212 */ /* 0x000fce00078efe04 */
.L_x_624:
[----:B------:R-:W-:Y:S05]  /*20a0*/  BSYNC B0 ;  /* 0x0000000000007941 */ /* 0x000fea0003800000 */
.L_x_623:
[----:B------:R-:W-:Y:S01]  /*20b0*/  F2FP.BF16.F32.PACK_AB R0, RZ, R0 ;  /* 0x00000000ff00723e */ /* 0x000fe200000010ff */
[----:B------:R-:W-:Y:S06]  /*20c0*/  BRA `(.L_x_604) ;  /* 0x0000000000a87947 */ /* 0x000fec0003800000 */
.L_x_616:
        /* <DEDUP_REMOVED lines=14> */
.L_x_630:
[----:B------:R-:W-:Y:S05]  /*21b0*/  BSYNC B0 ;  /* 0x0000000000007941 */ /* 0x000fea0003800000 */
.L_x_629:
[----:B------:R-:W-:Y:S01]  /*21c0*/  F2FP.BF16.F32.PACK_AB R0, RZ, R0 ;  /* 0x00000000ff00723e */ /* 0x000fe200000010ff */
[----:B------:R-:W-:Y:S06]  /*21d0*/  BRA `(.L_x_604) ;  /* 0x0000000000647947 */ /* 0x000fec0003800000 */
.L_x_603:
        /* <DEDUP_REMOVED lines=16> */
.L_x_631:
[----:B------:R-:W-:Y:S01]  /*22e0*/  PRMT R0, RZ, 0x7610, R0 ;  /* 0x00007610ff007816 */ /* 0x000fe20000000000 */
[----:B------:R-:W-:Y:S06]  /*22f0*/  BRA `(.L_x_604) ;  /* 0x00000000001c7947 */ /* 0x000fec0003800000 */
.L_x_628:
[----:B------:R-:W2:Y:S02]  /*2300*/  LDG.E.64 R2, desc[UR36][R2.64] ;  /* 0x0000002402027981 */ /* 0x000ea4000c1e1b00 */
[----:B--2---:R-:W0:Y:S02]  /*2310*/  I2F.U64 R0, R2 ;  /* 0x0000000200007312 */ /* 0x004e240000301000 */
[----:B0-----:R-:W-:Y:S01]  /*2320*/  F2FP.BF16.F32.PACK_AB R0, RZ, R0 ;  /* 0x00000000ff00723e */ /* 0x001fe200000010ff */
[----:B------:R-:W-:Y:S06]  /*2330*/  BRA `(.L_x_604) ;  /* 0x00000000000c7947 */ /* 0x000fec0003800000 */
.L_x_627:
[----:B------:R-:W2:Y:S02]  /*2340*/  LDG.E R2, desc[UR36][R2.64] ;  /* 0x0000002402027981 */ /* 0x000ea4000c1e1900 */
[----:B--2---:R-:W-:-:S04]  /*2350*/  I2FP.F32.U32 R0, R2 ;  /* 0x0000000200007245 */ /* 0x004fc80000201000 */
[----:B------:R-:W-:-:S07]  /*2360*/  F2FP.BF16.F32.PACK_AB R0, RZ, R0 ;  /* 0x00000000ff00723e */ /* 0x000fce00000010ff */
.L_x_604:
[----:B------:R-:W1:Y:S01]  /*2370*/  LDC.U8 R4, c[0x0][0x421] ;  /* 0x00010840ff047b82 */ /* 0x000e620000000000 */
[----:B-----5:R-:W-:-:S04]  /*2380*/  IMAD.U32 R0, R0, 0x10000, RZ ;  /* 0x0001000000007824 */ /* 0x020fc800078e00ff */
[----:B------:R-:W-:-:S04]  /*2390*/  FADD.FTZ R0, |R0|, -RZ ;  /* 0x800000ff00007221 */ /* 0x000fc80000010200 */
[----:B0-----:R0:W2:Y:S01]  /*23a0*/  F2F.BF16.F32 R3, R0 ;  /* 0x0000000000037304 */ /* 0x0010a20000202000 */
[----:B-1----:R-:W-:-:S04]  /*23b0*/  PRMT R2, R4, 0x9910, RZ ;  /* 0x0000991004027816 */ /* 0x002fc800000000ff */
[----:B------:R-:W-:-:S13]  /*23c0*/  ISETP.GT.AND P0, PT, R2, 0x9, PT ;  /* 0x000000090200780c */ /* 0x000fda0003f04270 */
[----:B0-2---:R-:W-:Y:S05]  /*23d0*/  @P0 BRA `(.L_x_632) ;  /* 0x00000004000c0947 */ /* 0x005fea0003800000 */
        /* <DEDUP_REMOVED lines=8> */
[----:B------:R-:W-:-:S04]  /*2460*/  IMAD.U32 R0, R3, 0x10000, RZ ;  /* 0x0001000003007824 */ /* 0x000fc800078e00ff */
[----:B------:R-:W0:Y:S02]  /*2470*/  F2I.FTZ.TRUNC.NTZ R3, R0 ;  /* 0x0000000000037305 */ /* 0x000e24000021f100 */
[----:B0-----:R4:W-:Y:S01]  /*2480*/  STG.E.U8 desc[UR36][R16.64], R3 ;  /* 0x0000000310007986 */ /* 0x0019e2000c101124 */
[----:B------:R-:W-:Y:S05]  /*2490*/  BRA `(.L_x_637) ;  /* 0x0000000c00947947 */ /* 0x000fea0003800000 */
.L_x_635:
[----:B------:R-:W-:-:S06]  /*24a0*/  IMAD.U32 R3, R3, 0x10000, RZ ;  /* 0x0001000003037824 */ /* 0x000fcc00078e00ff */
[----:B------:R-:W0:Y:S02]  /*24b0*/  F2I.S64.TRUNC R2, R3 ;  /* 0x0000000300027311 */ /* 0x000e24000020d900 */
[----:B0-----:R3:W-:Y:S01]  /*24c0*/  STG.E.U8 desc[UR36][R16.64], R2 ;  /* 0x0000000210007986 */ /* 0x0017e2000c101124 */
[----:B------:R-:W-:Y:S05]  /*24d0*/  BRA `(.L_x_637) ;  /* 0x0000000c00847947 */ /* 0x000fea0003800000 */
.L_x_634:
[----:B------:R-:W-:-:S13]  /*24e0*/  ISETP.NE.AND P0, PT, R2, 0x2, PT ;  /* 0x000000020200780c */ /* 0x000fda0003f05270 */
[----:B------:R-:W-:Y:S05]  /*24f0*/  @!P0 BRA `(.L_x_638) ;  /* 0x0000000000308947 */ /* 0x000fea0003800000 */
[----:B------:R-:W-:-:S13]  /*2500*/  ISETP.NE.AND P0, PT, R2, 0x3, PT ;  /* 0x000000030200780c */ /* 0x000fda0003f05270 */
[----:B------:R-:W-:Y:S05]  /*2510*/  @!P0 BRA `(.L_x_639) ;  /* 0x0000000000188947 */ /* 0x000fea0003800000 */
[----:B------:R-:W-:-:S13]  /*2520*/  ISETP.NE.AND P0, PT, R2, 0x4, PT ;  /* 0x000000040200780c */ /* 0x000fda0003f05270 */
[----:B------:R-:W-:Y:S05]  /*2530*/  @P0 BRA `(.L_x_636) ;  /* 0x0000000c000c0947 */ /* 0x000fea0003800000 */
[----:B------:R-:W-:-:S06]  /*2540*/  IMAD.U32 R3, R3, 0x10000, RZ ;  /* 0x0001000003037824 */ /* 0x000fcc00078e00ff */
[----:B------:R-:W0:Y:S02]  /*2550*/  F2I.S64.TRUNC R2, R3 ;  /* 0x0000000300027311 */ /* 0x000e24000020d900 */
[----:B0-----:R0:W-:Y:S01]  /*2560*/  STG.E.64 desc[UR36][R16.64], R2 ;  /* 0x0000000210007986 */ /* 0x0011e2000c101b24 */
[----:B------:R-:W-:Y:S05]  /*2570*/  BRA `(.L_x_637) ;  /* 0x0000000c005c7947 */ /* 0x000fea0003800000 */
.L_x_639:
[----:B------:R-:W-:-:S06]  /*2580*/  IMAD.U32 R3, R3, 0x10000, RZ ;  /* 0x0001000003037824 */ /* 0x000fcc00078e00ff */
[----:B------:R-:W0:Y:S02]  /*2590*/  F2I.FTZ.TRUNC.NTZ R3, R3 ;  /* 0x0000000300037305 */ /* 0x000e24000021f100 */
[----:B0-----:R1:W-:Y:S01]  /*25a0*/  STG.E desc[UR36][R16.64], R3 ;  /* 0x0000000310007986 */ /* 0x0013e2000c101924 */
[----:B------:R-:W-:Y:S05]  /*25b0*/  BRA `(.L_x_637) ;  /* 0x0000000c004c7947 */ /* 0x000fea0003800000 */
.L_x_638:
[----:B------:R-:W-:-:S06]  /*25c0*/  IMAD.U32 R3, R3, 0x10000, RZ ;  /* 0x0001000003037824 */ /* 0x000fcc00078e00ff */
[----:B------:R-:W0:Y:S02]  /*25d0*/  F2I.FTZ.TRUNC.NTZ R3, R3 ;  /* 0x0000000300037305 */ /* 0x000e24000021f100 */
[----:B0-----:R2:W-:Y:S01]  /*25e0*/  STG.E.U16 desc[UR36][R16.64], R3 ;  /* 0x0000000310007986 */ /* 0x0015e2000c101524 */
[----:B------:R-:W-:Y:S05]  /*25f0*/  BRA `(.L_x_637) ;  /* 0x0000000c003c7947 */ /* 0x000fea0003800000 */
.L_x_633:
[----:B------:R-:W-:-:S13]  /*2600*/  ISETP.GT.AND P0, PT, R2, 0x6, PT ;  /* 0x000000060200780c */ /* 0x000fda0003f04270 */
[----:B------:R-:W-:Y:S05]  /*2610*/  @P0 BRA `(.L_x_640) ;  /* 0x00000000002c0947 */ /* 0x000fea0003800000 */
[----:B------:R-:W-:-:S13]  /*2620*/  ISETP.NE.AND P0, PT, R2, 0x5, PT ;  /* 0x000000050200780c */ /* 0x000fda0003f05270 */
[----:B------:R-:W-:Y:S05]  /*2630*/  @!P0 BRA `(.L_x_641) ;  /* 0x0000000000148947 */ /* 0x000fea0003800000 */
[----:B------:R-:W-:-:S13]  /*2640*/  ISETP.NE.AND P0, PT, R2, 0x6, PT ;  /* 0x000000060200780c */ /* 0x000fda0003f05270 */
[----:B------:R-:W-:Y:S05]  /*2650*/  @P0 BRA `(.L_x_636) ;  /* 0x0000000800c40947 */ /* 0x000fea0003800000 */
[----:B------:R-:W-:-:S05]  /*2660*/  IMAD.U32 R3, R3, 0x10000, RZ ;  /* 0x0001000003037824 */ /* 0x000fca00078e00ff */
[----:B------:R0:W-:Y:S01]  /*2670*/  STG.E desc[UR36][R16.64], R3 ;  /* 0x0000000310007986 */ /* 0x0001e2000c101924 */
[----:B------:R-:W-:Y:S05]  /*2680*/  BRA `(.L_x_637) ;  /* 0x0000000c00187947 */ /* 0x000fea0003800000 */
.L_x_641:
[----:B------:R-:W-:-:S05]  /*2690*/  IMAD.U32 R0, R3, 0x10000, RZ ;  /* 0x0001000003007824 */ /* 0x000fca00078e00ff */
[----:B------:R-:W-:-:S05]  /*26a0*/  F2FP.F16.F32.PACK_AB R0, RZ, R0 ;  /* 0x00000000ff00723e */ /* 0x000fca00000000ff */
[----:B------:R0:W-:Y:S01]  /*26b0*/  STG.E.U16 desc[UR36][R16.64], R0 ;  /* 0x0000000010007986 */ /* 0x0001e2000c101524 */
[----:B------:R-:W-:Y:S05]  /*26c0*/  BRA `(.L_x_637) ;  /* 0x0000000c00087947 */ /* 0x000fea0003800000 */
.L_x_640:
[----:B------:R-:W-:-:S13]  /*26d0*/  ISETP.NE.AND P0, PT, R2, 0x7, PT ;  /* 0x000000070200780c */ /* 0x000fda0003f05270 */
[----:B------:R-:W-:Y:S05]  /*26e0*/  @!P0 BRA `(.L_x_642) ;  /* 0x0000000000348947 */ /* 0x000fea0003800000 */
[----:B------:R-:W-:-:S13]  /*26f0*/  ISETP.NE.AND P0, PT, R2, 0x8, PT ;  /* 0x000000080200780c */ /* 0x000fda0003f05270 */
[----:B------:R-:W-:Y:S05]  /*2700*/  @!P0 BRA `(.L_x_643) ;  /* 0x0000000000188947 */ /* 0x000fea0003800000 */
[----:B------:R-:W-:-:S13]  /*2710*/  ISETP.NE.AND P0, PT, R2, 0x9, PT ;  /* 0x000000090200780c */ /* 0x000fda0003f05270 */
[----:B------:R-:W-:Y:S05]  /*2720*/  @P0 BRA `(.L_x_636) ;  /* 0x0000000800900947 */ /* 0x000fea0003800000 */
[----:B------:R-:W-:Y:S02]  /*2730*/  IMAD.U32 R2, R3, 0x10000, RZ ;  /* 0x0001000003027824 */ /* 0x000fe400078e00ff */
[----:B------:R-:W-:-:S05]  /*2740*/  IMAD.MOV.U32 R3, RZ, RZ, RZ ;  /* 0x000000ffff037224 */ /* 0x000fca00078e00ff */
[----:B------:R0:W-:Y:S01]  /*2750*/  STG.E.64 desc[UR36][R16.64], R2 ;  /* 0x0000000210007986 */ /* 0x0001e2000c101b24 */
[----:B------:R-:W-:Y:S05]  /*2760*/  BRA `(.L_x_637) ;  /* 0x0000000800e07947 */ /* 0x000fea0003800000 */
.L_x_643:
[----:B------:R-:W-:-:S05]  /*2770*/  IMAD.U32 R3, R3, 0x10000, RZ ;  /* 0x0001000003037824 */ /* 0x000fca00078e00ff */
[----:B------:R-:W-:-:S04]  /*2780*/  F2FP.F16.F32.PACK_AB R3, RZ, R3 ;  /* 0x00000003ff03723e */ /* 0x000fc800000000ff */
[----:B------:R-:W-:-:S05]  /*2790*/  PRMT R3, R3, 0x5410, RZ ;  /* 0x0000541003037816 */ /* 0x000fca00000000ff */
[----:B------:R0:W-:Y:S01]  /*27a0*/  STG.E desc[UR36][R16.64], R3 ;  /* 0x0000000310007986 */ /* 0x0001e2000c101924 */
[----:B------:R-:W-:Y:S05]  /*27b0*/  BRA `(.L_x_637) ;  /* 0x0000000800cc7947 */ /* 0x000fea0003800000 */
.L_x_642:
[----:B------:R-:W-:-:S04]  /*27c0*/  IMAD.U32 R2, R3, 0x10000, RZ ;  /* 0x0001000003027824 */ /* 0x000fc800078e00ff */
[----:B------:R-:W-:-:S06]  /*27d0*/  FMUL.FTZ R2, R2, 1 ;  /* 0x3f80000002027820 */ /* 0x000fcc0000410000 */
[----:B------:R-:W0:Y:S02]  /*27e0*/  F2F.F64.F32 R2, R2 ;  /* 0x0000000200027310 */ /* 0x000e240000201800 */
[----:B0-----:R0:W-:Y:S01]  /*27f0*/  STG.E.64 desc[UR36][R16.64], R2 ;  /* 0x0000000210007986 */ /* 0x0011e2000c101b24 */
[----:B------:R-:W-:Y:S05]  /*2800*/  BRA `(.L_x_637) ;  /* 0x0000000800b87947 */ /* 0x000fea0003800000 */
.L_x_632:
        /* <DEDUP_REMOVED lines=8> */
[----:B------:R-:W-:-:S05]  /*2890*/  IMAD.U32 R3, R3, 0x10000, RZ ;  /* 0x0001000003037824 */ /* 0x000fca00078e00ff */
[----:B------:R-:W-:-:S04]  /*28a0*/  FSETP.NEU.FTZ.AND P0, PT, R3, RZ, PT ;  /* 0x000000ff0300720b */ /* 0x000fc80003f1d000 */
[----:B------:R-:W-:-:S05]  /*28b0*/  SEL R3, RZ, 0x1, !P0 ;  /* 0x00000001ff037807 */ /* 0x000fca0004000000 */
[----:B------:R0:W-:Y:S01]  /*28c0*/  STG.E.U8 desc[UR36][R16.64], R3 ;  /* 0x0000000310007986 */ /* 0x0001e2000c101124 */
[----:B------:R-:W-:Y:S05]  /*28d0*/  BRA `(.L_x_637) ;  /* 0x0000000800847947 */ /* 0x000fea0003800000 */
.L_x_646:
[----:B------:R-:W-:Y:S01]  /*28e0*/  IMAD.U32 R3, R3, 0x10000, RZ ;  /* 0x0001000003037824 */ /* 0x000fe200078e00ff */
[----:B------:R-:W-:-:S03]  /*28f0*/  CS2R R6, SRZ ;  /* 0x0000000000067805 */ /* 0x000fc6000001ff00 */
[----:B------:R-:W-:-:S04]  /*2900*/  FMUL.FTZ R3, R3, 1 ;  /* 0x3f80000003037820 */ /* 0x000fc80000410000 */
[----:B------:R-:W0:Y:S02]  /*2910*/  F2F.F64.F32 R4, R3 ;  /* 0x0000000300047310 */ /* 0x000e240000201800 */
[----:B0-----:R0:W-:Y:S01]  /*2920*/  STG.E.128 desc[UR36][R16.64], R4 ;  /* 0x0000000410007986 */ /* 0x0011e2000c101d24 */
[----:B------:R-:W-:Y:S05]  /*2930*/  BRA `(.L_x_637) ;  /* 0x00000008006c7947 */ /* 0x000fea0003800000 */
.L_x_645:
[----:B------:R-:W-:-:S13]  /*2940*/  ISETP.NE.AND P0, PT, R2, 0xf, PT ;  /* 0x0000000f0200780c */ /* 0x000fda0003f05270 */
[----:B------:R-:W-:Y:S05]  /*2950*/  @!P0 BRA `(.L_x_647) ;  /* 0x0000000000b48947 */ /* 0x000fea0003800000 */
[----:B------:R-:W-:-:S13]  /*2960*/  ISETP.NE.AND P0, PT, R2, 0x17, PT ;  /* 0x000000170200780c */ /* 0x000fda0003f05270 */
[----:B------:R-:W-:Y:S05]  /*2970*/  @!P0 BRA `(.L_x_648) ;  /* 0x0000000000548947 */ /* 0x000fea0003800000 */
[----:B------:R-:W-:-:S13]  /*2980*/  ISETP.NE.AND P0, PT, R2, 0x18, PT ;  /* 0x000000180200780c */ /* 0x000fda0003f05270 */
[----:B------:R-:W-:Y:S05]  /*2990*/  @P0 BRA `(.L_x_636) ;  /* 0x0000000400f40947 */ /* 0x000fea0003800000 */
[----:B------:R-:W-:Y:S01]  /*29a0*/  IMAD.U32 R5, R3, 0x10000, RZ ;  /* 0x0001000003057824 */ /* 0x000fe200078e00ff */
[----:B------:R-:W-:Y:S04]  /*29b0*/  BSSY B0, `(.L_x_649) ;  /* 0x000000e000007945 */ /* 0x000fe80003800000 */
        /* <DEDUP_REMOVED lines=13> */
.L_x_650:
[----:B------:R-:W-:Y:S05]  /*2a90*/  BSYNC B0 ;  /* 0x0000000000007941 */ /* 0x000fea0003800000 */
.L_x_649:
[----:B------:R-:W-:-:S05]  /*2aa0*/  LOP3.LUT R3, R0, R3, RZ, 0xfc, !PT ;  /* 0x0000000300037212 */ /* 0x000fca00078efcff */
[----:B------:R0:W-:Y:S01]  /*2ab0*/  STG.E.U8 desc[UR36][R16.64], R3 ;  /* 0x0000000310007986 */ /* 0x0001e2000c101124 */
[----:B------:R-:W-:Y:S05]  /*2ac0*/  BRA `(.L_x_637) ;  /* 0x0000000800087947 */ /* 0x000fea0003800000 */
.L_x_648:
[----:B------:R-:W-:Y:S01]  /*2ad0*/  IMAD.U32 R3, R3, 0x10000, RZ ;  /* 0x0001000003037824 */ /* 0x000fe200078e00ff */
[----:B------:R-:W-:Y:S04]  /*2ae0*/  BSSY B0, `(.L_x_651) ;  /* 0x000000f000007945 */ /* 0x000fe80003800000 */
        /* <DEDUP_REMOVED lines=11> */
.L_x_652:
[----:B------:R-:W-:Y:S01]  /*2ba0*/  IMAD.MOV.U32 R0, RZ, RZ, 0x7f ;  /* 0x0000007fff007424 */ /* 0x000fe200078e00ff */
[----:B------:R-:W-:-:S04]  /*2bb0*/  ISETP.GT.U32.AND P0, PT, R2, 0x7f800000, PT ;  /* 0x7f8000000200780c */ /* 0x000fc80003f04070 */
[----:B------:R-:W-:-:S09]  /*2bc0*/  SEL R0, R0, 0x7c, P0 ;  /* 0x0000007c00007807 */ /* 0x000fd20000000000 */
.L_x_653:
[----:B------:R-:W-:Y:S05]  /*2bd0*/  BSYNC B0 ;  /* 0x0000000000007941 */ /* 0x000fea0003800000 */
.L_x_651:
[----:B------:R-:W-:-:S04]  /*2be0*/  LOP3.LUT R2, R3, 0x80000000, RZ, 0xc0, !PT ;  /* 0x8000000003027812 */ /* 0x000fc800078ec0ff */
[----:B------:R-:W-:-:S04]  /*2bf0*/  SHF.R.U32.HI R3, RZ, 0x18, R2 ;  /* 0x00000018ff037819 */ /* 0x000fc80000011602 */
[----:B------:R-:W-:-:S05]  /*2c00*/  LOP3.LUT R3, R0, R3, RZ, 0xfc, !PT ;  /* 0x0000000300037212 */ /* 0x000fca00078efcff */
[----:B------:R0:W-:Y:S01]  /*2c10*/  STG.E.U8 desc[UR36][R16.64], R3 ;  /* 0x0000000310007986 */ /* 0x0001e2000c101124 */
[----:B------:R-:W-:Y:S05]  /*2c20*/  BRA `(.L_x_637) ;  /* 0x0000000400b07947 */ /* 0x000fea0003800000 */
.L_x_647:
[----:B------:R0:W-:Y:S01]  /*2c30*/  STG.E.U16 desc[UR36][R16.64], R3 ;  /* 0x0000000310007986 */ /* 0x0001e2000c101524 */
[----:B------:R-:W-:Y:S05]  /*2c40*/  BRA `(.L_x_637) ;  /* 0x0000000400a87947 */ /* 0x000fea0003800000 */
.L_x_644:
        /* <DEDUP_REMOVED lines=8> */
[----:B------:R-:W-:-:S06]  /*2cd0*/  IMAD.U32 R3, R3, 0x10000, RZ ;  /* 0x0001000003037824 */ /* 0x000fcc00078e00ff */
[----:B------:R-:W0:Y:S02]  /*2ce0*/  F2I.FTZ.U32.TRUNC.NTZ R3, R3 ;  /* 0x0000000300037305 */ /* 0x000e24000021f000 */
[----:B0-----:R0:W-:Y:S01]  /*2cf0*/  STG.E.U16 desc[UR36][R16.64], R3 ;  /* 0x0000000310007986 */ /* 0x0011e2000c101524 */
[----:B------:R-:W-:Y:S05]  /*2d00*/  BRA `(.L_x_637) ;  /* 0x0000000400787947 */ /* 0x000fea0003800000 */
.L_x_656:
[----:B------:R-:W-:Y:S01]  /*2d10*/  IMAD.U32 R3, R3, 0x10000, RZ ;  /* 0x0001000003037824 */ /* 0x000fe200078e00ff */
[----:B------:R-:W-:Y:S01]  /*2d20*/  BSSY B0, `(.L_x_657) ;  /* 0x0000014000007945 */ /* 0x000fe20003800000 */
[----:B------:R-:W-:-:S03]  /*2d30*/  IMAD.MOV.U32 R8, RZ, RZ, 0x80 ;  /* 0x00000080ff087424 */ /* 0x000fc600078e00ff */
        /* <DEDUP_REMOVED lines=14> */
.L_x_659:
[----:B------:R-:W-:-:S04]  /*2e20*/  LOP3.LUT R2, R3, 0x80000000, RZ, 0xc0, !PT ;  /* 0x8000000003027812 */ /* 0x000fc800078ec0ff */
[----:B------:R-:W-:-:S04]  /*2e30*/  SHF.R.U32.HI R3, RZ, 0x18, R2 ;  /* 0x00000018ff037819 */ /* 0x000fc80000011602 */
[----:B------:R-:W-:-:S04]  /*2e40*/  LOP3.LUT R0, R0, R3, RZ, 0xfc, !PT ;  /* 0x0000000300007212 */ /* 0x000fc800078efcff */
[----:B------:R-:W-:-:S07]  /*2e50*/  PRMT R8, R0, 0x7610, R8 ;  /* 0x0000761000087816 */ /* 0x000fce0000000008 */
.L_x_658:
[----:B------:R-:W-:Y:S05]  /*2e60*/  BSYNC B0 ;  /* 0x0000000000007941 */ /* 0x000fea0003800000 */
.L_x_657:
[----:B------:R0:W-:Y:S01]  /*2e70*/  STG.E.U8 desc[UR36][R16.64], R8 ;  /* 0x0000000810007986 */ /* 0x0001e2000c101124 */
[----:B------:R-:W-:Y:S05]  /*2e80*/  BRA `(.L_x_637) ;  /* 0x0000000400187947 */ /* 0x000fea0003800000 */
.L_x_655:
        /* <DEDUP_REMOVED lines=17> */
.L_x_662:
[----:B------:R-:W-:-:S04]  /*2fa0*/  LOP3.LUT R2, R3, 0x80000000, RZ, 0xc0, !PT ;  /* 0x8000000003027812 */ /* 0x000fc800078ec0ff */
[----:B------:R-:W-:-:S04]  /*2fb0*/  SHF.R.U32.HI R3, RZ, 0x18, R2 ;  /* 0x00000018ff037819 */ /* 0x000fc80000011602 */
[----:B------:R-:W-:-:S04]  /*2fc0*/  LOP3.LUT R0, R0, R3, RZ, 0xfc, !PT ;  /* 0x0000000300007212 */ /* 0x000fc800078efcff */
[----:B------:R-:W-:-:S07]  /*2fd0*/  PRMT R8, R0, 0x7610, R8 ;  /* 0x0000761000087816 */ /* 0x000fce0000000008 */
.L_x_661:
[----:B------:R-:W-:Y:S05]  /*2fe0*/  BSYNC B0 ;  /* 0x0000000000007941 */ /* 0x000fea0003800000 */
.L_x_660:
[----:B------:R0:W-:Y:S01]  /*2ff0*/  STG.E.U8 desc[UR36][R16.64], R8 ;  /* 0x0000000810007986 */ /* 0x0001e2000c101124 */
[----:B------:R-:W-:Y:S05]  /*3000*/  BRA `(.L_x_637) ;  /* 0x0000000000b87947 */ /* 0x000fea0003800000 */
.L_x_654:
[----:B------:R-:W-:-:S13]  /*3010*/  ISETP.NE.AND P0, PT, R2, 0x1c, PT ;  /* 0x0000001c0200780c */ /* 0x000fda0003f05270 */
[----:B------:R-:W-:Y:S05]  /*3020*/  @!P0 BRA `(.L_x_663) ;  /* 0x0000000000a48947 */ /* 0x000fea0003800000 */
[----:B------:R-:W-:-:S13]  /*3030*/  ISETP.NE.AND P0, PT, R2, 0x1d, PT ;  /* 0x0000001d0200780c */ /* 0x000fda0003f05270 */
[----:B------:R-:W-:Y:S05]  /*3040*/  @!P0 BRA `(.L_x_664) ;  /* 0x00000000008c8947 */ /* 0x000fea0003800000 */
[----:B------:R-:W-:-:S13]  /*3050*/  ISETP.NE.AND P0, PT, R2, 0x2c, PT ;  /* 0x0000002c0200780c */ /* 0x000fda0003f05270 */
[----:B------:R-:W-:Y:S05]  /*3060*/  @P0 BRA `(.L_x_636) ;  /* 0x0000000000400947 */ /* 0x000fea0003800000 */
[----:B------:R-:W-:-:S05]  /*3070*/  IMAD.U32 R3, R3, 0x10000, RZ ;  /* 0x0001000003037824 */ /* 0x000fca00078e00ff */
        /* <DEDUP_REMOVED lines=15> */
.L_x_636:
        /* <DEDUP_REMOVED lines=16> */
.L_x_665:
[----:B------:R-:W-:Y:S05]  /*3270*/  BRA `(.L_x_637) ;  /* 0x00000000001c7947 */ /* 0x000fea0003800000 */
.L_x_664:
[----:B------:R-:W-:-:S06]  /*3280*/  IMAD.U32 R3, R3, 0x10000, RZ ;  /* 0x0001000003037824 */ /* 0x000fcc00078e00ff */
[----:B------:R-:W0:Y:S02]  /*3290*/  F2I.U64.TRUNC R2, R3 ;  /* 0x0000000300027311 */ /* 0x000e24000020d800 */
[----:B0-----:R0:W-:Y:S01]  /*32a0*/  STG.E.64 desc[UR36][R16.64], R2 ;  /* 0x0000000210007986 */ /* 0x0011e2000c101b24 */
[----:B------:R-:W-:Y:S05]  /*32b0*/  BRA `(.L_x_637) ;  /* 0x00000000000c7947 */ /* 0x000fea0003800000 */
.L_x_663:
[----:B------:R-:W-:-:S06]  /*32c0*/  IMAD.U32 R3, R3, 0x10000, RZ ;  /* 0x0001000003037824 */ /* 0x000fcc00078e00ff */
[----:B------:R-:W0:Y:S02]  /*32d0*/  F2I.FTZ.U32.TRUNC.NTZ R3, R3 ;  /* 0x0000000300037305 */ /* 0x000e24000021f000 */
[----:B0-----:R0:W-:Y:S02]  /*32e0*/  STG.E desc[UR36][R16.64], R3 ;  /* 0x0000000310007986 */ /* 0x0011e4000c101924 */
.L_x_637:
[----:B------:R-:W-:-:S04]  /*32f0*/  IMAD R18, R23, 0x200, R18 ;  /* 0x0000020017127824 */ /* 0x000fc800078e0212 */
[----:B------:R-:W-:-:S07]  /*3300*/  VIADD R19, R18, 0x80 ;  /* 0x0000008012137836 */ /* 0x000fce0000000000 */
.L_x_597:
[----:B------:R-:W-:Y:S05]  /*3310*/  BSYNC B6 ;  /* 0x0000000000067941 */ /* 0x000fea0003800000 */
.L_x_596:
        /* <DEDUP_REMOVED lines=307> */
.L_x_668:
        /* <DEDUP_REMOVED lines=22> */
.L_x_672:
[----:B------:R-:W2:Y:S02]  /*47b0*/  LDG.E.U8 R2, desc[UR36][R2.64] ;  /* 0x0000002402027981 */ /* 0x000ea4000c1e1100 */
[----:B--2---:R-:W-:-:S04]  /*47c0*/  I2FP.F32.U32 R0, R2 ;  /* 0x0000000200007245 */ /* 0x004fc80000201000 */
[----:B------:R-:W-:Y:S01]  /*47d0*/  F2FP.BF16.F32.PACK_AB R0, RZ, R0 ;  /* 0x00000000ff00723e */ /* 0x000fe200000010ff */
[----:B------:R-:W-:Y:S06]  /*47e0*/  BRA `(.L_x_674) ;  /* 0x0000000c00907947 */ /* 0x000fec0003800000 */
.L_x_671:
        /* <DEDUP_REMOVED lines=10> */
.L_x_676:
[----:B------:R-:W2:Y:S02]  /*4890*/  LDG.E R2, desc[UR36][R2.64] ;  /* 0x0000002402027981 */ /* 0x000ea4000c1e1900 */
[----:B--2---:R-:W-:-:S04]  /*48a0*/  I2FP.F32.S32 R0, R2 ;  /* 0x0000000200007245 */ /* 0x004fc80000201400 */
[----:B------:R-:W-:Y:S01]  /*48b0*/  F2FP.BF16.F32.PACK_AB R0, RZ, R0 ;  /* 0x00000000ff00723e */ /* 0x000fe200000010ff */
[----:B------:R-:W-:Y:S06]  /*48c0*/  BRA `(.L_x_674) ;  /* 0x0000000c00587947 */ /* 0x000fec0003800000 */
.L_x_675:
[----:B------:R-:W2:Y:S02]  /*48d0*/  LDG.E.U16 R2, desc[UR36][R2.64] ;  /* 0x0000002402027981 */ /* 0x000ea4000c1e1500 */
[----:B--2---:R-:W0:Y:S02]  /*48e0*/  I2F.S16 R0, R2 ;  /* 0x0000000200007306 */ /* 0x004e240000101400 */
[----:B0-----:R-:W-:Y:S01]  /*48f0*/  F2FP.BF16.F32.PACK_AB R0, RZ, R0 ;  /* 0x00000000ff00723e */ /* 0x001fe200000010ff */
[----:B------:R-:W-:Y:S06]  /*4900*/  BRA `(.L_x_674) ;  /* 0x0000000c00487947 */ /* 0x000fec0003800000 */
.L_x_670:
        /* <DEDUP_REMOVED lines=9> */
.L_x_678:
[----:B------:R-:W2:Y:S02]  /*49a0*/  LDG.E.U16 R0, desc[UR36][R2.64] ;  /* 0x0000002402007981 */ /* 0x000ea4000c1e1500 */
[----:B--2---:R-:W-:-:S05]  /*49b0*/  HADD2.F32 R0, -RZ, R0.H0_H0 ;  /* 0x20000000ff007230 */ /* 0x004fca0000004100 */
[----:B------:R-:W-:Y:S01]  /*49c0*/  F2FP.BF16.F32.PACK_AB R0, RZ, R0 ;  /* 0x00000000ff00723e */ /* 0x000fe200000010ff */
[----:B------:R-:W-:Y:S06]  /*49d0*/  BRA `(.L_x_674) ;  /* 0x0000000c00147947 */ /* 0x000fec0003800000 */
.L_x_677:
        /* <DEDUP_REMOVED lines=9> */
.L_x_680:
[----:B------:R-:W2:Y:S02]  /*4a70*/  LDG.E.U16 R2, desc[UR36][R2.64] ;  /* 0x0000002402027981 */ /* 0x000ea4000c1e1500 */
[----:B--2---:R-:W-:-:S05]  /*4a80*/  HADD2.F32 R0, -RZ, R2.H0_H0 ;  /* 0x20000002ff007230 */ /* 0x004fca0000004100 */
[----:B------:R-:W-:Y:S01]  /*4a90*/  F2FP.BF16.F32.PACK_AB R0, RZ, R0 ;  /* 0x00000000ff00723e */ /* 0x000fe200000010ff */
[----:B------:R-:W-:Y:S06]  /*4aa0*/  BRA `(.L_x_674) ;  /* 0x0000000800e07947 */ /* 0x000fec0003800000 */
.L_x_679:
        /* <DEDUP_REMOVED lines=8> */
.L_x_669:
        /* <DEDUP_REMOVED lines=13> */
.L_x_683:
        /* <DEDUP_REMOVED lines=8> */
.L_x_682:
        /* <DEDUP_REMOVED lines=28> */
.L_x_685:
        /* <DEDUP_REMOVED lines=15> */
.L_x_684:
[----:B------:R0:W5:Y:S01]  /*4f30*/  LDG.E.U16 R0, desc[UR36][R2.64] ;  /* 0x0000002402007981 */ /* 0x000162000c1e1500 */
[----:B------:R-:W-:Y:S05]  /*4f40*/  BRA `(.L_x_674) ;  /* 0x0000000400b87947 */ /* 0x000fea0003800000 */
.L_x_681:
        /* <DEDUP_REMOVED lines=12> */
.L_x_688:
        /* <DEDUP_REMOVED lines=21> */
.L_x_692:
[----:B------:R-:W-:Y:S05]  /*5160*/  BSYNC B1 ;  /* 0x0000000000017941 */ /* 0x000fea0003800000 */
.L_x_691:
[----:B------:R-:W-:Y:S01]  /*5170*/  LEA R3, R0, 0x3b800000, 0x17 ;  /* 0x3b80000000037811 */ /* 0x000fe200078eb8ff */
[----:B------:R-:W-:-:S05]  /*5180*/  IMAD.SHL.U32 R0, R2, 0x100000, RZ ;  /* 0x0010000002007824 */ /* 0x000fca00078e00ff */
[----:B------:R-:W-:-:S07]  /*5190*/  LOP3.LUT R0, R3, R0, R4, 0xfe, !PT ;  /* 0x0000000003007212 */ /* 0x000fce00078efe04 */
.L_x_690:
[----:B------:R-:W-:Y:S05]  /*51a0*/  BSYNC B0 ;  /* 0x0000000000007941 */ /* 0x000fea0003800000 */
.L_x_689:
[----:B------:R-:W-:Y:S01]  /*51b0*/  F2FP.BF16.F32.PACK_AB R0, RZ, R0 ;  /* 0x00000000ff00723e */ /* 0x000fe200000010ff */
[----:B------:R-:W-:Y:S06]  /*51c0*/  BRA `(.L_x_674) ;  /* 0x0000000400187947 */ /* 0x000fec0003800000 */
.L_x_687:
        /* <DEDUP_REMOVED lines=21> */
.L_x_696:
[----:B------:R-:W-:Y:S05]  /*5320*/  BSYNC B1 ;  /* 0x0000000000017941 */ /* 0x000fea0003800000 */
.L_x_695:
[----:B------:R-:W-:Y:S01]  /*5330*/  LEA R3, R0, 0x37800000, 0x17 ;  /* 0x3780000000037811 */ /* 0x000fe200078eb8ff */
[----:B------:R-:W-:-:S05]  /*5340*/  IMAD.SHL.U32 R0, R2, 0x200000, RZ ;  /* 0x0020000002007824 */ /* 0x000fca00078e00ff */
[----:B------:R-:W-:-:S07]  /*5350*/  LOP3.LUT R0, R3, R0, R4, 0xfe, !PT ;  /* 0x0000000003007212 */ /* 0x000fce00078efe04 */
.L_x_694:
[----:B------:R-:W-:Y:S05]  /*5360*/  BSYNC B0 ;  /* 0x0000000000007941 */ /* 0x000fea0003800000 */
.L_x_693:
[----:B------:R-:W-:Y:S01]  /*5370*/  F2FP.BF16.F32.PACK_AB R0, RZ, R0 ;  /* 0x00000000ff00723e */ /* 0x000fe200000010ff */
[----:B------:R-:W-:Y:S06]  /*5380*/  BRA `(.L_x_674) ;  /* 0x0000000000a87947 */ /* 0x000fec0003800000 */
.L_x_686:
        /* <DEDUP_REMOVED lines=14> */
.L_x_700:
[----:B------:R-:W-:Y:S05]  /*5470*/  BSYNC B0 ;  /* 0x0000000000007941 */ /* 0x000fea0003800000 */
.L_x_699:
[----:B------:R-:W-:Y:S01]  /*5480*/  F2FP.BF16.F32.PACK_AB R0, RZ, R0 ;  /* 0x00000000ff00723e */ /* 0x000fe200000010ff */
[----:B------:R-:W-:Y:S06]  /*5490*/  BRA `(.L_x_674) ;  /* 0x0000000000647947 */ /* 0x000fec0003800000 */
.L_x_673:
        /* <DEDUP_REMOVED lines=16> */
.L_x_701:
[----:B------:R-:W-:Y:S01]  /*55a0*/  PRMT R0, RZ, 0x7610, R0 ;  /* 0x00007610ff007816 */ /* 0x000fe20000000000 */
[----:B------:R-:W-:Y:S06]  /*55b0*/  BRA `(.L_x_674) ;  /* 0x00000000001c7947 */ /* 0x000fec0003800000 */
.L_x_698:
[----:B------:R-:W2:Y:S02]  /*55c0*/  LDG.E.64 R2, desc[UR36][R2.64] ;  /* 0x0000002402027981 */ /* 0x000ea4000c1e1b00 */
[----:B--2---:R-:W0:Y:S02]  /*55d0*/  I2F.U64 R0, R2 ;  /* 0x0000000200007312 */ /* 0x004e240000301000 */
[----:B0-----:R-:W-:Y:S01]  /*55e0*/  F2FP.BF16.F32.PACK_AB R0, RZ, R0 ;  /* 0x00000000ff00723e */ /* 0x001fe200000010ff */
[----:B------:R-:W-:Y:S06]  /*55f0*/  BRA `(.L_x_674) ;  /* 0x00000000000c7947 */ /* 0x000fec0003800000 */
.L_x_697:
[----:B------:R-:W2:Y:S02]  /*5600*/  LDG.E R2, desc[UR36][R2.64] ;  /* 0x0000002402027981 */ /* 0x000ea4000c1e1900 */
[----:B--2---:R-:W-:-:S04]  /*5610*/  I2FP.F32.U32 R0, R2 ;  /* 0x0000000200007245 */ /* 0x004fc80000201000 */
[----:B------:R-:W-:-:S07]  /*5620*/  F2FP.BF16.F32.PACK_AB R0, RZ, R0 ;  /* 0x00000000ff00723e */ /* 0x000fce00000010ff */
.L_x_674:
        /* <DEDUP_REMOVED lines=19> */
.L_x_705:
[----:B------:R-:W-:-:S06]  /*5760*/  IMAD.U32 R3, R3, 0x10000, RZ ;  /* 0x0001000003037824 */ /* 0x000fcc00078e00ff */
[----:B------:R-:W0:Y:S02]  /*5770*/  F2I.S64.TRUNC R2, R3 ;  /* 0x0000000300027311 */ /* 0x000e24000020d900 */
[----:B0-----:R0:W-:Y:S01]  /*5780*/  STG.E.U8 desc[UR36][R16.64], R2 ;  /* 0x0000000210007986 */ /* 0x0011e2000c101124 */
[----:B------:R-:W-:Y:S05]  /*5790*/  BRA `(.L_x_707) ;  /* 0x0000000c00847947 */ /* 0x000fea0003800000 */
.L_x_704:
        /* <DEDUP_REMOVED lines=10> */
.L_x_709:
[----:B------:R-:W-:-:S06]  /*5840*/  IMAD.U32 R3, R3, 0x10000, RZ ;  /* 0x0001000003037824 */ /* 0x000fcc00078e00ff */
[----:B------:R-:W0:Y:S02]  /*5850*/  F2I.FTZ.TRUNC.NTZ R3, R3 ;  /* 0x0000000300037305 */ /* 0x000e24000021f100 */
[----:B0-----:R0:W-:Y:S01]  /*5860*/  STG.E desc[UR36][R16.64], R3 ;  /* 0x0000000310007986 */ /* 0x0011e2000c101924 */
[----:B------:R-:W-:Y:S05]  /*5870*/  BRA `(.L_x_707) ;  /* 0x0000000c004c7947 */ /* 0x000fea0003800000 */
.L_x_708:
[----:B------:R-:W-:-:S06]  /*5880*/  IMAD.U32 R3, R3, 0x10000, RZ ;  /* 0x0001000003037824 */ /* 0x000fcc00078e00ff */
[----:B------:R-:W0:Y:S02]  /*5890*/  F2I.FTZ.TRUNC.NTZ R3, R3 ;  /* 0x0000000300037305 */ /* 0x000e24000021f100 */
[----:B0-----:R0:W-:Y:S01]  /*58a0*/  STG.E.U16 desc[UR36][R16.64], R3 ;  /* 0x0000000310007986 */ /* 0x0011e2000c101524 */
[----:B------:R-:W-:Y:S05]  /*58b0*/  BRA `(.L_x_707) ;  /* 0x0000000c003c7947 */ /* 0x000fea0003800000 */
.L_x_703:
        /* <DEDUP_REMOVED lines=9> */
.L_x_711:
[----:B------:R-:W-:-:S05]  /*5950*/  IMAD.U32 R0, R3, 0x10000, RZ ;  /* 0x0001000003007824 */ /* 0x000fca00078e00ff */
[----:B------:R-:W-:-:S05]  /*5960*/  F2FP.F16.F32.PACK_AB R0, RZ, R0 ;  /* 0x00000000ff00723e */ /* 0x000fca00000000ff */
[----:B------:R0:W-:Y:S01]  /*5970*/  STG.E.U16 desc[UR36][R16.64], R0 ;  /* 0x0000000010007986 */ /* 0x0001e2000c101524 */
[----:B------:R-:W-:Y:S05]  /*5980*/  BRA `(.L_x_707) ;  /* 0x0000000c00087947 */ /* 0x000fea0003800000 */
.L_x_710:
        /* <DEDUP_REMOVED lines=10> */
.L_x_713:
[----:B------:R-:W-:-:S05]  /*5a30*/  IMAD.U32 R3, R3, 0x10000, RZ ;  /* 0x0001000003037824 */ /* 0x000fca00078e00ff */
[----:B------:R-:W-:-:S04]  /*5a40*/  F2FP.F16.F32.PACK_AB R3, RZ, R3 ;  /* 0x00000003ff03723e */ /* 0x000fc800000000ff */
[----:B------:R-:W-:-:S05]  /*5a50*/  PRMT R3, R3, 0x5410, RZ ;  /* 0x0000541003037816 */ /* 0x000fca00000000ff */
[----:B------:R0:W-:Y:S01]  /*5a60*/  STG.E desc[UR36][R16.64], R3 ;  /* 0x0000000310007986 */ /* 0x0001e2000c101924 */
[----:B------:R-:W-:Y:S05]  /*5a70*/  BRA `(.L_x_707) ;  /* 0x0000000800cc7947 */ /* 0x000fea0003800000 */
.L_x_712:
[----:B------:R-:W-:-:S04]  /*5a80*/  IMAD.U32 R2, R3, 0x10000, RZ ;  /* 0x0001000003027824 */ /* 0x000fc800078e00ff */
[----:B------:R-:W-:-:S06]  /*5a90*/  FMUL.FTZ R2, R2, 1 ;  /* 0x3f80000002027820 */ /* 0x000fcc0000410000 */
[----:B------:R-:W0:Y:S02]  /*5aa0*/  F2F.F64.F32 R2, R2 ;  /* 0x0000000200027310 */ /* 0x000e240000201800 */
[----:B0-----:R0:W-:Y:S01]  /*5ab0*/  STG.E.64 desc[UR36][R16.64], R2 ;  /* 0x0000000210007986 */ /* 0x0011e2000c101b24 */
[----:B------:R-:W-:Y:S05]  /*5ac0*/  BRA `(.L_x_707) ;  /* 0x0000000800b87947 */ /* 0x000fea0003800000 */
.L_x_702:
        /* <DEDUP_REMOVED lines=13> */
.L_x_716:
[----:B------:R-:W-:Y:S01]  /*5ba0*/  IMAD.U32 R3, R3, 0x10000, RZ ;  /* 0x0001000003037824 */ /* 0x000fe200078e00ff */
[----:B------:R-:W-:-:S03]  /*5bb0*/  CS2R R6, SRZ ;  /* 0x0000000000067805 */ /* 0x000fc6000001ff00 */
[----:B------:R-:W-:-:S04]  /*5bc0*/  FMUL.FTZ R3, R3, 1 ;  /* 0x3f80000003037820 */ /* 0x000fc80000410000 */
[----:B------:R-:W0:Y:S02]  /*5bd0*/  F2F.F64.F32 R4, R3 ;  /* 0x0000000300047310 */ /* 0x000e240000201800 */
[----:B0-----:R0:W-:Y:S01]  /*5be0*/  STG.E.128 desc[UR36][R16.64], R4 ;  /* 0x0000000410007986 */ /* 0x0011e2000c101d24 */
[----:B------:R-:W-:Y:S05]  /*5bf0*/  BRA `(.L_x_707) ;  /* 0x00000008006c7947 */ /* 0x000fea0003800000 */
.L_x_715:
        /* <DEDUP_REMOVED lines=21> */
.L_x_720:
[----:B------:R-:W-:Y:S05]  /*5d50*/  BSYNC B0 ;  /* 0x0000000000007941 */ /* 0x000fea0003800000 */
.L_x_719:
[----:B------:R-:W-:-:S05]  /*5d60*/  LOP3.LUT R3, R0, R3, RZ, 0xfc, !PT ;  /* 0x0000000300037212 */ /* 0x000fca00078efcff */
[----:B------:R0:W-:Y:S01]  /*5d70*/  STG.E.U8 desc[UR36][R16.64], R3 ;  /* 0x0000000310007986 */ /* 0x0001e2000c101124 */
[----:B------:R-:W-:Y:S05]  /*5d80*/  BRA `(.L_x_707) ;  /* 0x0000000800087947 */ /* 0x000fea0003800000 */
.L_x_718:
        /* <DEDUP_REMOVED lines=13> */
.L_x_722:
[----:B------:R-:W-:Y:S01]  /*5e60*/  IMAD.MOV.U32 R0, RZ, RZ, 0x7f ;  /* 0x0000007fff007424 */ /* 0x000fe200078e00ff */
[----:B------:R-:W-:-:S04]  /*5e70*/  ISETP.GT.U32.AND P0, PT, R2, 0x7f800000, PT ;  /* 0x7f8000000200780c */ /* 0x000fc80003f04070 */
[----:B------:R-:W-:-:S09]  /*5e80*/  SEL R0, R0, 0x7c, P0 ;  /* 0x0000007c00007807 */ /* 0x000fd20000000000 */
.L_x_723:
[----:B------:R-:W-:Y:S05]  /*5e90*/  BSYNC B0 ;  /* 0x0000000000007941 */ /* 0x000fea0003800000 */
.L_x_721:
[----:B------:R-:W-:-:S04]  /*5ea0*/  LOP3.LUT R2, R3, 0x80000000, RZ, 0xc0, !PT ;  /* 0x8000000003027812 */ /* 0x000fc800078ec0ff */
[----:B------:R-:W-:-:S04]  /*5eb0*/  SHF.R.U32.HI R3, RZ, 0x18, R2 ;  /* 0x00000018ff037819 */ /* 0x000fc80000011602 */
[----:B------:R-:W-:-:S05]  /*5ec0*/  LOP3.LUT R3, R0, R3, RZ, 0xfc, !PT ;  /* 0x0000000300037212 */ /* 0x000fca00078efcff */
[----:B------:R0:W-:Y:S01]  /*5ed0*/  STG.E.U8 desc[UR36][R16.64], R3 ;  /* 0x0000000310007986 */ /* 0x0001e2000c101124 */
[----:B------:R-:W-:Y:S05]  /*5ee0*/  BRA `(.L_x_707) ;  /* 0x0000000400b07947 */ /* 0x000fea0003800000 */
.L_x_717:
[----:B------:R0:W-:Y:S01]  /*5ef0*/  STG.E.U16 desc[UR36][R16.64], R3 ;  /* 0x0000000310007986 */ /* 0x0001e2000c101524 */
[----:B------:R-:W-:Y:S05]  /*5f00*/  BRA `(.L_x_707) ;  /* 0x0000000400a87947 */ /* 0x000fea0003800000 */
.L_x_714:
        /* <DEDUP_REMOVED lines=12> */
.L_x_726:
        /* <DEDUP_REMOVED lines=17> */
.L_x_729:
[----:B------:R-:W-:-:S04]  /*60e0*/  LOP3.LUT R2, R3, 0x80000000, RZ, 0xc0, !PT ;  /* 0x8000000003027812 */ /* 0x000fc800078ec0ff */
[----:B------:R-:W-:-:S04]  /*60f0*/  SHF.R.U32.HI R3, RZ, 0x18, R2 ;  /* 0x00000018ff037819 */ /* 0x000fc80000011602 */
[----:B------:R-:W-:-:S04]  /*6100*/  LOP3.LUT R0, R0, R3, RZ, 0xfc, !PT ;  /* 0x0000000300007212 */ /* 0x000fc800078efcff */
[----:B------:R-:W-:-:S07]  /*6110*/  PRMT R8, R0, 0x7610, R8 ;  /* 0x0000761000087816 */ /* 0x000fce0000000008 */
.L_x_728:
[----:B------:R-:W-:Y:S05]  /*6120*/  BSYNC B0 ;  /* 0x0000000000007941 */ /* 0x000fea0003800000 */
.L_x_727:
[----:B------:R3:W-:Y:S01]  /*6130*/  STG.E.U8 desc[UR36][R16.64], R8 ;  /* 0x0000000810007986 */ /* 0x0007e2000c101124 */
[----:B------:R-:W-:Y:S05]  /*6140*/  BRA `(.L_x_707) ;  /* 0x0000000400187947 */ /* 0x000fea0003800000 */
.L_x_725:
        /* <DEDUP_REMOVED lines=17> */
.L_x_732:
[----:B------:R-:W-:-:S04]  /*6260*/  LOP3.LUT R2, R3, 0x80000000, RZ, 0xc0, !PT ;  /* 0x8000000003027812 */ /* 0x000fc800078ec0ff */
[----:B------:R-:W-:-:S04]  /*6270*/  SHF.R.U32.HI R3, RZ, 0x18, R2 ;  /* 0x00000018ff037819 */ /* 0x000fc80000011602 */
[----:B------:R-:W-:-:S04]  /*6280*/  LOP3.LUT R0, R0, R3, RZ, 0xfc, !PT ;  /* 0x0000000300007212 */ /* 0x000fc800078efcff */
[----:B------:R-:W-:-:S07]  /*6290*/  PRMT R8, R0, 0x7610, R8 ;  /* 0x0000761000087816 */ /* 0x000fce0000000008 */
.L_x_731:
[----:B------:R-:W-:Y:S05]  /*62a0*/  BSYNC B0 ;  /* 0x0000000000007941 */ /* 0x000fea0003800000 */
.L_x_730:
[----:B------:R0:W-:Y:S01]  /*62b0*/  STG.E.U8 desc[UR36][R16.64], R8 ;  /* 0x0000000810007986 */ /* 0x0001e2000c101124 */
[----:B------:R-:W-:Y:S05]  /*62c0*/  BRA `(.L_x_707) ;  /* 0x0000000000b87947 */ /* 0x000fea0003800000 */
.L_x_724:
        /* <DEDUP_REMOVED lines=22> */
.L_x_706:
        /* <DEDUP_REMOVED lines=16> */
.L_x_735:
[----:B------:R-:W-:Y:S05]  /*6530*/  BRA `(.L_x_707) ;  /* 0x00000000001c7947 */ /* 0x000fea0003800000 */
.L_x_734:
[----:B------:R-:W-:-:S06]  /*6540*/  IMAD.U32 R3, R3, 0x10000, RZ ;  /* 0x0001000003037824 */ /* 0x000fcc00078e00ff */
[----:B------:R-:W0:Y:S02]  /*6550*/  F2I.U64.TRUNC R2, R3 ;  /* 0x0000000300027311 */ /* 0x000e24000020d800 */
[----:B0-----:R2:W-:Y:S01]  /*6560*/  STG.E.64 desc[UR36][R16.64], R2 ;  /* 0x0000000210007986 */ /* 0x0015e2000c101b24 */
[----:B------:R-:W-:Y:S05]  /*6570*/  BRA `(.L_x_707) ;  /* 0x00000000000c7947 */ /* 0x000fea0003800000 */
.L_x_733:
[----:B------:R-:W-:-:S06]  /*6580*/  IMAD.U32 R3, R3, 0x10000, RZ ;  /* 0x0001000003037824 */ /* 0x000fcc00078e00ff */
[----:B------:R-:W0:Y:S02]  /*6590*/  F2I.FTZ.U32.TRUNC.NTZ R3, R3 ;  /* 0x0000000300037305 */ /* 0x000e24000021f000 */
[----:B0-----:R0:W-:Y:S02]  /*65a0*/  STG.E desc[UR36][R16.64], R3 ;  /* 0x0000000310007986 */ /* 0x0011e4000c101924 */
.L_x_707:
[----:B------:R-:W-:-:S07]  /*65b0*/  VIADD R19, R19, 0x80 ;  /* 0x0000008013137836 */ /* 0x000fce0000000000 */
.L_x_667:
[----:B------:R-:W-:Y:S05]  /*65c0*/  BSYNC B6 ;  /* 0x0000000000067941 */ /* 0x000fea0003800000 */
.L_x_666:
        /* <DEDUP_REMOVED lines=307> */
.L_x_738:
        /* <DEDUP_REMOVED lines=22> */
.L_x_742:
[----:B------:R-:W2:Y:S02]  /*7a60*/  LDG.E.U8 R2, desc[UR36][R2.64] ;  /* 0x0000002402027981 */ /* 0x000ea4000c1e1100 */
[----:B--2---:R-:W-:-:S04]  /*7a70*/  I2FP.F32.U32 R0, R2 ;  /* 0x0000000200007245 */ /* 0x004fc80000201000 */
[----:B------:R-:W-:Y:S01]  /*7a80*/  F2FP.BF16.F32.PACK_AB R0, RZ, R0 ;  /* 0x00000000ff00723e */ /* 0x000fe200000010ff */
[----:B------:R-:W-:Y:S06]  /*7a90*/  BRA `(.L_x_744) ;  /* 0x0000000c00907947 */ /* 0x000fec0003800000 */
.L_x_741:
        /* <DEDUP_REMOVED lines=10> */
.L_x_746:
[----:B------:R-:W2:Y:S02]  /*7b40*/  LDG.E R2, desc[UR36][R2.64] ;  /* 0x0000002402027981 */ /* 0x000ea4000c1e1900 */
[----:B--2---:R-:W-:-:S04]  /*7b50*/  I2FP.F32.S32 R0, R2 ;  /* 0x0000000200007245 */ /* 0x004fc80000201400 */
[----:B------:R-:W-:Y:S01]  /*7b60*/  F2FP.BF16.F32.PACK_AB R0, RZ, R0 ;  /* 0x00000000ff00723e */ /* 0x000fe200000010ff */
[----:B------:R-:W-:Y:S06]  /*7b70*/  BRA `(.L_x_744) ;  /* 0x0000000c00587947 */ /* 0x000fec0003800000 */
.L_x_745:
[----:B------:R-:W2:Y:S02]  /*7b80*/  LDG.E.U16 R2, desc[UR36][R2.64] ;  /* 0x0000002402027981 */ /* 0x000ea4000c1e1500 */
[----:B--2---:R-:W0:Y:S02]  /*7b90*/  I2F.S16 R0, R2 ;  /* 0x0000000200007306 */ /* 0x004e240000101400 */
[----:B0-----:R-:W-:Y:S01]  /*7ba0*/  F2FP.BF16.F32.PACK_AB R0, RZ, R0 ;  /* 0x00000000ff00723e */ /* 0x001fe200000010ff */
[----:B------:R-:W-:Y:S06]  /*7bb0*/  BRA `(.L_x_744) ;  /* 0x0000000c00487947 */ /* 0x000fec0003800000 */
.L_x_740:
        /* <DEDUP_REMOVED lines=9> */
.L_x_748:
[----:B------:R-:W2:Y:S02]  /*7c50*/  LDG.E.U16 R0, desc[UR36][R2.64] ;  /* 0x0000002402007981 */ /* 0x000ea4000c1e1500 */
[----:B--2---:R-:W-:-:S05]  /*7c60*/  HADD2.F32 R0, -RZ, R0.H0_H0 ;  /* 0x20000000ff007230 */ /* 0x004fca0000004100 */
[----:B------:R-:W-:Y:S01]  /*7c70*/  F2FP.BF16.F32.PACK_AB R0, RZ, R0 ;  /* 0x00000000ff00723e */ /* 0x000fe200000010ff */
[----:B------:R-:W-:Y:S06]  /*7c80*/  BRA `(.L_x_744) ;  /* 0x0000000c00147947 */ /* 0x000fec0003800000 */
.L_x_747:
        /* <DEDUP_REMOVED lines=9> */
.L_x_750:
[----:B------:R-:W2:Y:S02]  /*7d20*/  LDG.E.U16 R2, desc[UR36][R2.64] ;  /* 0x0000002402027981 */ /* 0x000ea4000c1e1500 */
[----:B--2---:R-:W-:-:S05]  /*7d30*/  HADD2.F32 R0, -RZ, R2.H0_H0 ;  /* 0x20000002ff007230 */ /* 0x004fca0000004100 */
[----:B------:R-:W-:Y:S01]  /*7d40*/  F2FP.BF16.F32.PACK_AB R0, RZ, R0 ;  /* 0x00000000ff00723e */ /* 0x000fe200000010ff */
[----:B------:R-:W-:Y:S06]  /*7d50*/  BRA `(.L_x_744) ;  /* 0x0000000800e07947 */ /* 0x000fec0003800000 */
.L_x_749:
        /* <DEDUP_REMOVED lines=8> */
.L_x_739:
        /* <DEDUP_REMOVED lines=13> */
.L_x_753:
        /* <DEDUP_REMOVED lines=8> */
.L_x_752:
        /* <DEDUP_REMOVED lines=28> */
.L_x_755:
        /* <DEDUP_REMOVED lines=15> */
.L_x_754:
[----:B------:R0:W5:Y:S01]  /*81e0*/  LDG.E.U16 R0, desc[UR36][R2.64] ;  /* 0x0000002402007981 */ /* 0x000162000c1e1500 */
[----:B------:R-:W-:Y:S05]  /*81f0*/  BRA `(.L_x_744) ;  /* 0x0000000400b87947 */ /* 0x000fea0003800000 */
.L_x_751:
        /* <DEDUP_REMOVED lines=12> */
.L_x_758:
        /* <DEDUP_REMOVED lines=21> */
.L_x_762:
[----:B------:R-:W-:Y:S05]  /*8410*/  BSYNC B1 ;  /* 0x0000000000017941 */ /* 0x000fea0003800000 */
.L_x_761:
[----:B------:R-:W-:Y:S01]  /*8420*/  LEA R3, R0, 0x3b800000, 0x17 ;  /* 0x3b80000000037811 */ /* 0x000fe200078eb8ff */
[----:B------:R-:W-:-:S05]  /*8430*/  IMAD.SHL.U32 R0, R2, 0x100000, RZ ;  /* 0x0010000002007824 */ /* 0x000fca00078e00ff */
[----:B------:R-:W-:-:S07]  /*8440*/  LOP3.LUT R0, R3, R0, R4, 0xfe, !PT ;  /* 0x0000000003007212 */ /* 0x000fce00078efe04 */
.L_x_760:
[----:B------:R-:W-:Y:S05]  /*8450*/  BSYNC B0 ;  /* 0x0000000000007941 */ /* 0x000fea0003800000 */
.L_x_759:
[----:B------:R-:W-:Y:S01]  /*8460*/  F2FP.BF16.F32.PACK_AB R0, RZ, R0 ;  /* 0x00000000ff00723e */ /* 0x000fe200000010ff */
[----:B------:R-:W-:Y:S06]  /*8470*/  BRA `(.L_x_744) ;  /* 0x0000000400187947 */ /* 0x000fec0003800000 */
.L_x_757:
        /* <DEDUP_REMOVED lines=21> */
.L_x_766:
[----:B------:R-:W-:Y:S05]  /*85d0*/  BSYNC B1 ;  /* 0x0000000000017941 */ /* 0x000fea0003800000 */
.L_x_765:
[----:B------:R-:W-:Y:S01]  /*85e0*/  LEA R3, R0, 0x37800000, 0x17 ;  /* 0x3780000000037811 */ /* 0x000fe200078eb8ff */
[----:B------:R-:W-:-:S05]  /*85f0*/  IMAD.SHL.U32 R0, R2, 0x200000, RZ ;  /* 0x0020000002007824 */ /* 0x000fca00078e00ff */
[----:B------:R-:W-:-:S07]  /*8600*/  LOP3.LUT R0, R3, R0, R4, 0xfe, !PT ;  /* 0x0000000003007212 */ /* 0x000fce00078efe04 */
.L_x_764:
[----:B------:R-:W-:Y:S05]  /*8610*/  BSYNC B0 ;  /* 0x0000000000007941 */ /* 0x000fea0003800000 */
.L_x_763:
[----:B------:R-:W-:Y:S01]  /*8620*/  F2FP.BF16.F32.PACK_AB R0, RZ, R0 ;  /* 0x00000000ff00723e */ /* 0x000fe200000010ff */
[----:B------:R-:W-:Y:S06]  /*8630*/  BRA `(.L_x_744) ;  /* 0x0000000000a87947 */ /* 0x000fec0003800000 */
.L_x_756:
        /* <DEDUP_REMOVED lines=14> */
.L_x_770:
[----:B------:R-:W-:Y:S05]  /*8720*/  BSYNC B0 ;  /* 0x0000000000007941 */ /* 0x000fea0003800000 */
.L_x_769:
[----:B------:R-:W-:Y:S01]  /*8730*/  F2FP.BF16.F32.PACK_AB R0, RZ, R0 ;  /* 0x00000000ff00723e */ /* 0x000fe200000010ff */
[----:B------:R-:W-:Y:S06]  /*8740*/  BRA `(.L_x_744) ;  /* 0x0000000000647947 */ /* 0x000fec0003800000 */
.L_x_743:
        /* <DEDUP_REMOVED lines=16> */
.L_x_771:
[----:B------:R-:W-:Y:S01]  /*8850*/  PRMT R0, RZ, 0x7610, R0 ;  /* 0x00007610ff007816 */ /* 0x000fe20000000000 */
[----:B------:R-:W-:Y:S06]  /*8860*/  BRA `(.L_x_744) ;  /* 0x00000000001c7947 */ /* 0x000fec0003800000 */
.L_x_768:
[----:B------:R-:W2:Y:S02]  /*8870*/  LDG.E.64 R2, desc[UR36][R2.64] ;  /* 0x0000002402027981 */ /* 0x000ea4000c1e1b00 */
[----:B--2---:R-:W0:Y:S02]  /*8880*/  I2F.U64 R0, R2 ;  /* 0x0000000200007312 */ /* 0x004e240000301000 */
[----:B0-----:R-:W-:Y:S01]  /*8890*/  F2FP.BF16.F32.PACK_AB R0, RZ, R0 ;  /* 0x00000000ff00723e */ /* 0x001fe200000010ff */
[----:B------:R-:W-:Y:S06]  /*88a0*/  BRA `(.L_x_744) ;  /* 0x00000000000c7947 */ /* 0x000fec0003800000 */
.L_x_767:
[----:B------:R-:W2:Y:S02]  /*88b0*/  LDG.E R2, desc[UR36][R2.64] ;  /* 0x0000002402027981 */ /* 0x000ea4000c1e1900 */
[----:B--2---:R-:W-:-:S04]  /*88c0*/  I2FP.F32.U32 R0, R2 ;  /* 0x0000000200007245 */ /* 0x004fc80000201000 */
[----:B------:R-:W-:-:S07]  /*88d0*/  F2FP.BF16.F32.PACK_AB R0, RZ, R0 ;  /* 0x00000000ff00723e */ /* 0x000fce00000010ff */
.L_x_744:
        /* <DEDUP_REMOVED lines=19> */
.L_x_775:
[----:B------:R-:W-:-:S06]  /*8a10*/  IMAD.U32 R3, R3, 0x10000, RZ ;  /* 0x0001000003037824 */ /* 0x000fcc00078e00ff */
[----:B------:R-:W0:Y:S02]  /*8a20*/  F2I.S64.TRUNC R2, R3 ;  /* 0x0000000300027311 */ /* 0x000e24000020d900 */
[----:B0-----:R3:W-:Y:S01]  /*8a30*/  STG.E.U8 desc[UR36][R16.64], R2 ;  /* 0x0000000210007986 */ /* 0x0017e2000c101124 */
[----:B------:R-:W-:Y:S05]  /*8a40*/  BRA `(.L_x_777) ;  /* 0x0000000c00847947 */ /* 0x000fea0003800000 */
.L_x_774:
        /* <DEDUP_REMOVED lines=10> */
.L_x_779:
[----:B------:R-:W-:-:S06]  /*8af0*/  IMAD.U32 R3, R3, 0x10000, RZ ;  /* 0x0001000003037824 */ /* 0x000fcc00078e00ff */
[----:B------:R-:W0:Y:S02]  /*8b00*/  F2I.FTZ.TRUNC.NTZ R3, R3 ;  /* 0x0000000300037305 */ /* 0x000e24000021f100 */
[----:B0-----:R2:W-:Y:S01]  /*8b10*/  STG.E desc[UR36][R16.64], R3 ;  /* 0x0000000310007986 */ /* 0x0015e2000c101924 */
[----:B------:R-:W-:Y:S05]  /*8b20*/  BRA `(.L_x_777) ;  /* 0x0000000c004c7947 */ /* 0x000fea0003800000 */
.L_x_778:
[----:B------:R-:W-:-:S06]  /*8b30*/  IMAD.U32 R3, R3, 0x10000, RZ ;  /* 0x0001000003037824 */ /* 0x000fcc00078e00ff */
[----:B------:R-:W0:Y:S02]  /*8b40*/  F2I.FTZ.TRUNC.NTZ R3, R3 ;  /* 0x0000000300037305 */ /* 0x000e24000021f100 */
[----:B0-----:R0:W-:Y:S01]  /*8b50*/  STG.E.U16 desc[UR36][R16.64], R3 ;  /* 0x0000000310007986 */ /* 0x0011e2000c101524 */
[----:B------:R-:W-:Y:S05]  /*8b60*/  BRA `(.L_x_777) ;  /* 0x0000000c003c7947 */ /* 0x000fea0003800000 */
.L_x_773:
        /* <DEDUP_REMOVED lines=9> */
.L_x_781:
[----:B------:R-:W-:-:S05]  /*8c00*/  IMAD.U32 R0, R3, 0x10000, RZ ;  /* 0x0001000003007824 */ /* 0x000fca00078e00ff */
[----:B------:R-:W-:-:S05]  /*8c10*/  F2FP.F16.F32.PACK_AB R0, RZ, R0 ;  /* 0x00000000ff00723e */ /* 0x000fca00000000ff */
[----:B------:R0:W-:Y:S01]  /*8c20*/  STG.E.U16 desc[UR36][R16.64], R0 ;  /* 0x0000000010007986 */ /* 0x0001e2000c101524 */
[----:B------:R-:W-:Y:S05]  /*8c30*/  BRA `(.L_x_777) ;  /* 0x0000000c00087947 */ /* 0x000fea0003800000 */
.L_x_780:
        /* <DEDUP_REMOVED lines=10> */
.L_x_783:
[----:B------:R-:W-:-:S05]  /*8ce0*/  IMAD.U32 R3, R3, 0x10000, RZ ;  /* 0x0001000003037824 */ /* 0x000fca00078e00ff */
[----:B------:R-:W-:-:S04]  /*8cf0*/  F2FP.F16.F32.PACK_AB R3, RZ, R3 ;  /* 0x00000003ff03723e */ /* 0x000fc800000000ff */
[----:B------:R-:W-:-:S05]  /*8d00*/  PRMT R3, R3, 0x5410, RZ ;  /* 0x0000541003037816 */ /* 0x000fca00000000ff */
[----:B------:R0:W-:Y:S01]  /*8d10*/  STG.E desc[UR36][R16.64], R3 ;  /* 0x0000000310007986 */ /* 0x0001e2000c101924 */
[----:B------:R-:W-:Y:S05]  /*8d20*/  BRA `(.L_x_777) ;  /* 0x0000000800cc7947 */ /* 0x000fea0003800000 */
.L_x_782:
[----:B------:R-:W-:-:S04]  /*8d30*/  IMAD.U32 R2, R3, 0x10000, RZ ;  /* 0x0001000003027824 */ /* 0x000fc800078e00ff */
[----:B------:R-:W-:-:S06]  /*8d40*/  FMUL.FTZ R2, R2, 1 ;  /* 0x3f80000002027820 */ /* 0x000fcc0000410000 */
[----:B------:R-:W0:Y:S02]  /*8d50*/  F2F.F64.F32 R2, R2 ;  /* 0x0000000200027310 */ /* 0x000e240000201800 */
[----:B0-----:R0:W-:Y:S01]  /*8d60*/  STG.E.64 desc[UR36][R16.64], R2 ;  /* 0x0000000210007986 */ /* 0x0011e2000c101b24 */
[----:B------:R-:W-:Y:S05]  /*8d70*/  BRA `(.L_x_777) ;  /* 0x0000000800b87947 */ /* 0x000fea0003800000 */
.L_x_772:
        /* <DEDUP_REMOVED lines=13> */
.L_x_786:
[----:B------:R-:W-:Y:S01]  /*8e50*/  IMAD.U32 R3, R3, 0x10000, RZ ;  /* 0x0001000003037824 */ /* 0x000fe200078e00ff */
[----:B------:R-:W-:-:S03]  /*8e60*/  CS2R R6, SRZ ;  /* 0x0000000000067805 */ /* 0x000fc6000001ff00 */
[----:B------:R-:W-:-:S04]  /*8e70*/  FMUL.FTZ R3, R3, 1 ;  /* 0x3f80000003037820 */ /* 0x000fc80000410000 */
[----:B------:R-:W0:Y:S02]  /*8e80*/  F2F.F64.F32 R4, R3 ;  /* 0x0000000300047310 */ /* 0x000e240000201800 */
[----:B0-----:R0:W-:Y:S01]  /*8e90*/  STG.E.128 desc[UR36][R16.64], R4 ;  /* 0x0000000410007986 */ /* 0x0011e2000c101d24 */
[----:B------:R-:W-:Y:S05]  /*8ea0*/  BRA `(.L_x_777) ;  /* 0x00000008006c7947 */ /* 0x000fea0003800000 */
.L_x_785:
        /* <DEDUP_REMOVED lines=21> */
.L_x_790:
[----:B------:R-:W-:Y:S05]  /*9000*/  BSYNC B0 ;  /* 0x0000000000007941 */ /* 0x000fea0003800000 */
.L_x_789:
[----:B------:R-:W-:-:S05]  /*9010*/  LOP3.LUT R3, R0, R3, RZ, 0xfc, !PT ;  /* 0x0000000300037212 */ /* 0x000fca00078efcff */
[----:B------:R0:W-:Y:S01]  /*9020*/  STG.E.U8 desc[UR36][R16.64], R3 ;  /* 0x0000000310007986 */ /* 0x0001e2000c101124 */
[----:B------:R-:W-:Y:S05]  /*9030*/  BRA `(.L_x_777) ;  /* 0x0000000800087947 */ /* 0x000fea0003800000 */
.L_x_788:
        /* <DEDUP_REMOVED lines=13> */
.L_x_792:
[----:B------:R-:W-:Y:S01]  /*9110*/  IMAD.MOV.U32 R0, RZ, RZ, 0x7f ;  /* 0x0000007fff007424 */ /* 0x000fe200078e00ff */
[----:B------:R-:W-:-:S04]  /*9120*/  ISETP.GT.U32.AND P0, PT, R2, 0x7f800000, PT ;  /* 0x7f8000000200780c */ /* 0x000fc80003f04070 */
[----:B------:R-:W-:-:S09]  /*9130*/  SEL R0, R0, 0x7c, P0 ;  /* 0x0000007c00007807 */ /* 0x000fd20000000000 */
.L_x_793:
[----:B------:R-:W-:Y:S05]  /*9140*/  BSYNC B0 ;  /* 0x0000000000007941 */ /* 0x000fea0003800000 */
.L_x_791:
[----:B------:R-:W-:-:S04]  /*9150*/  LOP3.LUT R2, R3, 0x80000000, RZ, 0xc0, !PT ;  /* 0x8000000003027812 */ /* 0x000fc800078ec0ff */
[----:B------:R-:W-:-:S04]  /*9160*/  SHF.R.U32.HI R3, RZ, 0x18, R2 ;  /* 0x00000018ff037819 */ /* 0x000fc80000011602 */
[----:B------:R-:W-:-:S05]  /*9170*/  LOP3.LUT R3, R0, R3, RZ, 0xfc, !PT ;  /* 0x0000000300037212 */ /* 0x000fca00078efcff */
[----:B------:R0:W-:Y:S01]  /*9180*/  STG.E.U8 desc[UR36][R16.64], R3 ;  /* 0x0000000310007986 */ /* 0x0001e2000c101124 */
[----:B------:R-:W-:Y:S05]  /*9190*/  BRA `(.L_x_777) ;  /* 0x0000000400b07947 */ /* 0x000fea0003800000 */
.L_x_787:
[----:B------:R0:W-:Y:S01]  /*91a0*/  STG.E.U16 desc[UR36][R16.64], R3 ;  /* 0x0000000310007986 */ /* 0x0001e2000c101524 */
[----:B------:R-:W-:Y:S05]  /*91b0*/  BRA `(.L_x_777) ;  /* 0x0000000400a87947 */ /* 0x000fea0003800000 */
.L_x_784:
        /* <DEDUP_REMOVED lines=12> */
.L_x_796:
        /* <DEDUP_REMOVED lines=17> */
.L_x_799:
[----:B------:R-:W-:-:S04]  /*9390*/  LOP3.LUT R2, R3, 0x80000000, RZ, 0xc0, !PT ;  /* 0x8000000003027812 */ /* 0x000fc800078ec0ff */
[----:B------:R-:W-:-:S04]  /*93a0*/  SHF.R.U32.HI R3, RZ, 0x18, R2 ;  /* 0x00000018ff037819 */ /* 0x000fc80000011602 */
[----:B------:R-:W-:-:S04]  /*93b0*/  LOP3.LUT R0, R0, R3, RZ, 0xfc, !PT ;  /* 0x0000000300007212 */ /* 0x000fc800078efcff */
[----:B------:R-:W-:-:S07]  /*93c0*/  PRMT R8, R0, 0x7610, R8 ;  /* 0x0000761000087816 */ /* 0x000fce0000000008 */
.L_x_798:
[----:B------:R-:W-:Y:S05]  /*93d0*/  BSYNC B0 ;  /* 0x0000000000007941 */ /* 0x000fea0003800000 */
.L_x_797:
[----:B------:R0:W-:Y:S01]  /*93e0*/  STG.E.U8 desc[UR36][R16.64], R8 ;  /* 0x0000000810007986 */ /* 0x0001e2000c101124 */
[----:B------:R-:W-:Y:S05]  /*93f0*/  BRA `(.L_x_777) ;  /* 0x0000000400187947 */ /* 0x000fea0003800000 */
.L_x_795:
        /* <DEDUP_REMOVED lines=17> */
.L_x_802:
[----:B------:R-:W-:-:S04]  /*9510*/  LOP3.LUT R2, R3, 0x80000000, RZ, 0xc0, !PT ;  /* 0x8000000003027812 */ /* 0x000fc800078ec0ff */
[----:B------:R-:W-:-:S04]  /*9520*/  SHF.R.U32.HI R3, RZ, 0x18, R2 ;  /* 0x00000018ff037819 */ /* 0x000fc80000011602 */
[----:B------:R-:W-:-:S04]  /*9530*/  LOP3.LUT R0, R0, R3, RZ, 0xfc, !PT ;  /* 0x0000000300007212 */ /* 0x000fc800078efcff */
[----:B------:R-:W-:-:S07]  /*9540*/  PRMT R8, R0, 0x7610, R8 ;  /* 0x0000761000087816 */ /* 0x000fce0000000008 */
.L_x_801:
[----:B------:R-:W-:Y:S05]  /*9550*/  BSYNC B0 ;  /* 0x0000000000007941 */ /* 0x000fea0003800000 */
.L_x_800:
[----:B------:R0:W-:Y:S01]  /*9560*/  STG.E.U8 desc[UR36][R16.64], R8 ;  /* 0x0000000810007986 */ /* 0x0001e2000c101124 */
[----:B------:R-:W-:Y:S05]  /*9570*/  BRA `(.L_x_777) ;  /* 0x0000000000b87947 */ /* 0x000fea0003800000 */
.L_x_794:
        /* <DEDUP_REMOVED lines=22> */
.L_x_776:
        /* <DEDUP_REMOVED lines=16> */
.L_x_805:
[----:B------:R-:W-:Y:S05]  /*97e0*/  BRA `(.L_x_777) ;  /* 0x00000000001c7947 */ /* 0x000fea0003800000 */
.L_x_804:
[----:B------:R-:W-:-:S06]  /*97f0*/  IMAD.U32 R3, R3, 0x10000, RZ ;  /* 0x0001000003037824 */ /* 0x000fcc00078e00ff */
[----:B------:R-:W0:Y:S02]  /*9800*/  F2I.U64.TRUNC R2, R3 ;  /* 0x0000000300027311 */ /* 0x000e24000020d800 */
[----:B0-----:R0:W-:Y:S01]  /*9810*/  STG.E.64 desc[UR36][R16.64], R2 ;  /* 0x0000000210007986 */ /* 0x0011e2000c101b24 */
[----:B------:R-:W-:Y:S05]  /*9820*/  BRA `(.L_x_777) ;  /* 0x00000000000c7947 */ /* 0x000fea0003800000 */
.L_x_803:
[----:B------:R-:W-:-:S06]  /*9830*/  IMAD.U32 R3, R3, 0x10000, RZ ;  /* 0x0001000003037824 */ /* 0x000fcc00078e00ff */
[----:B------:R-:W0:Y:S02]  /*9840*/  F2I.FTZ.U32.TRUNC.NTZ R3, R3 ;  /* 0x0000000300037305 */ /* 0x000e24000021f000 */
[----:B0-----:R0:W-:Y:S02]  /*9850*/  STG.E desc[UR36][R16.64], R3 ;  /* 0x0000000310007986 */ /* 0x0011e4000c101924 */
.L_x_777:
[----:B------:R-:W-:-:S07]  /*9860*/  VIADD R19, R19, 0x80 ;  /* 0x0000008013137836 */ /* 0x000fce0000000000 */
.L_x_737:
[----:B------:R-:W-:Y:S05]  /*9870*/  BSYNC B6 ;  /* 0x0000000000067941 */ /* 0x000fea0003800000 */
.L_x_736:
        /* <DEDUP_REMOVED lines=306> */
.L_x_806:
        /* <DEDUP_REMOVED lines=22> */
.L_x_810:
[----:B------:R-:W2:Y:S02]  /*ad00*/  LDG.E.U8 R2, desc[UR36][R2.64] ;  /* 0x0000002402027981 */ /* 0x000ea4000c1e1100 */
[----:B--2---:R-:W-:-:S04]  /*ad10*/  I2FP.F32.U32 R0, R2 ;  /* 0x0000000200007245 */ /* 0x004fc80000201000 */
[----:B------:R-:W-:Y:S01]  /*ad20*/  F2FP.BF16.F32.PACK_AB R0, RZ, R0 ;  /* 0x00000000ff00723e */ /* 0x000fe200000010ff */
[----:B------:R-:W-:Y:S06]  /*ad30*/  BRA `(.L_x_812) ;  /* 0x0000000c00907947 */ /* 0x000fec0003800000 */
.L_x_809:
        /* <DEDUP_REMOVED lines=10> */
.L_x_814:
[----:B------:R-:W2:Y:S02]  /*ade0*/  LDG.E R2, desc[UR36][R2.64] ;  /* 0x0000002402027981 */ /* 0x000ea4000c1e1900 */
[----:B--2---:R-:W-:-:S04]  /*adf0*/  I2FP.F32.S32 R0, R2 ;  /* 0x0000000200007245 */ /* 0x004fc80000201400 */
[----:B------:R-:W-:Y:S01]  /*ae00*/  F2FP.BF16.F32.PACK_AB R0, RZ, R0 ;  /* 0x00000000ff00723e */ /* 0x000fe200000010ff */
[----:B------:R-:W-:Y:S06]  /*ae10*/  BRA `(.L_x_812) ;  /* 0x0000000c00587947 */ /* 0x000fec0003800000 */
.L_x_813:
[----:B------:R-:W2:Y:S02]  /*ae20*/  LDG.E.U16 R2, desc[UR36][R2.64] ;  /* 0x0000002402027981 */ /* 0x000ea4000c1e1500 */
[----:B--2---:R-:W0:Y:S02]  /*ae30*/  I2F.S16 R0, R2 ;  /* 0x0000000200007306 */ /* 0x004e240000101400 */
[----:B0-----:R-:W-:Y:S01]  /*ae40*/  F2FP.BF16.F32.PACK_AB R0, RZ, R0 ;  /* 0x00000000ff00723e */ /* 0x001fe200000010ff */
[----:B------:R-:W-:Y:S06]  /*ae50*/  BRA `(.L_x_812) ;  /* 0x0000000c00487947 */ /* 0x000fec0003800000 */
.L_x_808:
        /* <DEDUP_REMOVED lines=9> */
.L_x_816:
[----:B------:R-:W2:Y:S02]  /*aef0*/  LDG.E.U16 R0, desc[UR36][R2.64] ;  /* 0x0000002402007981 */ /* 0x000ea4000c1e1500 */
[----:B--2---:R-:W-:-:S05]  /*af00*/  HADD2.F32 R0, -RZ, R0.H0_H0 ;  /* 0x20000000ff007230 */ /* 0x004fca0000004100 */
[----:B------:R-:W-:Y:S01]  /*af10*/  F2FP.BF16.F32.PACK_AB R0, RZ, R0 ;  /* 0x00000000ff00723e */ /* 0x000fe200000010ff */
[----:B------:R-:W-:Y:S06]  /*af20*/  BRA `(.L_x_812) ;  /* 0x0000000c00147947 */ /* 0x000fec0003800000 */
.L_x_815:
        /* <DEDUP_REMOVED lines=9> */
.L_x_818:
[----:B------:R-:W2:Y:S02]  /*afc0*/  LDG.E.U16 R2, desc[UR36][R2.64] ;  /* 0x0000002402027981 */ /* 0x000ea4000c1e1500 */
[----:B--2---:R-:W-:-:S05]  /*afd0*/  HADD2.F32 R0, -RZ, R2.H0_H0 ;  /* 0x20000002ff007230 */ /* 0x004fca0000004100 */
[----:B------:R-:W-:Y:S01]  /*afe0*/  F2FP.BF16.F32.PACK_AB R0, RZ, R0 ;  /* 0x00000000ff00723e */ /* 0x000fe200000010ff */
[----:B------:R-:W-:Y:S06]  /*aff0*/  BRA `(.L_x_812) ;  /* 0x0000000800e07947 */ /* 0x000fec0003800000 */
.L_x_817:
        /* <DEDUP_REMOVED lines=8> */
.L_x_807:
        /* <DEDUP_REMOVED lines=13> */
.L_x_821:
        /* <DEDUP_REMOVED lines=8> */
.L_x_820:
        /* <DEDUP_REMOVED lines=28> */
.L_x_823:
        /* <DEDUP_REMOVED lines=15> */
.L_x_822:
[----:B------:R0:W5:Y:S01]  /*b480*/  LDG.E.U16 R0, desc[UR36][R2.64] ;  /* 0x0000002402007981 */ /* 0x000162000c1e1500 */
[----:B------:R-:W-:Y:S05]  /*b490*/  BRA `(.L_x_812) ;  /* 0x0000000400b87947 */ /* 0x000fea0003800000 */
.L_x_819:
        /* <DEDUP_REMOVED lines=12> */
.L_x_826:
        /* <DEDUP_REMOVED lines=21> */
.L_x_830:
[----:B------:R-:W-:Y:S05]  /*b6b0*/  BSYNC B1 ;  /* 0x0000000000017941 */ /* 0x000fea0003800000 */
.L_x_829:
[----:B------:R-:W-:Y:S01]  /*b6c0*/  LEA R3, R0, 0x3b800000, 0x17 ;  /* 0x3b80000000037811 */ /* 0x000fe200078eb8ff */
[----:B------:R-:W-:-:S05]  /*b6d0*/  IMAD.SHL.U32 R0, R2, 0x100000, RZ ;  /* 0x0010000002007824 */ /* 0x000fca00078e00ff */
[----:B------:R-:W-:-:S07]  /*b6e0*/  LOP3.LUT R0, R3, R0, R4, 0xfe, !PT ;  /* 0x0000000003007212 */ /* 0x000fce00078efe04 */
.L_x_828:
[----:B------:R-:W-:Y:S05]  /*b6f0*/  BSYNC B0 ;  /* 0x0000000000007941 */ /* 0x000fea0003800000 */
.L_x_827:
[----:B------:R-:W-:Y:S01]  /*b700*/  F2FP.BF16.F32.PACK_AB R0, RZ, R0 ;  /* 0x00000000ff00723e */ /* 0x000fe200000010ff */
[----:B------:R-:W-:Y:S06]  /*b710*/  BRA `(.L_x_812) ;  /* 0x0000000400187947 */ /* 0x000fec0003800000 */
.L_x_825:
        /* <DEDUP_REMOVED lines=21> */
.L_x_834:
[----:B------:R-:W-:Y:S05]  /*b870*/  BSYNC B1 ;  /* 0x0000000000017941 */ /* 0x000fea0003800000 */
.L_x_833:
[----:B------:R-:W-:Y:S01]  /*b880*/  LEA R3, R0, 0x37800000, 0x17 ;  /* 0x3780000000037811 */ /* 0x000fe200078eb8ff */
[----:B------:R-:W-:-:S05]  /*b890*/  IMAD.SHL.U32 R0, R2, 0x200000, RZ ;  /* 0x0020000002007824 */ /* 0x000fca00078e00ff */
[----:B------:R-:W-:-:S07]  /*b8a0*/  LOP3.LUT R0, R3, R0, R4, 0xfe, !PT ;  /* 0x0000000003007212 */ /* 0x000fce00078efe04 */
.L_x_832:
[----:B------:R-:W-:Y:S05]  /*b8b0*/  BSYNC B0 ;  /* 0x0000000000007941 */ /* 0x000fea0003800000 */
.L_x_831:
[----:B------:R-:W-:Y:S01]  /*b8c0*/  F2FP.BF16.F32.PACK_AB R0, RZ, R0 ;  /* 0x00000000ff00723e */ /* 0x000fe200000010ff */
[----:B------:R-:W-:Y:S06]  /*b8d0*/  BRA `(.L_x_812) ;  /* 0x0000000000a87947 */ /* 0x000fec0003800000 */
.L_x_824:
        /* <DEDUP_REMOVED lines=14> */
.L_x_838:
[----:B------:R-:W-:Y:S05]  /*b9c0*/  BSYNC B0 ;  /* 0x0000000000007941 */ /* 0x000fea0003800000 */
.L_x_837:
[----:B------:R-:W-:Y:S01]  /*b9d0*/  F2FP.BF16.F32.PACK_AB R0, RZ, R0 ;  /* 0x00000000ff00723e */ /* 0x000fe200000010ff */
[----:B------:R-:W-:Y:S06]  /*b9e0*/  BRA `(.L_x_812) ;  /* 0x0000000000647947 */ /* 0x000fec0003800000 */
.L_x_811:
        /* <DEDUP_REMOVED lines=16> */
.L_x_839:
[----:B------:R-:W-:Y:S01]  /*baf0*/  PRMT R0, RZ, 0x7610, R0 ;  /* 0x00007610ff007816 */ /* 0x000fe20000000000 */
[----:B------:R-:W-:Y:S06]  /*bb00*/  BRA `(.L_x_812) ;  /* 0x00000000001c7947 */ /* 0x000fec0003800000 */
.L_x_836:
[----:B------:R-:W2:Y:S02]  /*bb10*/  LDG.E.64 R2, desc[UR36][R2.64] ;  /* 0x0000002402027981 */ /* 0x000ea4000c1e1b00 */
[----:B--2---:R-:W0:Y:S02]  /*bb20*/  I2F.U64 R0, R2 ;  /* 0x0000000200007312 */ /* 0x004e240000301000 */
[----:B0-----:R-:W-:Y:S01]  /*bb30*/  F2FP.BF16.F32.PACK_AB R0, RZ, R0 ;  /* 0x00000000ff00723e */ /* 0x001fe200000010ff */
[----:B------:R-:W-:Y:S06]  /*bb40*/  BRA `(.L_x_812) ;  /* 0x00000000000c7947 */ /* 0x000fec0003800000 */
.L_x_835:
[----:B------:R-:W2:Y:S02]  /*bb50*/  LDG.E R2, desc[UR36][R2.64] ;  /* 0x0000002402027981 */ /* 0x000ea4000c1e1900 */
[----:B--2---:R-:W-:-:S04]  /*bb60*/  I2FP.F32.U32 R0, R2 ;  /* 0x0000000200007245 */ /* 0x004fc80000201000 */
[----:B------:R-:W-:-:S07]  /*bb70*/  F2FP.BF16.F32.PACK_AB R0, RZ, R0 ;  /* 0x00000000ff00723e */ /* 0x000fce00000010ff */
.L_x_812:
        /* <DEDUP_REMOVED lines=17> */
[----:B0-----:R-:W-:Y:S01]  /*bc90*/  STG.E.U8 desc[UR36][R16.64], R3 ;  /* 0x0000000310007986 */ /* 0x001fe2000c101124 */
[----:B------:R-:W-:Y:S05]  /*bca0*/  EXIT ;  /* 0x000000000000794d */ /* 0x000fea0003800000 */
.L_x_843:
[----:B------:R-:W-:-:S06]  /*bcb0*/  IMAD.U32 R3, R3, 0x10000, RZ ;  /* 0x0001000003037824 */ /* 0x000fcc00078e00ff */
[----:B------:R-:W0:Y:S02]  /*bcc0*/  F2I.S64.TRUNC R2, R3 ;  /* 0x0000000300027311 */ /* 0x000e24000020d900 */
[----:B0-----:R-:W-:Y:S01]  /*bcd0*/  STG.E.U8 desc[UR36][R16.64], R2 ;  /* 0x0000000210007986 */ /* 0x001fe2000c101124 */
[----:B------:R-:W-:Y:S05]  /*bce0*/  EXIT ;  /* 0x000000000000794d */ /* 0x000fea0003800000 */
.L_x_842:
        /* <DEDUP_REMOVED lines=8> */
[----:B0-----:R-:W-:Y:S01]  /*bd70*/  STG.E.64 desc[UR36][R16.64], R2 ;  /* 0x0000000210007986 */ /* 0x001fe2000c101b24 */
[----:B------:R-:W-:Y:S05]  /*bd80*/  EXIT ;  /* 0x000000000000794d */ /* 0x000fea0003800000 */
.L_x_846:
[----:B------:R-:W-:-:S06]  /*bd90*/  IMAD.U32 R3, R3, 0x10000, RZ ;  /* 0x0001000003037824 */ /* 0x000fcc00078e00ff */
[----:B------:R-:W0:Y:S02]  /*bda0*/  F2I.FTZ.TRUNC.NTZ R3, R3 ;  /* 0x0000000300037305 */ /* 0x000e24000021f100 */
[----:B0-----:R-:W-:Y:S01]  /*bdb0*/  STG.E desc[UR36][R16.64], R3 ;  /* 0x0000000310007986 */ /* 0x001fe2000c101924 */
[----:B------:R-:W-:Y:S05]  /*bdc0*/  EXIT ;  /* 0x000000000000794d */ /* 0x000fea0003800000 */
.L_x_845:
[----:B------:R-:W-:-:S06]  /*bdd0*/  IMAD.U32 R3, R3, 0x10000, RZ ;  /* 0x0001000003037824 */ /* 0x000fcc00078e00ff */
[----:B------:R-:W0:Y:S02]  /*bde0*/  F2I.FTZ.TRUNC.NTZ R3, R3 ;  /* 0x0000000300037305 */ /* 0x000e24000021f100 */
[----:B0-----:R-:W-:Y:S01]  /*bdf0*/  STG.E.U16 desc[UR36][R16.64], R3 ;  /* 0x0000000310007986 */ /* 0x001fe2000c101524 */
[----:B------:R-:W-:Y:S05]  /*be00*/  EXIT ;  /* 0x000000000000794d */ /* 0x000fea0003800000 */
.L_x_841:
[----:B------:R-:W-:-:S13]  /*be10*/  ISETP.GT.AND P0, PT, R2, 0x6, PT ;  /* 0x000000060200780c */ /* 0x000fda0003f04270 */
[----:B------:R-:W-:Y:S05]  /*be20*/  @P0 BRA `(.L_x_847) ;  /* 0x00000000002c0947 */ /* 0x000fea0003800000 */
[----:B------:R-:W-:-:S13]  /*be30*/  ISETP.NE.AND P0, PT, R2, 0x5, PT ;  /* 0x000000050200780c */ /* 0x000fda0003f05270 */
[----:B------:R-:W-:Y:S05]  /*be40*/  @!P0 BRA `(.L_x_848) ;  /* 0x0000000000148947 */ /* 0x000fea0003800000 */
[----:B------:R-:W-:-:S13]  /*be50*/  ISETP.NE.AND P0, PT, R2, 0x6, PT ;  /* 0x000000060200780c */ /* 0x000fda0003f05270 */
[----:B------:R-:W-:Y:S05]  /*be60*/  @P0 BRA `(.L_x_844) ;  /* 0x0000000800c40947 */ /* 0x000fea0003800000 */
[----:B------:R-:W-:-:S05]  /*be70*/  IMAD.U32 R3, R3, 0x10000, RZ ;  /* 0x0001000003037824 */ /* 0x000fca00078e00ff */
[----:B------:R-:W-:Y:S01]  /*be80*/  STG.E desc[UR36][R16.64], R3 ;  /* 0x0000000310007986 */ /* 0x000fe2000c101924 */
[----:B------:R-:W-:Y:S05]  /*be90*/  EXIT ;  /* 0x000000000000794d */ /* 0x000fea0003800000 */
.L_x_848:
[----:B------:R-:W-:-:S05]  /*bea0*/  IMAD.U32 R0, R3, 0x10000, RZ ;  /* 0x0001000003007824 */ /* 0x000fca00078e00ff */
[----:B------:R-:W-:-:S05]  /*beb0*/  F2FP.F16.F32.PACK_AB R0, RZ, R0 ;  /* 0x00000000ff00723e */ /* 0x000fca00000000ff */
[----:B------:R-:W-:Y:S01]  /*bec0*/  STG.E.U16 desc[UR36][R16.64], R0 ;  /* 0x0000000010007986 */ /* 0x000fe2000c101524 */
[----:B------:R-:W-:Y:S05]  /*bed0*/  EXIT ;  /* 0x000000000000794d */ /* 0x000fea0003800000 */
.L_x_847:
        /* <DEDUP_REMOVED lines=8> */
[----:B------:R-:W-:Y:S01]  /*bf60*/  STG.E.64 desc[UR36][R16.64], R2 ;  /* 0x0000000210007986 */ /* 0x000fe2000c101b24 */
[----:B------:R-:W-:Y:S05]  /*bf70*/  EXIT ;  /* 0x000000000000794d */ /* 0x000fea0003800000 */
.L_x_850:
[----:B------:R-:W-:-:S05]  /*bf80*/  IMAD.U32 R3, R3, 0x10000, RZ ;  /* 0x0001000003037824 */ /* 0x000fca00078e00ff */
[----:B------:R-:W-:-:S04]  /*bf90*/  F2FP.F16.F32.PACK_AB R3, RZ, R3 ;  /* 0x00000003ff03723e */ /* 0x000fc800000000ff */
[----:B------:R-:W-:-:S05]  /*bfa0*/  PRMT R3, R3, 0x5410, RZ ;  /* 0x0000541003037816 */ /* 0x000fca00000000ff */
[----:B------:R-:W-:Y:S01]  /*bfb0*/  STG.E desc[UR36][R16.64], R3 ;  /* 0x0000000310007986 */ /* 0x000fe2000c101924 */
[----:B------:R-:W-:Y:S05]  /*bfc0*/  EXIT ;  /* 0x000000000000794d */ /* 0x000fea0003800000 */
.L_x_849:
[----:B------:R-:W-:-:S04]  /*bfd0*/  IMAD.U32 R2, R3, 0x10000, RZ ;  /* 0x0001000003027824 */ /* 0x000fc800078e00ff */
[----:B------:R-:W-:-:S06]  /*bfe0*/  FMUL.FTZ R2, R2, 1 ;  /* 0x3f80000002027820 */ /* 0x000fcc0000410000 */
[----:B------:R-:W0:Y:S02]  /*bff0*/  F2F.F64.F32 R2, R2 ;  /* 0x0000000200027310 */ /* 0x000e240000201800 */
[----:B0-----:R-:W-:Y:S01]  /*c000*/  STG.E.64 desc[UR36][R16.64], R2 ;  /* 0x0000000210007986 */ /* 0x001fe2000c101b24 */
[----:B------:R-:W-:Y:S05]  /*c010*/  EXIT ;  /* 0x000000000000794d */ /* 0x000fea0003800000 */
.L_x_840:
        /* <DEDUP_REMOVED lines=11> */
[----:B------:R-:W-:Y:S01]  /*c0d0*/  STG.E.U8 desc[UR36][R16.64], R3 ;  /* 0x0000000310007986 */ /* 0x000fe2000c101124 */
[----:B------:R-:W-:Y:S05]  /*c0e0*/  EXIT ;  /* 0x000000000000794d */ /* 0x000fea0003800000 */
.L_x_853:
[----:B------:R-:W-:Y:S01]  /*c0f0*/  IMAD.U32 R3, R3, 0x10000, RZ ;  /* 0x0001000003037824 */ /* 0x000fe200078e00ff */
[----:B------:R-:W-:-:S03]  /*c100*/  CS2R R6, SRZ ;  /* 0x0000000000067805 */ /* 0x000fc6000001ff00 */
[----:B------:R-:W-:-:S04]  /*c110*/  FMUL.FTZ R3, R3, 1 ;  /* 0x3f80000003037820 */ /* 0x000fc80000410000 */
[----:B------:R-:W0:Y:S02]  /*c120*/  F2F.F64.F32 R4, R3 ;  /* 0x0000000300047310 */ /* 0x000e240000201800 */
[----:B0-----:R-:W-:Y:S01]  /*c130*/  STG.E.128 desc[UR36][R16.64], R4 ;  /* 0x0000000410007986 */ /* 0x001fe2000c101d24 */
[----:B------:R-:W-:Y:S05]  /*c140*/  EXIT ;  /* 0x000000000000794d */ /* 0x000fea0003800000 */
.L_x_852:
        /* <DEDUP_REMOVED lines=21> */
.L_x_857:
[----:B------:R-:W-:Y:S05]  /*c2a0*/  BSYNC B0 ;  /* 0x0000000000007941 */ /* 0x000fea0003800000 */
.L_x_856:
[----:B------:R-:W-:-:S05]  /*c2b0*/  LOP3.LUT R3, R0, R3, RZ, 0xfc, !PT ;  /* 0x0000000300037212 */ /* 0x000fca00078efcff */
[----:B------:R-:W-:Y:S01]  /*c2c0*/  STG.E.U8 desc[UR36][R16.64], R3 ;  /* 0x0000000310007986 */ /* 0x000fe2000c101124 */
[----:B------:R-:W-:Y:S05]  /*c2d0*/  EXIT ;  /* 0x000000000000794d */ /* 0x000fea0003800000 */
.L_x_855:
        /* <DEDUP_REMOVED lines=13> */
.L_x_859:
[----:B------:R-:W-:Y:S01]  /*c3b0*/  IMAD.MOV.U32 R0, RZ, RZ, 0x7f ;  /* 0x0000007fff007424 */ /* 0x000fe200078e00ff */
[----:B------:R-:W-:-:S04]  /*c3c0*/  ISETP.GT.U32.AND P0, PT, R2, 0x7f800000, PT ;  /* 0x7f8000000200780c */ /* 0x000fc80003f04070 */
[----:B------:R-:W-:-:S09]  /*c3d0*/  SEL R0, R0, 0x7c, P0 ;  /* 0x0000007c00007807 */ /* 0x000fd20000000000 */
.L_x_860:
[----:B------:R-:W-:Y:S05]  /*c3e0*/  BSYNC B0 ;  /* 0x0000000000007941 */ /* 0x000fea0003800000 */
.L_x_858:
[----:B------:R-:W-:-:S04]  /*c3f0*/  LOP3.LUT R2, R3, 0x80000000, RZ, 0xc0, !PT ;  /* 0x8000000003027812 */ /* 0x000fc800078ec0ff */
[----:B------:R-:W-:-:S04]  /*c400*/  SHF.R.U32.HI R3, RZ, 0x18, R2 ;  /* 0x00000018ff037819 */ /* 0x000fc80000011602 */
[----:B------:R-:W-:-:S05]  /*c410*/  LOP3.LUT R3, R0, R3, RZ, 0xfc, !PT ;  /* 0x0000000300037212 */ /* 0x000fca00078efcff */
[----:B------:R-:W-:Y:S01]  /*c420*/  STG.E.U8 desc[UR36][R16.64], R3 ;  /* 0x0000000310007986 */ /* 0x000fe2000c101124 */
[----:B------:R-:W-:Y:S05]  /*c430*/  EXIT ;  /* 0x000000000000794d */ /* 0x000fea0003800000 */
.L_x_854:
[----:B------:R-:W-:Y:S01]  /*c440*/  STG.E.U16 desc[UR36][R16.64], R3 ;  /* 0x0000000310007986 */ /* 0x000fe2000c101524 */
[----:B------:R-:W-:Y:S05]  /*c450*/  EXIT ;  /* 0x000000000000794d */ /* 0x000fea0003800000 */
.L_x_851:
        /* <DEDUP_REMOVED lines=10> */
[----:B0-----:R-:W-:Y:S01]  /*c500*/  STG.E.U16 desc[UR36][R16.64], R3 ;  /* 0x0000000310007986 */ /* 0x001fe2000c101524 */
[----:B------:R-:W-:Y:S05]  /*c510*/  EXIT ;  /* 0x000000000000794d */ /* 0x000fea0003800000 */
.L_x_863:
        /* <DEDUP_REMOVED lines=17> */
.L_x_866:
[----:B------:R-:W-:-:S04]  /*c630*/  LOP3.LUT R2, R3, 0x80000000, RZ, 0xc0, !PT ;  /* 0x8000000003027812 */ /* 0x000fc800078ec0ff */
[----:B------:R-:W-:-:S04]  /*c640*/  SHF.R.U32.HI R3, RZ, 0x18, R2 ;  /* 0x00000018ff037819 */ /* 0x000fc80000011602 */
[----:B------:R-:W-:-:S04]  /*c650*/  LOP3.LUT R0, R0, R3, RZ, 0xfc, !PT ;  /* 0x0000000300007212 */ /* 0x000fc800078efcff */
[----:B------:R-:W-:-:S07]  /*c660*/  PRMT R8, R0, 0x7610, R8 ;  /* 0x0000761000087816 */ /* 0x000fce0000000008 */
.L_x_865:
[----:B------:R-:W-:Y:S05]  /*c670*/  BSYNC B0 ;  /* 0x0000000000007941 */ /* 0x000fea0003800000 */
.L_x_864:
[----:B------:R-:W-:Y:S01]  /*c680*/  STG.E.U8 desc[UR36][R16.64], R8 ;  /* 0x0000000810007986 */ /* 0x000fe2000c101124 */
[----:B------:R-:W-:Y:S05]  /*c690*/  EXIT ;  /* 0x000000000000794d */ /* 0x000fea0003800000 */
.L_x_862:
        /* <DEDUP_REMOVED lines=17> */
.L_x_869:
[----:B------:R-:W-:-:S04]  /*c7b0*/  LOP3.LUT R2, R3, 0x80000000, RZ, 0xc0, !PT ;  /* 0x8000000003027812 */ /* 0x000fc800078ec0ff */
[----:B------:R-:W-:-:S04]  /*c7c0*/  SHF.R.U32.HI R3, RZ, 0x18, R2 ;  /* 0x00000018ff037819 */ /* 0x000fc80000011602 */
[----:B------:R-:W-:-:S04]  /*c7d0*/  LOP3.LUT R0, R0, R3, RZ, 0xfc, !PT ;  /* 0x0000000300007212 */ /* 0x000fc800078efcff */
[----:B------:R-:W-:-:S07]  /*c7e0*/  PRMT R8, R0, 0x7610, R8 ;  /* 0x0000761000087816 */ /* 0x000fce0000000008 */
.L_x_868:
[----:B------:R-:W-:Y:S05]  /*c7f0*/  BSYNC B0 ;  /* 0x0000000000007941 */ /* 0x000fea0003800000 */
.L_x_867:
[----:B------:R-:W-:Y:S01]  /*c800*/  STG.E.U8 desc[UR36][R16.64], R8 ;  /* 0x0000000810007986 */ /* 0x000fe2000c101124 */
[----:B------:R-:W-:Y:S05]  /*c810*/  EXIT ;  /* 0x000000000000794d */ /* 0x000fea0003800000 */
.L_x_861:
        /* <DEDUP_REMOVED lines=22> */
.L_x_844:
        /* <DEDUP_REMOVED lines=16> */
.L_x_872:
[----:B------:R-:W-:Y:S05]  /*ca80*/  EXIT ;  /* 0x000000000000794d */ /* 0x000fea0003800000 */
.L_x_871:
[----:B------:R-:W-:-:S06]  /*ca90*/  IMAD.U32 R3, R3, 0x10000, RZ ;  /* 0x0001000003037824 */ /* 0x000fcc00078e00ff */
[----:B------:R-:W0:Y:S02]  /*caa0*/  F2I.U64.TRUNC R2, R3 ;  /* 0x0000000300027311 */ /* 0x000e24000020d800 */
[----:B0-----:R-:W-:Y:S01]  /*cab0*/  STG.E.64 desc[UR36][R16.64], R2 ;  /* 0x0000000210007986 */ /* 0x001fe2000c101b24 */
[----:B------:R-:W-:Y:S05]  /*cac0*/  EXIT ;  /* 0x000000000000794d */ /* 0x000fea0003800000 */
.L_x_870:
[----:B------:R-:W-:-:S06]  /*cad0*/  IMAD.U32 R3, R3, 0x10000, RZ ;  /* 0x0001000003037824 */ /* 0x000fcc00078e00ff */
[----:B------:R-:W0:Y:S02]  /*cae0*/  F2I.FTZ.U32.TRUNC.NTZ R3, R3 ;  /* 0x0000000300037305 */ /* 0x000e24000021f000 */
[----:B0-----:R-:W-:Y:S01]  /*caf0*/  STG.E desc[UR36][R16.64], R3 ;  /* 0x0000000310007986 */ /* 0x001fe2000c101924 */
[----:B------:R-:W-:Y:S05]  /*cb00*/  EXIT ;  /* 0x000000000000794d */ /* 0x000fea0003800000 */
.L_x_873:
        /* <DEDUP_REMOVED lines=15> */
.L_x_5909:


//--------------------- .text._ZN2at6native27unrolled_elementwise_kernelINS0_10AbsFunctorIN3c108BFloat16EEESt5arrayIPcLm2EELi4E23TrivialOffsetCalculatorILi1EjESA_NS0_6memory12LoadWithCastILi1EEENSB_13StoreWithCastILi1EEEEEviT_T0_T2_T3_T4_T5_ --------------------------
	.section	.text._ZN2at6native27unrolled_elementwise_kernelINS0_10AbsFunctorIN3c108BFloat16EEESt5arrayIPcLm2EELi4E23TrivialOffsetCalculatorILi1EjESA_NS0_6memory12LoadWithCastILi1EEENSB_13StoreWithCastILi1EEEEEviT_T0_T2_T3_T4_T5_,"ax",@progbits
	.align	128
        .global         _ZN2at6native27unrolled_elementwise_kernelINS0_10AbsFunctorIN3c108BFloat16EEESt5arrayIPcLm2EELi4E23TrivialOffsetCalculatorILi1EjESA_NS0_6memory12LoadWithCastILi1EEENSB_13StoreWithCastILi1EEEEEviT_T0_T2_T3_T4_T5_
        .type           _ZN2at6native27unrolled_elementwise_kernelINS0_10AbsFunctorIN3c108BFloat16EEESt5arrayIPcLm2EELi4E23TrivialOffsetCalculatorILi1EjESA_NS0_6memory12LoadWithCastILi1EEENSB_13StoreWithCastILi1EEEEEviT_T0_T2_T3_T4_T5_,@function
        .size           _ZN2at6native27unrolled_elementwise_kernelINS0_10AbsFunctorIN3c108BFloat16EEESt5arrayIPcLm2EELi4E23TrivialOffsetCalculatorILi1EjESA_NS0_6memory12LoadWithCastILi1EEENSB_13StoreWithCastILi1EEEEEviT_T0_T2_T3_T4_T5_,(.L_x_5910 - _ZN2at6native27unrolled_elementwise_kernelINS0_10AbsFunctorIN3c108BFloat16EEESt5arrayIPcLm2EELi4E23TrivialOffsetCalculatorILi1EjESA_NS0_6memory12LoadWithCastILi1EEENSB_13StoreWithCastILi1EEEEEviT_T0_T2_T3_T4_T5_)
        .other          _ZN2at6native27unrolled_elementwise_kernelINS0_10AbsFunctorIN3c108BFloat16EEESt5arrayIPcLm2EELi4E23TrivialOffsetCalculatorILi1EjESA_NS0_6memory12LoadWithCastILi1EEENSB_13StoreWithCastILi1EEEEEviT_T0_T2_T3_T4_T5_,@"STO_CUDA_ENTRY STV_DEFAULT"
_ZN2at6native27unrolled_elementwise_kernelINS0_10AbsFunctorIN3c108BFloat16EEESt5arrayIPcLm2EELi4E23TrivialOffsetCalculatorILi1EjESA_NS0_6memory12LoadWithCastILi1EEENSB_13StoreWithCastILi1EEEEEviT_T0_T2_T3_T4_T5_:
.text._ZN2at6native27unrolled_elementwise_kernelINS0_10AbsFunctorIN3c108BFloat16EEESt5arrayIPcLm2EELi4E23TrivialOffsetCalculatorILi1EjESA_NS0_6memory12LoadWithCastILi1EEENSB_13StoreWithCastILi1EEEEEviT_T0_T2_T3_T4_T5_:
        /* <DEDUP_REMOVED lines=31> */
[----:B0-----:R-:W-:-:S04]  /*01f0*/  F2FP.BF16.F32.PACK_AB R0, RZ, R0 ;  /* 0x00000000ff00723e */ /* 0x001fc800000010ff */
[----:B------:R-:W-:Y:S01]  /*0200*/  PRMT R18, R0, 0x7610, R18 ;  /* 0x0000761000127816 */ /* 0x000fe20000000012 */
[----:B------:R-:W-:Y:S06]  /*0210*/  BRA `(.L_x_881) ;  /* 0x0000000c00e07947 */ /* 0x000fec0003800000 */
.L_x_879:
[----:B------:R-:W2:Y:S02]  /*0220*/  LDG.E.U8 R4, desc[UR36][R4.64] ;  /* 0x0000002404047981 */ /* 0x000ea4000c1e1100 */
[----:B--2---:R-:W-:-:S04]  /*0230*/  I2FP.F32.U32 R0, R4 ;  /* 0x0000000400007245 */ /* 0x004fc80000201000 */
[----:B------:R-:W-:-:S04]  /*0240*/  F2FP.BF16.F32.PACK_AB R0, RZ, R0 ;  /* 0x00000000ff00723e */ /* 0x000fc800000010ff */
[----:B------:R-:W-:Y:S01]  /*0250*/  PRMT R18, R0, 0x7610, R18 ;  /* 0x0000761000127816 */ /* 0x000fe20000000012 */
[----:B------:R-:W-:Y:S06]  /*0260*/  BRA `(.L_x_881) ;  /* 0x0000000c00cc7947 */ /* 0x000fec0003800000 */
.L_x_878:
        /* <DEDUP_REMOVED lines=8> */
[----:B0-----:R-:W-:-:S04]  /*02f0*/  F2FP.BF16.F32.PACK_AB R0, RZ, R0 ;  /* 0x00000000ff00723e */ /* 0x001fc800000010ff */
[----:B------:R-:W-:Y:S01]  /*0300*/  PRMT R18, R0, 0x7610, R18 ;  /* 0x0000761000127816 */ /* 0x000fe20000000012 */
[----:B------:R-:W-:Y:S06]  /*0310*/  BRA `(.L_x_881) ;  /* 0x0000000c00a07947 */ /* 0x000fec0003800000 */
.L_x_883:
[----:B------:R-:W2:Y:S02]  /*0320*/  LDG.E R4, desc[UR36][R4.64] ;  /* 0x0000002404047981 */ /* 0x000ea4000c1e1900 */
[----:B--2---:R-:W-:-:S04]  /*0330*/  I2FP.F32.S32 R0, R4 ;  /* 0x0000000400007245 */ /* 0x004fc80000201400 */
[----:B------:R-:W-:-:S04]  /*0340*/  F2FP.BF16.F32.PACK_AB R0, RZ, R0 ;  /* 0x00000000ff00723e */ /* 0x000fc800000010ff */
[----:B------:R-:W-:Y:S01]  /*0350*/  PRMT R18, R0, 0x7610, R18 ;  /* 0x0000761000127816 */ /* 0x000fe20000000012 */
[----:B------:R-:W-:Y:S06]  /*0360*/  BRA `(.L_x_881) ;  /* 0x0000000c008c7947 */ /* 0x000fec0003800000 */
.L_x_882:
[----:B------:R-:W2:Y:S02]  /*0370*/  LDG.E.U16 R4, desc[UR36][R4.64] ;  /* 0x0000002404047981 */ /* 0x000ea4000c1e1500 */
[----:B--2---:R-:W0:Y:S02]  /*0380*/  I2F.S16 R0, R4 ;  /* 0x0000000400007306 */ /* 0x004e240000101400 */
[----:B0-----:R-:W-:-:S04]  /*0390*/  F2FP.BF16.F32.PACK_AB R0, RZ, R0 ;  /* 0x00000000ff00723e */ /* 0x001fc800000010ff */
[----:B------:R-:W-:Y:S01]  /*03a0*/  PRMT R18, R0, 0x7610, R18 ;  /* 0x0000761000127816 */ /* 0x000fe20000000012 */
[----:B------:R-:W-:Y:S06]  /*03b0*/  BRA `(.L_x_881) ;  /* 0x0000000c00787947 */ /* 0x000fec0003800000 */
.L_x_877:
        /* <DEDUP_REMOVED lines=9> */
.L_x_885:
[----:B------:R-:W2:Y:S02]  /*0450*/  LDG.E.U16 R0, desc[UR36][R4.64] ;  /* 0x0000002404007981 */ /* 0x000ea4000c1e1500 */
[----:B--2---:R-:W-:-:S05]  /*0460*/  HADD2.F32 R0, -RZ, R0.H0_H0 ;  /* 0x20000000ff007230 */ /* 0x004fca0000004100 */
[----:B------:R-:W-:-:S04]  /*0470*/  F2FP.BF16.F32.PACK_AB R0, RZ, R0 ;  /* 0x00000000ff00723e */ /* 0x000fc800000010ff */
[----:B------:R-:W-:Y:S01]  /*0480*/  PRMT R18, R0, 0x7610, R18 ;  /* 0x0000761000127816 */ /* 0x000fe20000000012 */
[----:B------:R-:W-:Y:S06]  /*0490*/  BRA `(.L_x_881) ;  /* 0x0000000c00407947 */ /* 0x000fec0003800000 */
.L_x_884:
        /* <DEDUP_REMOVED lines=9> */
.L_x_887:
[----:B------:R-:W2:Y:S02]  /*0530*/  LDG.E.U16 R4, desc[UR36][R4.64] ;  /* 0x0000002404047981 */ /* 0x000ea4000c1e1500 */
[----:B--2---:R-:W-:-:S05]  /*0540*/  HADD2.F32 R0, -RZ, R4.H0_H0 ;  /* 0x20000004ff007230 */ /* 0x004fca0000004100 */
[----:B------:R-:W-:-:S04]  /*0550*/  F2FP.BF16.F32.PACK_AB R0, RZ, R0 ;  /* 0x00000000ff00723e */ /* 0x000fc800000010ff */
[----:B------:R-:W-:Y:S01]  /*0560*/  PRMT R18, R0, 0x7610, R18 ;  /* 0x0000761000127816 */ /* 0x000fe20000000012 */
[----:B------:R-:W-:Y:S06]  /*0570*/  BRA `(.L_x_881) ;  /* 0x0000000c00087947 */ /* 0x000fec0003800000 */
.L_x_886:
[----:B------:R-:W2:Y:S01]  /*0580*/  LDG.E.64 R4, desc[UR36][R4.64] ;  /* 0x0000002404047981 */ /* 0x000ea2000c1e1b00 */
[----:B------:R-:W-:Y:S01]  /*0590*/  UMOV UR4, 0xf0000000 ;  /* 0xf000000000047882 */ /* 0x000fe20000000000 */
[----:B------:R-:W-:Y:S01]  /*05a0*/  UMOV UR5, 0x380fffff ;  /* 0x380fffff00057882 */ /* 0x000fe20000000000 */
[----:B--2---:R-:W0:Y:S01]  /*05b0*/  F2F.F32.F64 R0, R4 ;  /* 0x0000000400007310 */ /* 0x004e220000301000 */
[----:B------:R-:W-:-:S14]  /*05c0*/  DSETP.GEU.AND P0, PT, |R4|, UR4, PT ;  /* 0x0000000404007e2a */ /* 0x000fdc000bf0e200 */
[----:B0-----:R-:W-:-:S05]  /*05d0*/  @!P0 FMUL R0, R0, 1.175494350822287508e-38 ;  /* 0x0080000000008820 */ /* 0x001fca0000400000 */
[----:B------:R-:W-:-:S04]  /*05e0*/  F2FP.BF16.F32.PACK_AB R0, RZ, R0 ;  /* 0x00000000ff00723e */ /* 0x000fc800000010ff */
[----:B------:R-:W-:Y:S01]  /*05f0*/  PRMT R18, R0, 0x7610, R18 ;  /* 0x0000761000127816 */ /* 0x000fe20000000012 */
[----:B------:R-:W-:Y:S06]  /*0600*/  BRA `(.L_x_881) ;  /* 0x0000000800e47947 */ /* 0x000fec0003800000 */
.L_x_876:
        /* <DEDUP_REMOVED lines=11> */
[----:B------:R-:W-:-:S04]  /*06c0*/  F2FP.BF16.F32.PACK_AB R0, RZ, R0 ;  /* 0x00000000ff00723e */ /* 0x000fc800000010ff */
[----:B------:R-:W-:Y:S01]  /*06d0*/  PRMT R18, R0, 0x7610, R18 ;  /* 0x0000761000127816 */ /* 0x000fe20000000012 */
[----:B------:R-:W-:Y:S06]  /*06e0*/  BRA `(.L_x_881) ;  /* 0x0000000800ac7947 */ /* 0x000fec0003800000 */
.L_x_890:
        /* <DEDUP_REMOVED lines=9> */
.L_x_889:
        /* <DEDUP_REMOVED lines=28> */
.L_x_892:
        /* <DEDUP_REMOVED lines=13> */
[----:B------:R-:W-:-:S04]  /*0a10*/  F2FP.BF16.F32.PACK_AB R0, RZ, R0 ;  /* 0x00000000ff00723e */ /* 0x000fc800000010ff */
[----:B------:R-:W-:Y:S01]  /*0a20*/  PRMT R18, R0, 0x7610, R18 ;  /* 0x0000761000127816 */ /* 0x000fe20000000012 */
[----:B------:R-:W-:Y:S06]  /*0a30*/  BRA `(.L_x_881) ;  /* 0x0000000400d87947 */ /* 0x000fec0003800000 */
.L_x_891:
[----:B------:R0:W5:Y:S01]  /*0a40*/  LDG.E.U16 R18, desc[UR36][R4.64] ;  /* 0x0000002404127981 */ /* 0x000162000c1e1500 */
[----:B------:R-:W-:Y:S05]  /*0a50*/  BRA `(.L_x_881) ;  /* 0x0000000400d07947 */ /* 0x000fea0003800000 */
.L_x_888:
        /* <DEDUP_REMOVED lines=10> */
[----:B------:R-:W-:-:S04]  /*0b00*/  F2FP.BF16.F32.PACK_AB R0, RZ, R0 ;  /* 0x00000000ff00723e */ /* 0x000fc800000010ff */
[----:B------:R-:W-:Y:S01]  /*0b10*/  PRMT R18, R0, 0x7610, R18 ;  /* 0x0000761000127816 */ /* 0x000fe20000000012 */
[----:B------:R-:W-:Y:S06]  /*0b20*/  BRA `(.L_x_881) ;  /* 0x00000004009c7947 */ /* 0x000fec0003800000 */
.L_x_895:
        /* <DEDUP_REMOVED lines=21> */
.L_x_899:
[----:B------:R-:W-:Y:S05]  /*0c80*/  BSYNC B1 ;  /* 0x0000000000017941 */ /* 0x000fea0003800000 */
.L_x_898:
[----:B------:R-:W-:Y:S01]  /*0c90*/  LEA R5, R0, 0x3b800000, 0x17 ;  /* 0x3b80000000057811 */ /* 0x000fe200078eb8ff */
[----:B------:R-:W-:-:S05]  /*0ca0*/  IMAD.SHL.U32 R0, R3, 0x100000, RZ ;  /* 0x0010000003007824 */ /* 0x000fca00078e00ff */
[----:B------:R-:W-:-:S07]  /*0cb0*/  LOP3.LUT R0, R5, R0, R6, 0xfe, !PT ;  /* 0x0000000005007212 */ /* 0x000fce00078efe06 */
.L_x_897:
[----:B------:R-:W-:Y:S05]  /*0cc0*/  BSYNC B0 ;  /* 0x0000000000007941 */ /* 0x000fea0003800000 */
.L_x_896:
[----:B------:R-:W-:-:S04]  /*0cd0*/  F2FP.BF16.F32.PACK_AB R0, RZ, R0 ;  /* 0x00000000ff00723e */ /* 0x000fc800000010ff */
[----:B------:R-:W-:Y:S01]  /*0ce0*/  PRMT R18, R0, 0x7610, R18 ;  /* 0x0000761000127816 */ /* 0x000fe20000000012 */
[----:B------:R-:W-:Y:S06]  /*0cf0*/  BRA `(.L_x_881) ;  /* 0x0000000400287947 */ /* 0x000fec0003800000 */
.L_x_894:
        /* <DEDUP_REMOVED lines=21> */
.L_x_903:
[----:B------:R-:W-:Y:S05]  /*0e50*/  BSYNC B1 ;  /* 0x0000000000017941 */ /* 0x000fea0003800000 */
.L_x_902:
[----:B------:R-:W-:Y:S01]  /*0e60*/  LEA R5, R0, 0x37800000, 0x17 ;  /* 0x3780000000057811 */ /* 0x000fe200078eb8ff */
[----:B------:R-:W-:-:S05]  /*0e70*/  IMAD.SHL.U32 R0, R3, 0x200000, RZ ;  /* 0x0020000003007824 */ /* 0x000fca00078e00ff */
[----:B------:R-:W-:-:S07]  /*0e80*/  LOP3.LUT R0, R5, R0, R6, 0xfe, !PT ;  /* 0x0000000005007212 */ /* 0x000fce00078efe06 */
.L_x_901:
[----:B------:R-:W-:Y:S05]  /*0e90*/  BSYNC B0 ;  /* 0x0000000000007941 */ /* 0x000fea0003800000 */
.L_x_900:
[----:B------:R-:W-:-:S04]  /*0ea0*/  F2FP.BF16.F32.PACK_AB R0, RZ, R0 ;  /* 0x00000000ff00723e */ /* 0x000fc800000010ff */
[----:B------:R-:W-:Y:S01]  /*0eb0*/  PRMT R18, R0, 0x7610, R18 ;  /* 0x0000761000127816 */ /* 0x000fe20000000012 */
[----:B------:R-:W-:Y:S06]  /*0ec0*/  BRA `(.L_x_881) ;  /* 0x0000000000b47947 */ /* 0x000fec0003800000 */
.L_x_893:
        /* <DEDUP_REMOVED lines=14> */
.L_x_907:
[----:B------:R-:W-:Y:S05]  /*0fb0*/  BSYNC B0 ;  /* 0x0000000000007941 */ /* 0x000fea0003800000 */
.L_x_906:
[----:B------:R-:W-:-:S04]  /*0fc0*/  F2FP.BF16.F32.PACK_AB R0, RZ, R0 ;  /* 0x00000000ff00723e */ /* 0x000fc800000010ff */
[----:B------:R-:W-:Y:S01]  /*0fd0*/  PRMT R18, R0, 0x7610, R18 ;  /* 0x0000761000127816 */ /* 0x000fe20000000012 */
[----:B------:R-:W-:Y:S06]  /*0fe0*/  BRA `(.L_x_881) ;  /* 0x00000000006c7947 */ /* 0x000fec0003800000 */
.L_x_880:
        /* <DEDUP_REMOVED lines=16> */
.L_x_908:
[----:B------:R-:W-:Y:S01]  /*10f0*/  PRMT R18, RZ, 0x7610, R18 ;  /* 0x00007610ff127816 */ /* 0x000fe20000000012 */
[----:B------:R-:W-:Y:S06]  /*1100*/  BRA `(.L_x_881) ;  /* 0x0000000000247947 */ /* 0x000fec0003800000 */
.L_x_905:
[----:B------:R-:W2:Y:S02]  /*1110*/  LDG.E.64 R4, desc[UR36][R4.64] ;  /* 0x0000002404047981 */ /* 0x000ea4000c1e1b00 */
[----:B--2---:R-:W0:Y:S02]  /*1120*/  I2F.U64 R0, R4 ;  /* 0x0000000400007312 */ /* 0x004e240000301000 */
[----:B0-----:R-:W-:-:S04]  /*1130*/  F2FP.BF16.F32.PACK_AB R0, RZ, R0 ;  /* 0x00000000ff00723e */ /* 0x001fc800000010ff */
[----:B------:R-:W-:Y:S01]  /*1140*/  PRMT R18, R0, 0x7610, R18 ;  /* 0x0000761000127816 */ /* 0x000fe20000000012 */
[----:B------:R-:W-:Y:S06]  /*1150*/  BRA `(.L_x_881) ;  /* 0x0000000000107947 */ /* 0x000fec0003800000 */
.L_x_904:
[----:B------:R-:W2:Y:S02]  /*1160*/  LDG.E R4, desc[UR36][R4.64] ;  /* 0x0000002404047981 */ /* 0x000ea4000c1e1900 */
[----:B--2---:R-:W-:-:S04]  /*1170*/  I2FP.F32.U32 R0, R4 ;  /* 0x0000000400007245 */ /* 0x004fc80000201000 */
[----:B------:R-:W-:-:S04]  /*1180*/  F2FP.BF16.F32.PACK_AB R0, RZ, R0 ;  /* 0x00000000ff00723e */ /* 0x000fc800000010ff */
[----:B------:R-:W-:-:S07]  /*1190*/  PRMT R18, R0, 0x7610, R18 ;  /* 0x0000761000127816 */ /* 0x000fce0000000012 */
.L_x_881:
[----:B------:R-:W1:Y:S02]  /*11a0*/  S2R R23, SR_TID.X ;  /* 0x0000000000177919 */ /* 0x000e640000002100 */
[----:B-1----:R-:W-:-:S07]  /*11b0*/  VIADD R23, R23, 0x80 ;  /* 0x0000008017177836 */ /* 0x002fce0000000000 */
.L_x_875:
[----:B------:R-:W-:Y:S05]  /*11c0*/  BSYNC B6 ;  /* 0x0000000000067941 */ /* 0x000fea0003800000 */
.L_x_874:
[----:B------:R-:W-:Y:S01]  /*11d0*/  ISETP.GE.AND P0, PT, R23, R16, PT ;  /* 0x000000101700720c */ /* 0x000fe20003f06270 */
[----:B------:R-:W-:-:S12]  /*11e0*/  BSSY B6, `(.L_x_909) ;  /* 0x0000111000067945 */ /* 0x000fd80003800000 */
[----:B------:R-:W-:Y:S05]  /*11f0*/  @P0 BRA `(.L_x_910) ;  /* 0x00000010003c0947 */ /* 0x000fea0003800000 */
[----:B0-----:R-:W0:Y:S01]  /*1200*/  LDC.64 R4, c[0x0][0x220] ;  /* 0x00008800ff047b82 */ /* 0x001e220000000a00 */
        /* <DEDUP_REMOVED lines=22> */
.L_x_914:
[----:B------:R-:W2:Y:S02]  /*1370*/  LDG.E.U8 R4, desc[UR36][R4.64] ;  /* 0x0000002404047981 */ /* 0x000ea4000c1e1100 */
[----:B--2---:R-:W-:-:S04]  /*1380*/  I2FP.F32.U32 R0, R4 ;  /* 0x0000000400007245 */ /* 0x004fc80000201000 */
[----:B------:R-:W-:-:S04]  /*1390*/  F2FP.BF16.F32.PACK_AB R0, RZ, R0 ;  /* 0x00000000ff00723e */ /* 0x000fc800000010ff */
[----:B------:R-:W-:Y:S01]  /*13a0*/  PRMT R19, R0, 0x7610, R19 ;  /* 0x0000761000137816 */ /* 0x000fe20000000013 */
[----:B------:R-:W-:Y:S06]  /*13b0*/  BRA `(.L_x_916) ;  /* 0x0000000c00c87947 */ /* 0x000fec0003800000 */
.L_x_913:
        /* <DEDUP_REMOVED lines=11> */
.L_x_918:
[----:B------:R-:W2:Y:S02]  /*1470*/  LDG.E R4, desc[UR36][R4.64] ;  /* 0x0000002404047981 */ /* 0x000ea4000c1e1900 */
[----:B--2---:R-:W-:-:S04]  /*1480*/  I2FP.F32.S32 R0, R4 ;  /* 0x0000000400007245 */ /* 0x004fc80000201400 */
[----:B------:R-:W-:-:S04]  /*1490*/  F2FP.BF16.F32.PACK_AB R0, RZ, R0 ;  /* 0x00000000ff00723e */ /* 0x000fc800000010ff */
[----:B------:R-:W-:Y:S01]  /*14a0*/  PRMT R19, R0, 0x7610, R19 ;  /* 0x0000761000137816 */ /* 0x000fe20000000013 */
[----:B------:R-:W-:Y:S06]  /*14b0*/  BRA `(.L_x_916) ;  /* 0x0000000c00887947 */ /* 0x000fec0003800000 */
.L_x_917:
[----:B------:R-:W2:Y:S02]  /*14c0*/  LDG.E.U16 R4, desc[UR36][R4.64] ;  /* 0x0000002404047981 */ /* 0x000ea4000c1e1500 */
[----:B--2---:R-:W0:Y:S02]  /*14d0*/  I2F.S16 R0, R4 ;  /* 0x0000000400007306 */ /* 0x004e240000101400 */
[----:B0-----:R-:W-:-:S04]  /*14e0*/  F2FP.BF16.F32.PACK_AB R0, RZ, R0 ;  /* 0x00000000ff00723e */ /* 0x001fc800000010ff */
[----:B------:R-:W-:Y:S01]  /*14f0*/  PRMT R19, R0, 0x7610, R19 ;  /* 0x0000761000137816 */ /* 0x000fe20000000013 */
[----:B------:R-:W-:Y:S06]  /*1500*/  BRA `(.L_x_916) ;  /* 0x0000000c00747947 */ /* 0x000fec0003800000 */
.L_x_912:
        /* <DEDUP_REMOVED lines=9> */
.L_x_920:
[----:B------:R-:W2:Y:S02]  /*15a0*/  LDG.E.U16 R0, desc[UR36][R4.64] ;  /* 0x0000002404007981 */ /* 0x000ea4000c1e1500 */
[----:B--2---:R-:W-:-:S05]  /*15b0*/  HADD2.F32 R0, -RZ, R0.H0_H0 ;  /* 0x20000000ff007230 */ /* 0x004fca0000004100 */
[----:B------:R-:W-:-:S04]  /*15c0*/  F2FP.BF16.F32.PACK_AB R0, RZ, R0 ;  /* 0x00000000ff00723e */ /* 0x000fc800000010ff */
[----:B------:R-:W-:Y:S01]  /*15d0*/  PRMT R19, R0, 0x7610, R19 ;  /* 0x0000761000137816 */ /* 0x000fe20000000013 */
[----:B------:R-:W-:Y:S06]  /*15e0*/  BRA `(.L_x_916) ;  /* 0x0000000c003c7947 */ /* 0x000fec0003800000 */
.L_x_919:
        /* <DEDUP_REMOVED lines=9> */
.L_x_922:
[----:B------:R-:W2:Y:S02]  /*1680*/  LDG.E.U16 R4, desc[UR36][R4.64] ;  /* 0x0000002404047981 */ /* 0x000ea4000c1e1500 */
[----:B--2---:R-:W-:-:S05]  /*1690*/  HADD2.F32 R0, -RZ, R4.H0_H0 ;  /* 0x20000004ff007230 */ /* 0x004fca0000004100 */
[----:B------:R-:W-:-:S04]  /*16a0*/  F2FP.BF16.F32.PACK_AB R0, RZ, R0 ;  /* 0x00000000ff00723e */ /* 0x000fc800000010ff */
[----:B------:R-:W-:Y:S01]  /*16b0*/  PRMT R19, R0, 0x7610, R19 ;  /* 0x0000761000137816 */ /* 0x000fe20000000013 */
[----:B------:R-:W-:Y:S06]  /*16c0*/  BRA `(.L_x_916) ;  /* 0x0000000c00047947 */ /* 0x000fec0003800000 */
.L_x_921:
        /* <DEDUP_REMOVED lines=9> */
.L_x_911:
        /* <DEDUP_REMOVED lines=14> */
.L_x_925:
        /* <DEDUP_REMOVED lines=9> */
.L_x_924:
        /* <DEDUP_REMOVED lines=28> */
.L_x_927:
        /* <DEDUP_REMOVED lines=15> */
.L_x_926:
[----:B------:R0:W5:Y:S01]  /*1b80*/  LDG.E.U16 R19, desc[UR36][R4.64] ;  /* 0x0000002404137981 */ /* 0x000162000c1e1500 */
[----:B------:R-:W-:Y:S05]  /*1b90*/  BRA `(.L_x_916) ;  /* 0x0000000400d07947 */ /* 0x000fea0003800000 */
.L_x_923:
        /* <DEDUP_REMOVED lines=13> */
.L_x_930:
        /* <DEDUP_REMOVED lines=21> */
.L_x_934:
[----:B------:R-:W-:Y:S05]  /*1dc0*/  BSYNC B1 ;  /* 0x0000000000017941 */ /* 0x000fea0003800000 */
.L_x_933:
[----:B------:R-:W-:Y:S01]  /*1dd0*/  LEA R5, R0, 0x3b800000, 0x17 ;  /* 0x3b80000000057811 */ /* 0x000fe200078eb8ff */
[----:B------:R-:W-:-:S05]  /*1de0*/  IMAD.SHL.U32 R0, R3, 0x100000, RZ ;  /* 0x0010000003007824 */ /* 0x000fca00078e00ff */
[----:B------:R-:W-:-:S07]  /*1df0*/  LOP3.LUT R0, R5, R0, R6, 0xfe, !PT ;  /* 0x0000000005007212 */ /* 0x000fce00078efe06 */
.L_x_932:
[----:B------:R-:W-:Y:S05]  /*1e00*/  BSYNC B0 ;  /* 0x0000000000007941 */ /* 0x000fea0003800000 */
.L_x_931:
[----:B------:R-:W-:-:S04]  /*1e10*/  F2FP.BF16.F32.PACK_AB R0, RZ, R0 ;  /* 0x00000000ff00723e */ /* 0x000fc800000010ff */
[----:B------:R-:W-:Y:S01]  /*1e20*/  PRMT R19, R0, 0x7610, R19 ;  /* 0x0000761000137816 */ /* 0x000fe20000000013 */
[----:B------:R-:W-:Y:S06]  /*1e30*/  BRA `(.L_x_916) ;  /* 0x0000000400287947 */ /* 0x000fec0003800000 */
.L_x_929:
        /* <DEDUP_REMOVED lines=21> */
.L_x_938:
[----:B------:R-:W-:Y:S05]  /*1f90*/  BSYNC B1 ;  /* 0x0000000000017941 */ /* 0x000fea0003800000 */
.L_x_937:
[----:B------:R-:W-:Y:S01]  /*1fa0*/  LEA R5, R0, 0x37800000, 0x17 ;  /* 0x3780000000057811 */ /* 0x000fe200078eb8ff */
[----:B------:R-:W-:-:S05]  /*1fb0*/  IMAD.SHL.U32 R0, R3, 0x200000, RZ ;  /* 0x0020000003007824 */ /* 0x000fca00078e00ff */
[----:B------:R-:W-:-:S07]  /*1fc0*/  LOP3.LUT R0, R5, R0, R6, 0xfe, !PT ;  /* 0x0000000005007212 */ /* 0x000fce00078efe06 */
.L_x_936:
[----:B------:R-:W-:Y:S05]  /*1fd0*/  BSYNC B0 ;  /* 0x0000000000007941 */ /* 0x000fea0003800000 */
.L_x_935:
[----:B------:R-:W-:-:S04]  /*1fe0*/  F2FP.BF16.F32.PACK_AB R0, RZ, R0 ;  /* 0x00000000ff00723e */ /* 0x000fc800000010ff */
[----:B------:R-:W-:Y:S01]  /*1ff0*/  PRMT R19, R0, 0x7610, R19 ;  /* 0x0000761000137816 */ /* 0x000fe20000000013 */
[----:B------:R-:W-:Y:S06]  /*2000*/  BRA `(.L_x_916) ;  /* 0x0000000000b47947 */ /* 0x000fec0003800000 */
.L_x_928:
        /* <DEDUP_REMOVED lines=14> */
.L_x_942:
[----:B------:R-:W-:Y:S05]  /*20f0*/  BSYNC B0 ;  /* 0x0000000000007941 */ /* 0x000fea0003800000 */
.L_x_941:
[----:B------:R-:W-:-:S04]  /*2100*/  F2FP.BF16.F32.PACK_AB R0, RZ, R0 ;  /* 0x00000000ff00723e */ /* 0x000fc800000010ff */
[----:B------:R-:W-:Y:S01]  /*2110*/  PRMT R19, R0, 0x7610, R19 ;  /* 0x0000761000137816 */ /* 0x000fe20000000013 */
[----:B------:R-:W-:Y:S06]  /*2120*/  BRA `(.L_x_916) ;  /* 0x00000000006c7947 */ /* 0x000fec0003800000 */
.L_x_915:
        /* <DEDUP_REMOVED lines=15> */
[----:B0----5:R-:W-:Y:S05]  /*2220*/  CALL.ABS.NOINC R14 ;  /* 0x000000000e007343 */ /* 0x021fea0003c00000 */
.L_x_943:
[----:B------:R-:W-:Y:S01]  /*2230*/  PRMT R19, RZ, 0x7610, R19 ;  /* 0x00007610ff137816 */ /* 0x000fe20000000013 */
[----:B------:R-:W-:Y:S06]  /*2240*/  BRA `(.L_x_916) ;  /* 0x0000000000247947 */ /* 0x000fec0003800000 */
.L_x_940:
[----:B------:R-:W2:Y:S02]  /*2250*/  LDG.E.64 R4, desc[UR36][R4.64] ;  /* 0x0000002404047981 */ /* 0x000ea4000c1e1b00 */
[----:B--2---:R-:W0:Y:S02]  /*2260*/  I2F.U64 R0, R4 ;  /* 0x0000000400007312 */ /* 0x004e240000301000 */
[----:B0-----:R-:W-:-:S04]  /*2270*/  F2FP.BF16.F32.PACK_AB R0, RZ, R0 ;  /* 0x00000000ff00723e */ /* 0x001fc800000010ff */
[----:B------:R-:W-:Y:S01]  /*2280*/  PRMT R19, R0, 0x7610, R19 ;  /* 0x0000761000137816 */ /* 0x000fe20000000013 */
[----:B------:R-:W-:Y:S06]  /*2290*/  BRA `(.L_x_916) ;  /* 0x0000000000107947 */ /* 0x000fec0003800000 */
.L_x_939:
[----:B------:R-:W2:Y:S02]  /*22a0*/  LDG.E R4, desc[UR36][R4.64] ;  /* 0x0000002404047981 */ /* 0x000ea4000c1e1900 */
[----:B--2---:R-:W-:-:S04]  /*22b0*/  I2FP.F32.U32 R0, R4 ;  /* 0x0000000400007245 */ /* 0x004fc80000201000 */
[----:B------:R-:W-:-:S04]  /*22c0*/  F2FP.BF16.F32.PACK_AB R0, RZ, R0 ;  /* 0x00000000ff00723e */ /* 0x000fc800000010ff */
[----:B------:R-:W-:-:S07]  /*22d0*/  PRMT R19, R0, 0x7610, R19 ;  /* 0x0000761000137816 */ /* 0x000fce0000000013 */
.L_x_916:
[----:B------:R-:W-:-:S07]  /*22e0*/  VIADD R23, R23, 0x80 ;  /* 0x0000008017177836 */ /* 0x000fce0000000000 */
.L_x_910:
[----:B------:R-:W-:Y:S05]  /*22f0*/  BSYNC B6 ;  /* 0x0000000000067941 */ /* 0x000fea0003800000 */
.L_x_909:
[----:B------:R-:W-:Y:S01]  /*2300*/  ISETP.GE.AND P0, PT, R23, R16, PT ;  /* 0x000000101700720c */ /* 0x000fe20003f06270 */
[----:B------:R-:W-:Y:S01]  /*2310*/  BSSY B6, `(.L_x_944) ;  /* 0x0000113000067945 */ /* 0x000fe20003800000 */
[----:B------:R-:W-:Y:S02]  /*2320*/  PRMT R17, RZ, 0x7610, R17 ;  /* 0x00007610ff117816 */ /* 0x000fe40000000011 */
[----:B------:R-:W-:-:S09]  /*2330*/  PRMT R24, RZ, 0x7610, R24 ;  /* 0x00007610ff187816 */ /* 0x000fd20000000018 */
        /* <DEDUP_REMOVED lines=24> */
.L_x_949:
[----:B------:R-:W2:Y:S02]  /*24c0*/  LDG.E.U8 R4, desc[UR36][R4.64] ;  /* 0x0000002404047981 */ /* 0x000ea4000c1e1100 */
[----:B--2---:R-:W-:-:S04]  /*24d0*/  I2FP.F32.U32 R0, R4 ;  /* 0x0000000400007245 */ /* 0x004fc80000201000 */
[----:B------:R-:W-:-:S04]  /*24e0*/  F2FP.BF16.F32.PACK_AB R0, RZ, R0 ;  /* 0x00000000ff00723e */ /* 0x000fc800000010ff */
[----:B------:R-:W-:Y:S01]  /*24f0*/  PRMT R24, R0, 0x7610, R24 ;  /* 0x0000761000187816 */ /* 0x000fe20000000018 */
[----:B------:R-:W-:Y:S06]  /*2500*/  BRA `(.L_x_951) ;  /* 0x0000000c00c87947 */ /* 0x000fec0003800000 */
.L_x_948:
        /* <DEDUP_REMOVED lines=11> */
.L_x_953:
[----:B------:R-:W2:Y:S02]  /*25c0*/  LDG.E R4, desc[UR36][R4.64] ;  /* 0x0000002404047981 */ /* 0x000ea4000c1e1900 */
[----:B--2---:R-:W-:-:S04]  /*25d0*/  I2FP.F32.S32 R0, R4 ;  /* 0x0000000400007245 */ /* 0x004fc80000201400 */
[----:B------:R-:W-:-:S04]  /*25e0*/  F2FP.BF16.F32.PACK_AB R0, RZ, R0 ;  /* 0x00000000ff00723e */ /* 0x000fc800000010ff */
[----:B------:R-:W-:Y:S01]  /*25f0*/  PRMT R24, R0, 0x7610, R24 ;  /* 0x0000761000187816 */ /* 0x000fe20000000018 */
[----:B------:R-:W-:Y:S06]  /*2600*/  BRA `(.L_x_951) ;  /* 0x0000000c00887947 */ /* 0x000fec0003800000 */
.L_x_952:
[----:B------:R-:W2:Y:S02]  /*2610*/  LDG.E.U16 R4, desc[UR36][R4.64] ;  /* 0x0000002404047981 */ /* 0x000ea4000c1e1500 */
[----:B--2---:R-:W0:Y:S02]  /*2620*/  I2F.S16 R0, R4 ;  /* 0x0000000400007306 */ /* 0x004e240000101400 */
[----:B0-----:R-:W-:-:S04]  /*2630*/  F2FP.BF16.F32.PACK_AB R0, RZ, R0 ;  /* 0x00000000ff00723e */ /* 0x001fc800000010ff */
[----:B------:R-:W-:Y:S01]  /*2640*/  PRMT R24, R0, 0x7610, R24 ;  /* 0x0000761000187816 */ /* 0x000fe20000000018 */
[----:B------:R-:W-:Y:S06]  /*2650*/  BRA `(.L_x_951) ;  /* 0x0000000c00747947 */ /* 0x000fec0003800000 */
.L_x_947:
        /* <DEDUP_REMOVED lines=9> */
.L_x_955:
[----:B------:R-:W2:Y:S02]  /*26f0*/  LDG.E.U16 R0, desc[UR36][R4.64] ;  /* 0x0000002404007981 */ /* 0x000ea4000c1e1500 */
[----:B--2---:R-:W-:-:S05]  /*2700*/  HADD2.F32 R0, -RZ, R0.H0_H0 ;  /* 0x20000000ff007230 */ /* 0x004fca0000004100 */
[----:B------:R-:W-:-:S04]  /*2710*/  F2FP.BF16.F32.PACK_AB R0, RZ, R0 ;  /* 0x00000000ff00723e */ /* 0x000fc800000010ff */
[----:B------:R-:W-:Y:S01]  /*2720*/  PRMT R24, R0, 0x7610, R24 ;  /* 0x0000761000187816 */ /* 0x000fe20000000018 */
[----:B------:R-:W-:Y:S06]  /*2730*/  BRA `(.L_x_951) ;  /* 0x0000000c003c7947 */ /* 0x000fec0003800000 */
.L_x_954:
        /* <DEDUP_REMOVED lines=9> */
.L_x_957:
[----:B------:R-:W2:Y:S02]  /*27d0*/  LDG.E.U16 R4, desc[UR36][R4.64] ;  /* 0x0000002404047981 */ /* 0x000ea4000c1e1500 */
[----:B--2---:R-:W-:-:S05]  /*27e0*/  HADD2.F32 R0, -RZ, R4.H0_H0 ;  /* 0x20000004ff007230 */ /* 0x004fca0000004100 */
[----:B------:R-:W-:-:S04]  /*27f0*/  F2FP.BF16.F32.PACK_AB R0, RZ, R0 ;  /* 0x00000000ff00723e */ /* 0x000fc800000010ff */
[----:B------:R-:W-:Y:S01]  /*2800*/  PRMT R24, R0, 0x7610, R24 ;  /* 0x0000761000187816 */ /* 0x000fe20000000018 */
[----:B------:R-:W-:Y:S06]  /*2810*/  BRA `(.L_x_951) ;  /* 0x0000000c00047947 */ /* 0x000fec0003800000 */
.L_x_956:
        /* <DEDUP_REMOVED lines=9> */
.L_x_946:
        /* <DEDUP_REMOVED lines=14> */
.L_x_960:
        /* <DEDUP_REMOVED lines=9> */
.L_x_959:
        /* <DEDUP_REMOVED lines=28> */
.L_x_962:
        /* <DEDUP_REMOVED lines=15> */
.L_x_961:
[----:B------:R0:W5:Y:S01]  /*2cd0*/  LDG.E.U16 R24, desc[UR36][R4.64] ;  /* 0x0000002404187981 */ /* 0x000162000c1e1500 */
[----:B------:R-:W-:Y:S05]  /*2ce0*/  BRA `(.L_x_951) ;  /* 0x0000000400d07947 */ /* 0x000fea0003800000 */
.L_x_958:
        /* <DEDUP_REMOVED lines=13> */
.L_x_965:
        /* <DEDUP_REMOVED lines=21> */
.L_x_969:
[----:B------:R-:W-:Y:S05]  /*2f10*/  BSYNC B1 ;  /* 0x0000000000017941 */ /* 0x000fea0003800000 */
.L_x_968:
[----:B------:R-:W-:Y:S01]  /*2f20*/  LEA R5, R0, 0x3b800000, 0x17 ;  /* 0x3b80000000057811 */ /* 0x000fe200078eb8ff */
[----:B------:R-:W-:-:S05]  /*2f30*/  IMAD.SHL.U32 R0, R3, 0x100000, RZ ;  /* 0x0010000003007824 */ /* 0x000fca00078e00ff */
[----:B------:R-:W-:-:S07]  /*2f40*/  LOP3.LUT R0, R5, R0, R6, 0xfe, !PT ;  /* 0x0000000005007212 */ /* 0x000fce00078efe06 */
.L_x_967:
[----:B------:R-:W-:Y:S05]  /*2f50*/  BSYNC B0 ;  /* 0x0000000000007941 */ /* 0x000fea0003800000 */
.L_x_966:
[----:B------:R-:W-:-:S04]  /*2f60*/  F2FP.BF16.F32.PACK_AB R0, RZ, R0 ;  /* 0x00000000ff00723e */ /* 0x000fc800000010ff */
[----:B------:R-:W-:Y:S01]  /*2f70*/  PRMT R24, R0, 0x7610, R24 ;  /* 0x0000761000187816 */ /* 0x000fe20000000018 */
[----:B------:R-:W-:Y:S06]  /*2f80*/  BRA `(.L_x_951) ;  /* 0x0000000400287947 */ /* 0x000fec0003800000 */
.L_x_964:
        /* <DEDUP_REMOVED lines=21> */
.L_x_973:
[----:B------:R-:W-:Y:S05]  /*30e0*/  BSYNC B1 ;  /* 0x0000000000017941 */ /* 0x000fea0003800000 */
.L_x_972:
[----:B------:R-:W-:Y:S01]  /*30f0*/  LEA R5, R0, 0x37800000, 0x17 ;  /* 0x3780000000057811 */ /* 0x000fe200078eb8ff */
[----:B------:R-:W-:-:S05]  /*3100*/  IMAD.SHL.U32 R0, R3, 0x200000, RZ ;  /* 0x0020000003007824 */ /* 0x000fca00078e00ff */
[----:B------:R-:W-:-:S07]  /*3110*/  LOP3.LUT R0, R5, R0, R6, 0xfe, !PT ;  /* 0x0000000005007212 */ /* 0x000fce00078efe06 */
.L_x_971:
[----:B------:R-:W-:Y:S05]  /*3120*/  BSYNC B0 ;  /* 0x0000000000007941 */ /* 0x000fea0003800000 */
.L_x_970:
[----:B------:R-:W-:-:S04]  /*3130*/  F2FP.BF16.F32.PACK_AB R0, RZ, R0 ;  /* 0x00000000ff00723e */ /* 0x000fc800000010ff */
[----:B------:R-:W-:Y:S01]  /*3140*/  PRMT R24, R0, 0x7610, R24 ;  /* 0x0000761000187816 */ /* 0x000fe20000000018 */
[----:B------:R-:W-:Y:S06]  /*3150*/  BRA `(.L_x_951) ;  /* 0x0000000000b47947 */ /* 0x000fec0003800000 */
.L_x_963:
        /* <DEDUP_REMOVED lines=14> */
.L_x_977:
[----:B------:R-:W-:Y:S05]  /*3240*/  BSYNC B0 ;  /* 0x0000000000007941 */ /* 0x000fea0003800000 */
.L_x_976:
[----:B------:R-:W-:-:S04]  /*3250*/  F2FP.BF16.F32.PACK_AB R0, RZ, R0 ;  /* 0x00000000ff00723e */ /* 0x000fc800000010ff */
[----:B------:R-:W-:Y:S01]  /*3260*/  PRMT R24, R0, 0x7610, R24 ;  /* 0x0000761000187816 */ /* 0x000fe20000000018 */
[----:B------:R-:W-:Y:S06]  /*3270*/  BRA `(.L_x_951) ;  /* 0x00000000006c7947 */ /* 0x000fec0003800000 */
.L_x_950:
        /* <DEDUP_REMOVED lines=16> */
.L_x_978:
[----:B------:R-:W-:Y:S01]  /*3380*/  PRMT R24, RZ, 0x7610, R24 ;  /* 0x00007610ff187816 */ /* 0x000fe20000000018 */
[----:B------:R-:W-:Y:S06]  /*3390*/  BRA `(.L_x_951) ;  /* 0x0000000000247947 */ /* 0x000fec0003800000 */
.L_x_975:
[----:B------:R-:W2:Y:S02]  /*33a0*/  LDG.E.64 R4, desc[UR36][R4.64] ;  /* 0x0000002404047981 */ /* 0x000ea4000c1e1b00 */
[----:B--2---:R-:W0:Y:S02]  /*33b0*/  I2F.U64 R0, R4 ;  /* 0x0000000400007312 */ /* 0x004e240000301000 */
[----:B0-----:R-:W-:-:S04]  /*33c0*/  F2FP.BF16.F32.PACK_AB R0, RZ, R0 ;  /* 0x00000000ff00723e */ /* 0x001fc800000010ff */
[----:B------:R-:W-:Y:S01]  /*33d0*/  PRMT R24, R0, 0x7610, R24 ;  /* 0x0000761000187816 */ /* 0x000fe20000000018 */
[----:B------:R-:W-:Y:S06]  /*33e0*/  BRA `(.L_x_951) ;  /* 0x0000000000107947 */ /* 0x000fec0003800000 */
.L_x_974:
[----:B------:R-:W2:Y:S02]  /*33f0*/  LDG.E R4, desc[UR36][R4.64] ;  /* 0x0000002404047981 */ /* 0x000ea4000c1e1900 */
[----:B--2---:R-:W-:-:S04]  /*3400*/  I2FP.F32.U32 R0, R4 ;  /* 0x0000000400007245 */ /* 0x004fc80000201000 */
[----:B------:R-:W-:-:S04]  /*3410*/  F2FP.BF16.F32.PACK_AB R0, RZ, R0 ;  /* 0x00000000ff00723e */ /* 0x000fc800000010ff */
[----:B------:R-:W-:-:S07]  /*3420*/  PRMT R24, R0, 0x7610, R24 ;  /* 0x0000761000187816 */ /* 0x000fce0000000018 */
.L_x_951:
[----:B------:R-:W-:-:S07]  /*3430*/  VIADD R23, R23, 0x80 ;  /* 0x0000008017177836 */ /* 0x000fce0000000000 */
.L_x_945:
[----:B------:R-:W-:Y:S05]  /*3440*/  BSYNC B6 ;  /* 0x0000000000067941 */ /* 0x000fea0003800000 */
.L_x_944:
[----:B------:R-:W-:Y:S01]  /*3450*/  ISETP.GE.AND P0, PT, R23, R16, PT ;  /* 0x000000101700720c */ /* 0x000fe20003f06270 */
[----:B------:R-:W-:-:S12]  /*3460*/  BSSY B6, `(.L_x_979) ;  /* 0x000010f000067945 */ /* 0x000fd80003800000 */
[----:B------:R-:W-:Y:S05]  /*3470*/  @P0 BRA `(.L_x_980) ;  /* 0x0000001000340947 */ /* 0x000fea0003800000 */
[----:B0-----:R-:W0:Y:S01]  /*3480*/  LDC.64 R4, c[0x0][0x220] ;  /* 0x00008800ff047b82 */ /* 0x001e220000000a00 */
        /* <DEDUP_REMOVED lines=21> */
.L_x_984:
[----:B------:R-:W2:Y:S02]  /*35e0*/  LDG.E.U8 R4, desc[UR36][R4.64] ;  /* 0x0000002404047981 */ /* 0x000ea4000c1e1100 */
[----:B--2---:R-:W-:-:S04]  /*35f0*/  I2FP.F32.U32 R0, R4 ;  /* 0x0000000400007245 */ /* 0x004fc80000201000 */
[----:B------:R-:W-:-:S04]  /*3600*/  F2FP.BF16.F32.PACK_AB R0, RZ, R0 ;  /* 0x00000000ff00723e */ /* 0x000fc800000010ff */
[----:B------:R-:W-:Y:S01]  /*3610*/  PRMT R17, R0, 0x7610, R17 ;  /* 0x0000761000117816 */ /* 0x000fe20000000011 */
[----:B------:R-:W-:Y:S06]  /*3620*/  BRA `(.L_x_980) ;  /* 0x0000000c00c87947 */ /* 0x000fec0003800000 */
.L_x_983:
        /* <DEDUP_REMOVED lines=11> */
.L_x_987:
[----:B------:R-:W2:Y:S02]  /*36e0*/  LDG.E R4, desc[UR36][R4.64] ;  /* 0x0000002404047981 */ /* 0x000ea4000c1e1900 */
[----:B--2---:R-:W-:-:S04]  /*36f0*/  I2FP.F32.S32 R0, R4 ;  /* 0x0000000400007245 */ /* 0x004fc80000201400 */
[----:B------:R-:W-:-:S04]  /*3700*/  F2FP.BF16.F32.PACK_AB R0, RZ, R0 ;  /* 0x00000000ff00723e */ /* 0x000fc800000010ff */
[----:B------:R-:W-:Y:S01]  /*3710*/  PRMT R17, R0, 0x7610, R17 ;  /* 0x0000761000117816 */ /* 0x000fe20000000011 */
[----:B------:R-:W-:Y:S06]  /*3720*/  BRA `(.L_x_980) ;  /* 0x0000000c00887947 */ /* 0x000fec0003800000 */
.L_x_986:
[----:B------:R-:W2:Y:S02]  /*3730*/  LDG.E.U16 R4, desc[UR36][R4.64] ;  /* 0x0000002404047981 */ /* 0x000ea4000c1e1500 */
[----:B--2---:R-:W0:Y:S02]  /*3740*/  I2F.S16 R0, R4 ;  /* 0x0000000400007306 */ /* 0x004e240000101400 */
[----:B0-----:R-:W-:-:S04]  /*3750*/  F2FP.BF16.F32.PACK_AB R0, RZ, R0 ;  /* 0x00000000ff00723e */ /* 0x001fc800000010ff */
[----:B------:R-:W-:Y:S01]  /*3760*/  PRMT R17, R0, 0x7610, R17 ;  /* 0x0000761000117816 */ /* 0x000fe20000000011 */
[----:B------:R-:W-:Y:S06]  /*3770*/  BRA `(.L_x_980) ;  /* 0x0000000c00747947 */ /* 0x000fec0003800000 */
.L_x_982:
        /* <DEDUP_REMOVED lines=9> */
.L_x_989:
[----:B------:R-:W2:Y:S02]  /*3810*/  LDG.E.U16 R0, desc[UR36][R4.64] ;  /* 0x0000002404007981 */ /* 0x000ea4000c1e1500 */
[----:B--2---:R-:W-:-:S05]  /*3820*/  HADD2.F32 R0, -RZ, R0.H0_H0 ;  /* 0x20000000ff007230 */ /* 0x004fca0000004100 */
[----:B------:R-:W-:-:S04]  /*3830*/  F2FP.BF16.F32.PACK_AB R0, RZ, R0 ;  /* 0x00000000ff00723e */ /* 0x000fc800000010ff */
[----:B------:R-:W-:Y:S01]  /*3840*/  PRMT R17, R0, 0x7610, R17 ;  /* 0x0000761000117816 */ /* 0x000fe20000000011 */
[----:B------:R-:W-:Y:S06]  /*3850*/  BRA `(.L_x_980) ;  /* 0x0000000c003c7947 */ /* 0x000fec0003800000 */
.L_x_988:
        /* <DEDUP_REMOVED lines=9> */
.L_x_991:
[----:B------:R-:W2:Y:S02]  /*38f0*/  LDG.E.U16 R4, desc[UR36][R4.64] ;  /* 0x0000002404047981 */ /* 0x000ea4000c1e1500 */
[----:B--2---:R-:W-:-:S05]  /*3900*/  HADD2.F32 R0, -RZ, R4.H0_H0 ;  /* 0x20000004ff007230 */ /* 0x004fca0000004100 */
[----:B------:R-:W-:-:S04]  /*3910*/  F2FP.BF16.F32.PACK_AB R0, RZ, R0 ;  /* 0x00000000ff00723e */ /* 0x000fc800000010ff */
[----:B------:R-:W-:Y:S01]  /*3920*/  PRMT R17, R0, 0x7610, R17 ;  /* 0x0000761000117816 */ /* 0x000fe20000000011 */
[----:B------:R-:W-:Y:S06]  /*3930*/  BRA `(.L_x_980) ;  /* 0x0000000c00047947 */ /* 0x000fec0003800000 */
.L_x_990:
        /* <DEDUP_REMOVED lines=9> */
.L_x_981:
        /* <DEDUP_REMOVED lines=14> */
.L_x_994:
        /* <DEDUP_REMOVED lines=9> */
.L_x_993:
        /* <DEDUP_REMOVED lines=28> */
.L_x_996:
        /* <DEDUP_REMOVED lines=15> */
.L_x_995:
[----:B------:R1:W5:Y:S01]  /*3df0*/  LDG.E.U16 R17, desc[UR36][R4.64] ;  /* 0x0000002404117981 */ /* 0x000362000c1e1500 */
[----:B------:R-:W-:Y:S05]  /*3e00*/  BRA `(.L_x_980) ;  /* 0x0000000400d07947 */ /* 0x000fea0003800000 */
.L_x_992:
        /* <DEDUP_REMOVED lines=13> */
.L_x_999:
        /* <DEDUP_REMOVED lines=21> */
.L_x_1003:
[----:B------:R-:W-:Y:S05]  /*4030*/  BSYNC B1 ;  /* 0x0000000000017941 */ /* 0x000fea0003800000 */
.L_x_1002:
[----:B------:R-:W-:Y:S01]  /*4040*/  LEA R5, R0, 0x3b800000, 0x17 ;  /* 0x3b80000000057811 */ /* 0x000fe200078eb8ff */
[----:B------:R-:W-:-:S05]  /*4050*/  IMAD.SHL.U32 R0, R3, 0x100000, RZ ;  /* 0x0010000003007824 */ /* 0x000fca00078e00ff */
[----:B------:R-:W-:-:S07]  /*4060*/  LOP3.LUT R0, R5, R0, R6, 0xfe, !PT ;  /* 0x0000000005007212 */ /* 0x000fce00078efe06 */
.L_x_1001:
[----:B------:R-:W-:Y:S05]  /*4070*/  BSYNC B0 ;  /* 0x0000000000007941 */ /* 0x000fea0003800000 */
.L_x_1000:
[----:B------:R-:W-:-:S04]  /*4080*/  F2FP.BF16.F32.PACK_AB R0, RZ, R0 ;  /* 0x00000000ff00723e */ /* 0x000fc800000010ff */
[----:B------:R-:W-:Y:S01]  /*4090*/  PRMT R17, R0, 0x7610, R17 ;  /* 0x0000761000117816 */ /* 0x000fe20000000011 */
[----:B------:R-:W-:Y:S06]  /*40a0*/  BRA `(.L_x_980) ;  /* 0x0000000400287947 */ /* 0x000fec0003800000 */
.L_x_998:
        /* <DEDUP_REMOVED lines=21> */
.L_x_1007:
[----:B------:R-:W-:Y:S05]  /*4200*/  BSYNC B1 ;  /* 0x0000000000017941 */ /* 0x000fea0003800000 */
.L_x_1006:
[----:B------:R-:W-:Y:S01]  /*4210*/  LEA R5, R0, 0x37800000, 0x17 ;  /* 0x3780000000057811 */ /* 0x000fe200078eb8ff */
[----:B------:R-:W-:-:S05]  /*4220*/  IMAD.SHL.U32 R0, R3, 0x200000, RZ ;  /* 0x0020000003007824 */ /* 0x000fca00078e00ff */
[----:B------:R-:W-:-:S07]  /*4230*/  LOP3.LUT R0, R5, R0, R6, 0xfe, !PT ;  /* 0x0000000005007212 */ /* 0x000fce00078efe06 */
.L_x_1005:
[----:B------:R-:W-:Y:S05]  /*4240*/  BSYNC B0 ;  /* 0x0000000000007941 */ /* 0x000fea0003800000 */
.L_x_1004:
[----:B------:R-:W-:-:S04]  /*4250*/  F2FP.BF16.F32.PACK_AB R0, RZ, R0 ;  /* 0x00000000ff00723e */ /* 0x000fc800000010ff */
[----:B------:R-:W-:Y:S01]  /*4260*/  PRMT R17, R0, 0x7610, R17 ;  /* 0x0000761000117816 */ /* 0x000fe20000000011 */
[----:B------:R-:W-:Y:S06]  /*4270*/  BRA `(.L_x_980) ;  /* 0x0000000000b47947 */ /* 0x000fec0003800000 */
.L_x_997:
        /* <DEDUP_REMOVED lines=14> */
.L_x_1011:
[----:B------:R-:W-:Y:S05]  /*4360*/  BSYNC B0 ;  /* 0x0000000000007941 */ /* 0x000fea0003800000 */
.L_x_1010:
[----:B------:R-:W-:-:S04]  /*4370*/  F2FP.BF16.F32.PACK_AB R0, RZ, R0 ;  /* 0x00000000ff00723e */ /* 0x000fc800000010ff */
[----:B------:R-:W-:Y:S01]  /*4380*/  PRMT R17, R0, 0x7610, R17 ;  /* 0x0000761000117816 */ /* 0x000fe20000000011 */
[----:B------:R-:W-:Y:S06]  /*4390*/  BRA `(.L_x_980) ;  /* 0x00000000006c7947 */ /* 0x000fec0003800000 */
.L_x_985:
        /* <DEDUP_REMOVED lines=16> */
.L_x_1012:
[----:B------:R-:W-:Y:S01]  /*44a0*/  PRMT R17, RZ, 0x7610, R17 ;  /* 0x00007610ff117816 */ /* 0x000fe20000000011 */
[----:B------:R-:W-:Y:S06]  /*44b0*/  BRA `(.L_x_980) ;  /* 0x0000000000247947 */ /* 0x000fec0003800000 */
.L_x_1009:
[----:B------:R-:W2:Y:S02]  /*44c0*/  LDG.E.64 R4, desc[UR36][R4.64] ;  /* 0x0000002404047981 */ /* 0x000ea4000c1e1b00 */
[----:B--2---:R-:W0:Y:S02]  /*44d0*/  I2F.U64 R0, R4 ;  /* 0x0000000400007312 */ /* 0x004e240000301000 */
[----:B0-----:R-:W-:-:S04]  /*44e0*/  F2FP.BF16.F32.PACK_AB R0, RZ, R0 ;  /* 0x00000000ff00723e */ /* 0x001fc800000010ff */
[----:B------:R-:W-:Y:S01]  /*44f0*/  PRMT R17, R0, 0x7610, R17 ;  /* 0x0000761000117816 */ /* 0x000fe20000000011 */
[----:B------:R-:W-:Y:S06]  /*4500*/  BRA `(.L_x_980) ;  /* 0x0000000000107947 */ /* 0x000fec0003800000 */
.L_x_1008:
[----:B------:R-:W2:Y:S02]  /*4510*/  LDG.E R4, desc[UR36][R4.64] ;  /* 0x0000002404047981 */ /* 0x000ea4000c1e1900 */
[----:B--2---:R-:W-:-:S04]  /*4520*/  I2FP.F32.U32 R0, R4 ;  /* 0x0000000400007245 */ /* 0x004fc80000201000 */
[----:B------:R-:W-:-:S04]  /*4530*/  F2FP.BF16.F32.PACK_AB R0, RZ, R0 ;  /* 0x00000000ff00723e */ /* 0x000fc800000010ff */
[----:B------:R-:W-:-:S07]  /*4540*/  PRMT R17, R0, 0x7610, R17 ;  /* 0x0000761000117816 */ /* 0x000fce0000000011 */
.L_x_980:
[----:B------:R-:W-:Y:S05]  /*4550*/  BSYNC B6 ;  /* 0x0000000000067941 */ /* 0x000fea0003800000 */
.L_x_979:
[----:B------:R-:W0:Y:S01]  /*4560*/  S2R R25, SR_TID.X ;  /* 0x0000000000197919 */ /* 0x000e220000002100 */
[----:B------:R-:W-:Y:S01]  /*4570*/  BSSY B6, `(.L_x_1013) ;  /* 0x0000127000067945 */ /* 0x000fe20003800000 */
[C---:B01----:R-:W-:Y:S01]  /*4580*/  VIADD R5, R25.reuse, 0x100 ;  /* 0x0000010019057836 */ /* 0x043fe20000000000 */
[C---:B------:R-:W-:Y:S01]  /*4590*/  ISETP.GE.AND P3, PT, R25.reuse, R16, PT ;  /* 0x000000101900720c */ /* 0x040fe20003f66270 */
[----:B------:R-:W-:-:S03]  /*45a0*/  VIADD R23, R25, 0x80 ;  /* 0x0000008019177836 */ /* 0x000fc60000000000 */
[-C--:B------:R-:W-:Y:S01]  /*45b0*/  ISETP.GE.AND P1, PT, R5, R16.reuse, PT ;  /* 0x000000100500720c */ /* 0x080fe20003f26270 */
[----:B------:R-:W-:Y:S01]  /*45c0*/  VIADD R5, R25, 0x180 ;  /* 0x0000018019057836 */ /* 0x000fe20000000000 */
[----:B------:R-:W-:-:S04]  /*45d0*/  ISETP.GE.AND P0, PT, R23, R16, PT ;  /* 0x000000101700720c */ /* 0x000fc80003f06270 */
[----:B------:R-:W-:-:S03]  /*45e0*/  ISETP.GE.AND P2, PT, R5, R16, PT ;  /* 0x000000100500720c */ /* 0x000fc60003f46270 */
[----:B-----5:R-:W-:-:S04]  /*45f0*/  @!P3 IMAD.U32 R18, R18, 0x10000, RZ ;  /* 0x000100001212b824 */ /* 0x020fc800078e00ff */
[----:B------:R-:W-:Y:S01]  /*4600*/  @!P3 FADD.FTZ R0, |R18|, -RZ ;  /* 0x800000ff1200b221 */ /* 0x000fe20000010200 */
[----:B------:R-:W-:Y:S01]  /*4610*/  @!P1 IMAD.U32 R24, R24, 0x10000, RZ ;  /* 0x0001000018189824 */ /* 0x000fe200078e00ff */
[----:B------:R-:W0:Y:S01]  /*4620*/  LDC.U8 R18, c[0x0][0x234] ;  /* 0x00008d00ff127b82 */ /* 0x000e220000000000 */
[----:B------:R-:W-:Y:S01]  /*4630*/  @!P0 IMAD.U32 R4, R19, 0x10000, RZ ;  /* 0x0001000013048824 */ /* 0x000fe200078e00ff */
[----:B------:R1:W2:Y:S01]  /*4640*/  @!P3 F2F.BF16.F32 R3, R0 ;  /* 0x000000000003b304 */ /* 0x0002a20000202000 */
[----:B------:R-:W-:Y:S01]  /*4650*/  @!P1 FADD.FTZ R24, |R24|, -RZ ;  /* 0x800000ff18189221 */ /* 0x000fe20000010200 */
[----:B------:R-:W-:Y:S02]  /*4660*/  @!P2 IMAD.U32 R5, R17, 0x10000, RZ ;  /* 0x000100001105a824 */ /* 0x000fe400078e00ff */
[----:B------:R-:W-:Y:S02]  /*4670*/  @!P0 FADD.FTZ R4, |R4|, -RZ ;  /* 0x800000ff04048221 */ /* 0x000fe40000010200 */
[----:B------:R-:W-:-:S02]  /*4680*/  @!P2 FADD.FTZ R5, |R5|, -RZ ;  /* 0x800000ff0505a221 */ /* 0x000fc40000010200 */
[----:B------:R1:W3:Y:S08]  /*4690*/  @!P1 F2F.BF16.F32 R17, R24 ;  /* 0x0000001800119304 */ /* 0x0002f00000202000 */
[----:B------:R1:W4:Y:S08]  /*46a0*/  @!P2 F2F.BF16.F32 R19, R5 ;  /* 0x000000050013a304 */ /* 0x0003300000202000 */
[----:B------:R1:W0:Y:S01]  /*46b0*/  @!P0 F2F.BF16.F32 R22, R4 ;  /* 0x0000000400168304 */ /* 0x0002220000202000 */
[----:B--23--:R-:W-:Y:S05]  /*46c0*/  @P3 BRA `(.L_x_1014) ;  /* 0x0000001000443947 */ /* 0x00cfea0003800000 */
[----:B------:R-:W2:Y:S01]  /*46d0*/  LDC.64 R8, c[0x0][0x218] ;  /* 0x00008600ff087b82 */ /* 0x000ea20000000a00 */
[----:B-1----:R-:W-:Y:S01]  /*46e0*/  IMAD R0, R2, 0x200, R25 ;  /* 0x0000020002007824 */ /* 0x002fe200078e0219 */
[----:B0-----:R-:W-:Y:S01]  /*46f0*/  PRMT R4, R18, 0x9910, RZ ;  /* 0x0000991012047816 */ /* 0x001fe200000000ff */
[----:B------:R-:W-:Y:S02]  /*4700*/  ULDC UR4, c[0x0][0x238] ;  /* 0x00008e0000047ab9 */ /* 0x000fe40000000800 */
[----:B------:R-:W-:Y:S02]  /*4710*/  IMAD R5, R0, UR4, RZ ;  /* 0x0000000400057c24 */ /* 0x000fe4000f8e02ff */
[----:B------:R-:W-:-:S05]  /*4720*/  IMAD.MOV.U32 R0, RZ, RZ, R4 ;  /* 0x000000ffff007224 */ /* 0x000fca00078e0004 */
[----:B------:R-:W-:Y:S02]  /*4730*/  ISETP.GT.AND P0, PT, R0, 0x9, PT ;  /* 0x000000090000780c */ /* 0x000fe40003f04270 */
[----:B--2---:R-:W-:-:S05]  /*4740*/  IADD3 R8, P1, R5, R8, RZ ;  /* 0x0000000805087210 */ /* 0x004fca0007f3e0ff */
        /* <DEDUP_REMOVED lines=10> */
[----:B------:R-:W-:Y:S02]  /*47f0*/  IMAD.U32 R3, R3, 0x10000, RZ ;  /* 0x0001000003037824 */ /* 0x000fe400078e00ff */
[----:B------:R-:W-:-:S04]  /*4800*/  IMAD.MOV.U32 R25, RZ, RZ, R23 ;  /* 0x000000ffff197224 */ /* 0x000fc800078e0017 */
[----:B------:R-:W0:Y:S02]  /*4810*/  F2I.FTZ.TRUNC.NTZ R3, R3 ;  /* 0x0000000300037305 */ /* 0x000e24000021f100 */
[----:B0-----:R0:W-:Y:S01]  /*4820*/  STG.E.U8 desc[UR36][R8.64], R3 ;  /* 0x0000000308007986 */ /* 0x0011e2000c101124 */
[----:B------:R-:W-:Y:S05]  /*4830*/  BRA `(.L_x_1014) ;  /* 0x0000000c00e87947 */ /* 0x000fea0003800000 */
.L_x_1018:
[----:B------:R-:W-:Y:S02]  /*4840*/  IMAD.U32 R5, R3, 0x10000, RZ ;  /* 0x0001000003057824 */ /* 0x000fe400078e00ff */
[----:B------:R-:W-:-:S04]  /*4850*/  IMAD.MOV.U32 R25, RZ, RZ, R23 ;  /* 0x000000ffff197224 */ /* 0x000fc800078e0017 */
[----:B------:R-:W0:Y:S02]  /*4860*/  F2I.S64.TRUNC R4, R5 ;  /* 0x0000000500047311 */ /* 0x000e24000020d900 */
[----:B0-----:R0:W-:Y:S01]  /*4870*/  STG.E.U8 desc[UR36][R8.64], R4 ;  /* 0x0000000408007986 */ /* 0x0011e2000c101124 */
[----:B------:R-:W-:Y:S05]  /*4880*/  BRA `(.L_x_1014) ;  /* 0x0000000c00d47947 */ /* 0x000fea0003800000 */
.L_x_1017:
[----:B------:R-:W-:-:S13]  /*4890*/  ISETP.NE.AND P0, PT, R0, 0x2, PT ;  /* 0x000000020000780c */ /* 0x000fda0003f05270 */
[----:B------:R-:W-:Y:S05]  /*48a0*/  @!P0 BRA `(.L_x_1020) ;  /* 0x0000000000388947 */ /* 0x000fea0003800000 */
[----:B------:R-:W-:-:S13]  /*48b0*/  ISETP.NE.AND P0, PT, R0, 0x3, PT ;  /* 0x000000030000780c */ /* 0x000fda0003f05270 */
[----:B------:R-:W-:Y:S05]  /*48c0*/  @!P0 BRA `(.L_x_1021) ;  /* 0x00000000001c8947 */ /* 0x000fea0003800000 */
[----:B------:R-:W-:-:S13]  /*48d0*/  ISETP.NE.AND P0, PT, R0, 0x4, PT ;  /* 0x000000040000780c */ /* 0x000fda0003f05270 */
[----:B------:R-:W-:Y:S05]  /*48e0*/  @P0 BRA `(.L_x_1019) ;  /* 0x0000000c00500947 */ /* 0x000fea0003800000 */
[----:B------:R-:W-:Y:S02]  /*48f0*/  IMAD.U32 R4, R3, 0x10000, RZ ;  /* 0x0001000003047824 */ /* 0x000fe400078e00ff */
[----:B------:R-:W-:-:S04]  /*4900*/  IMAD.MOV.U32 R25, RZ, RZ, R23 ;  /* 0x000000ffff197224 */ /* 0x000fc800078e0017 */
[----:B------:R-:W0:Y:S02]  /*4910*/  F2I.S64.TRUNC R4, R4 ;  /* 0x0000000400047311 */ /* 0x000e24000020d900 */
[----:B0-----:R0:W-:Y:S01]  /*4920*/  STG.E.64 desc[UR36][R8.64], R4 ;  /* 0x0000000408007986 */ /* 0x0011e2000c101b24 */
[----:B------:R-:W-:Y:S05]  /*4930*/  BRA `(.L_x_1014) ;  /* 0x0000000c00a87947 */ /* 0x000fea0003800000 */
.L_x_1021:
[----:B------:R-:W-:Y:S02]  /*4940*/  IMAD.U32 R3, R3, 0x10000, RZ ;  /* 0x0001000003037824 */ /* 0x000fe400078e00ff */
[----:B------:R-:W-:-:S04]  /*4950*/  IMAD.MOV.U32 R25, RZ, RZ, R23 ;  /* 0x000000ffff197224 */ /* 0x000fc800078e0017 */
[----:B------:R-:W0:Y:S02]  /*4960*/  F2I.FTZ.TRUNC.NTZ R3, R3 ;  /* 0x0000000300037305 */ /* 0x000e24000021f100 */
[----:B0-----:R0:W-:Y:S01]  /*4970*/  STG.E desc[UR36][R8.64], R3 ;  /* 0x0000000308007986 */ /* 0x0011e2000c101924 */
[----:B------:R-:W-:Y:S05]  /*4980*/  BRA `(.L_x_1014) ;  /* 0x0000000c00947947 */ /* 0x000fea0003800000 */
.L_x_1020:
[----:B------:R-:W-:Y:S02]  /*4990*/  IMAD.U32 R3, R3, 0x10000, RZ ;  /* 0x0001000003037824 */ /* 0x000fe400078e00ff */
[----:B------:R-:W-:-:S04]  /*49a0*/  IMAD.MOV.U32 R25, RZ, RZ, R23 ;  /* 0x000000ffff197224 */ /* 0x000fc800078e0017 */
[----:B------:R-:W0:Y:S02]  /*49b0*/  F2I.FTZ.TRUNC.NTZ R3, R3 ;  /* 0x0000000300037305 */ /* 0x000e24000021f100 */
[----:B0-----:R0:W-:Y:S01]  /*49c0*/  STG.E.U16 desc[UR36][R8.64], R3 ;  /* 0x0000000308007986 */ /* 0x0011e2000c101524 */
[----:B------:R-:W-:Y:S05]  /*49d0*/  BRA `(.L_x_1014) ;  /* 0x0000000c00807947 */ /* 0x000fea0003800000 */
.L_x_1016:
[----:B------:R-:W-:-:S13]  /*49e0*/  ISETP.GT.AND P0, PT, R0, 0x6, PT ;  /* 0x000000060000780c */ /* 0x000fda0003f04270 */
[----:B------:R-:W-:Y:S05]  /*49f0*/  @P0 BRA `(.L_x_1022) ;  /* 0x0000000000340947 */ /* 0x000fea0003800000 */
[----:B------:R-:W-:-:S13]  /*4a00*/  ISETP.NE.AND P0, PT, R0, 0x5, PT ;  /* 0x000000050000780c */ /* 0x000fda0003f05270 */
[----:B------:R-:W-:Y:S05]  /*4a10*/  @!P0 BRA `(.L_x_1023) ;  /* 0x0000000000188947 */ /* 0x000fea0003800000 */
[----:B------:R-:W-:-:S13]  /*4a20*/  ISETP.NE.AND P0, PT, R0, 0x6, PT ;  /* 0x000000060000780c */ /* 0x000fda0003f05270 */
[----:B------:R-:W-:Y:S05]  /*4a30*/  @P0 BRA `(.L_x_1019) ;  /* 0x0000000800fc0947 */ /* 0x000fea0003800000 */
[----:B------:R-:W-:Y:S02]  /*4a40*/  IMAD.U32 R3, R3, 0x10000, RZ ;  /* 0x0001000003037824 */ /* 0x000fe400078e00ff */
[----:B------:R-:W-:-:S03]  /*4a50*/  IMAD.MOV.U32 R25, RZ, RZ, R23 ;  /* 0x000000ffff197224 */ /* 0x000fc600078e0017 */
[----:B------:R0:W-:Y:S01]  /*4a60*/  STG.E desc[UR36][R8.64], R3 ;  /* 0x0000000308007986 */ /* 0x0001e2000c101924 */
[----:B------:R-:W-:Y:S05]  /*4a70*/  BRA `(.L_x_1014) ;  /* 0x0000000c00587947 */ /* 0x000fea0003800000 */
.L_x_1023:
[----:B------:R-:W-:Y:S02]  /*4a80*/  IMAD.U32 R0, R3, 0x10000, RZ ;  /* 0x0001000003007824 */ /* 0x000fe400078e00ff */
[----:B------:R-:W-:-:S03]  /*4a90*/  IMAD.MOV.U32 R25, RZ, RZ, R23 ;  /* 0x000000ffff197224 */ /* 0x000fc600078e0017 */
[----:B------:R-:W-:-:S05]  /*4aa0*/  F2FP.F16.F32.PACK_AB R0, RZ, R0 ;  /* 0x00000000ff00723e */ /* 0x000fca00000000ff */
[----:B------:R0:W-:Y:S01]  /*4ab0*/  STG.E.U16 desc[UR36][R8.64], R0 ;  /* 0x0000000008007986 */ /* 0x0001e2000c101524 */
[----:B------:R-:W-:Y:S05]  /*4ac0*/  BRA `(.L_x_1014) ;  /* 0x0000000c00447947 */ /* 0x000fea0003800000 */
.L_x_1022:
[----:B------:R-:W-:-:S13]  /*4ad0*/  ISETP.NE.AND P0, PT, R0, 0x7, PT ;  /* 0x000000070000780c */ /* 0x000fda0003f05270 */
[----:B------:R-:W-:Y:S05]  /*4ae0*/  @!P0 BRA `(.L_x_1024) ;  /* 0x00000000003c8947 */ /* 0x000fea0003800000 */
[----:B------:R-:W-:-:S13]  /*4af0*/  ISETP.NE.AND P0, PT, R0, 0x8, PT ;  /* 0x000000080000780c */ /* 0x000fda0003f05270 */
[----:B------:R-:W-:Y:S05]  /*4b00*/  @!P0 BRA `(.L_x_1025) ;  /* 0x00000000001c8947 */ /* 0x000fea0003800000 */
[----:B------:R-:W-:-:S13]  /*4b10*/  ISETP.NE.AND P0, PT, R0, 0x9, PT ;  /* 0x000000090000780c */ /* 0x000fda0003f05270 */
[----:B------:R-:W-:Y:S05]  /*4b20*/  @P0 BRA `(.L_x_1019) ;  /* 0x0000000800c00947 */ /* 0x000fea0003800000 */
[----:B------:R-:W-:Y:S02]  /*4b30*/  IMAD.U32 R4, R3, 0x10000, RZ ;  /* 0x0001000003047824 */ /* 0x000fe400078e00ff */
[----:B------:R-:W-:Y:S02]  /*4b40*/  IMAD.MOV.U32 R5, RZ, RZ, RZ ;  /* 0x000000ffff057224 */ /* 0x000fe400078e00ff */
[----:B------:R-:W-:-:S03]  /*4b50*/  IMAD.MOV.U32 R25, RZ, RZ, R23 ;  /* 0x000000ffff197224 */ /* 0x000fc600078e0017 */
[----:B------:R0:W-:Y:S01]  /*4b60*/  STG.E.64 desc[UR36][R8.64], R4 ;  /* 0x0000000408007986 */ /* 0x0001e2000c101b24 */
[----:B------:R-:W-:Y:S05]  /*4b70*/  BRA `(.L_x_1014) ;  /* 0x0000000c00187947 */ /* 0x000fea0003800000 */
.L_x_1025:
[----:B------:R-:W-:Y:S02]  /*4b80*/  IMAD.U32 R3, R3, 0x10000, RZ ;  /* 0x0001000003037824 */ /* 0x000fe400078e00ff */
[----:B------:R-:W-:-:S03]  /*4b90*/  IMAD.MOV.U32 R25, RZ, RZ, R23 ;  /* 0x000000ffff197224 */ /* 0x000fc600078e0017 */
[----:B------:R-:W-:-:S04]  /*4ba0*/  F2FP.F16.F32.PACK_AB R3, RZ, R3 ;  /* 0x00000003ff03723e */ /* 0x000fc800000000ff */
[----:B------:R-:W-:-:S05]  /*4bb0*/  PRMT R3, R3, 0x5410, RZ ;  /* 0x0000541003037816 */ /* 0x000fca00000000ff */
[----:B------:R0:W-:Y:S01]  /*4bc0*/  STG.E desc[UR36][R8.64], R3 ;  /* 0x0000000308007986 */ /* 0x0001e2000c101924 */
[----:B------:R-:W-:Y:S05]  /*4bd0*/  BRA `(.L_x_1014) ;  /* 0x0000000c00007947 */ /* 0x000fea0003800000 */
.L_x_1024:
[----:B------:R-:W-:Y:S02]  /*4be0*/  IMAD.U32 R4, R3, 0x10000, RZ ;  /* 0x0001000003047824 */ /* 0x000fe400078e00ff */
[----:B------:R-:W-:Y:S02]  /*4bf0*/  IMAD.MOV.U32 R25, RZ, RZ, R23 ;  /* 0x000000ffff197224 */ /* 0x000fe400078e0017 */
[----:B------:R-:W-:-:S06]  /*4c00*/  FMUL.FTZ R4, R4, 1 ;  /* 0x3f80000004047820 */ /* 0x000fcc0000410000 */
[----:B------:R-:W0:Y:S02]  /*4c10*/  F2F.F64.F32 R4, R4 ;  /* 0x0000000400047310 */ /* 0x000e240000201800 */
[----:B0-----:R0:W-:Y:S01]  /*4c20*/  STG.E.64 desc[UR36][R8.64], R4 ;  /* 0x0000000408007986 */ /* 0x0011e2000c101b24 */
[----:B------:R-:W-:Y:S05]  /*4c30*/  BRA `(.L_x_1014) ;  /* 0x0000000800e87947 */ /* 0x000fea0003800000 */
.L_x_1015:
        /* <DEDUP_REMOVED lines=10> */
[----:B------:R-:W-:-:S04]  /*4ce0*/  FSETP.NEU.FTZ.AND P0, PT, R3, RZ, PT ;  /* 0x000000ff0300720b */ /* 0x000fc80003f1d000 */
[----:B------:R-:W-:-:S05]  /*4cf0*/  SEL R3, RZ, 0x1, !P0 ;  /* 0x00000001ff037807 */ /* 0x000fca0004000000 */
[----:B------:R0:W-:Y:S01]  /*4d00*/  STG.E.U8 desc[UR36][R8.64], R3 ;  /* 0x0000000308007986 */ /* 0x0001e2000c101124 */
[----:B------:R-:W-:Y:S05]  /*4d10*/  BRA `(.L_x_1014) ;  /* 0x0000000800b07947 */ /* 0x000fea0003800000 */
.L_x_1028:
[----:B------:R-:W-:Y:S01]  /*4d20*/  IMAD.U32 R3, R3, 0x10000, RZ ;  /* 0x0001000003037824 */ /* 0x000fe200078e00ff */
[----:B------:R-:W-:Y:S01]  /*4d30*/  CS2R R6, SRZ ;  /* 0x0000000000067805 */ /* 0x000fe2000001ff00 */
[----:B------:R-:W-:Y:S02]  /*4d40*/  IMAD.MOV.U32 R25, RZ, RZ, R23 ;  /* 0x000000ffff197224 */ /* 0x000fe400078e0017 */
[----:B------:R-:W-:-:S04]  /*4d50*/  FMUL.FTZ R3, R3, 1 ;  /* 0x3f80000003037820 */ /* 0x000fc80000410000 */
[----:B------:R-:W0:Y:S02]  /*4d60*/  F2F.F64.F32 R4, R3 ;  /* 0x0000000300047310 */ /* 0x000e240000201800 */
[----:B0-----:R0:W-:Y:S01]  /*4d70*/  STG.E.128 desc[UR36][R8.64], R4 ;  /* 0x0000000408007986 */ /* 0x0011e2000c101d24 */
[----:B------:R-:W-:Y:S05]  /*4d80*/  BRA `(.L_x_1014) ;  /* 0x0000000800947947 */ /* 0x000fea0003800000 */
.L_x_1027:
        /* <DEDUP_REMOVED lines=21> */
.L_x_1032:
[----:B------:R-:W-:Y:S05]  /*4ee0*/  BSYNC B0 ;  /* 0x0000000000007941 */ /* 0x000fea0003800000 */
.L_x_1031:
[----:B------:R-:W-:Y:S01]  /*4ef0*/  LOP3.LUT R5, R0, R5, RZ, 0xfc, !PT ;  /* 0x0000000500057212 */ /* 0x000fe200078efcff */
[----:B------:R-:W-:-:S04]  /*4f00*/  IMAD.MOV.U32 R25, RZ, RZ, R23 ;  /* 0x000000ffff197224 */ /* 0x000fc800078e0017 */
[----:B------:R0:W-:Y:S01]  /*4f10*/  STG.E.U8 desc[UR36][R8.64], R5 ;  /* 0x0000000508007986 */ /* 0x0001e2000c101124 */
[----:B------:R-:W-:Y:S05]  /*4f20*/  BRA `(.L_x_1014) ;  /* 0x00000008002c7947 */ /* 0x000fea0003800000 */
.L_x_1030:
        /* <DEDUP_REMOVED lines=13> */
.L_x_1034:
[----:B------:R-:W-:Y:S01]  /*5000*/  IMAD.MOV.U32 R0, RZ, RZ, 0x7f ;  /* 0x0000007fff007424 */ /* 0x000fe200078e00ff */
[----:B------:R-:W-:-:S04]  /*5010*/  ISETP.GT.U32.AND P0, PT, R3, 0x7f800000, PT ;  /* 0x7f8000000300780c */ /* 0x000fc80003f04070 */
[----:B------:R-:W-:-:S09]  /*5020*/  SEL R0, R0, 0x7c, P0 ;  /* 0x0000007c00007807 */ /* 0x000fd20000000000 */
.L_x_1035:
[----:B------:R-:W-:Y:S05]  /*5030*/  BSYNC B0 ;  /* 0x0000000000007941 */ /* 0x000fea0003800000 */
.L_x_1033:
[----:B------:R-:W-:Y:S01]  /*5040*/  LOP3.LUT R3, R5, 0x80000000, RZ, 0xc0, !PT ;  /* 0x8000000005037812 */ /* 0x000fe200078ec0ff */
[----:B------:R-:W-:-:S03]  /*5050*/  IMAD.MOV.U32 R25, RZ, RZ, R23 ;  /* 0x000000ffff197224 */ /* 0x000fc600078e0017 */
[----:B------:R-:W-:-:S04]  /*5060*/  SHF.R.U32.HI R3, RZ, 0x18, R3 ;  /* 0x00000018ff037819 */ /* 0x000fc80000011603 */
[----:B------:R-:W-:-:S05]  /*5070*/  LOP3.LUT R3, R0, R3, RZ, 0xfc, !PT ;  /* 0x0000000300037212 */ /* 0x000fca00078efcff */
[----:B------:R0:W-:Y:S01]  /*5080*/  STG.E.U8 desc[UR36][R8.64], R3 ;  /* 0x0000000308007986 */ /* 0x0001e2000c101124 */
[----:B------:R-:W-:Y:S05]  /*5090*/  BRA `(.L_x_1014) ;  /* 0x0000000400d07947 */ /* 0x000fea0003800000 */
.L_x_1029:
[----:B------:R0:W-:Y:S01]  /*50a0*/  STG.E.U16 desc[UR36][R8.64], R3 ;  /* 0x0000000308007986 */ /* 0x0001e2000c101524 */
[----:B------:R-:W-:Y:S01]  /*50b0*/  IMAD.MOV.U32 R25, RZ, RZ, R23 ;  /* 0x000000ffff197224 */ /* 0x000fe200078e0017 */
[----:B------:R-:W-:Y:S06]  /*50c0*/  BRA `(.L_x_1014) ;  /* 0x0000000400c47947 */ /* 0x000fec0003800000 */
.L_x_1026:
        /* <DEDUP_REMOVED lines=10> */
[----:B------:R-:W0:Y:S02]  /*5170*/  F2I.FTZ.U32.TRUNC.NTZ R3, R3 ;  /* 0x0000000300037305 */ /* 0x000e24000021f000 */
[----:B0-----:R0:W-:Y:S01]  /*5180*/  STG.E.U16 desc[UR36][R8.64], R3 ;  /* 0x0000000308007986 */ /* 0x0011e2000c101524 */
[----:B------:R-:W-:Y:S05]  /*5190*/  BRA `(.L_x_1014) ;  /* 0x0000000400907947 */ /* 0x000fea0003800000 */
.L_x_1038:
        /* <DEDUP_REMOVED lines=17> */
.L_x_1041:
[----:B------:R-:W-:-:S04]  /*52b0*/  LOP3.LUT R3, R5, 0x80000000, RZ, 0xc0, !PT ;  /* 0x8000000005037812 */ /* 0x000fc800078ec0ff */
[----:B------:R-:W-:-:S04]  /*52c0*/  SHF.R.U32.HI R3, RZ, 0x18, R3 ;  /* 0x00000018ff037819 */ /* 0x000fc80000011603 */
[----:B------:R-:W-:-:S04]  /*52d0*/  LOP3.LUT R0, R0, R3, RZ, 0xfc, !PT ;  /* 0x0000000300007212 */ /* 0x000fc800078efcff */
[----:B------:R-:W-:-:S07]  /*52e0*/  PRMT R4, R0, 0x7610, R4 ;  /* 0x0000761000047816 */ /* 0x000fce0000000004 */
.L_x_1040:
[----:B------:R-:W-:Y:S05]  /*52f0*/  BSYNC B0 ;  /* 0x0000000000007941 */ /* 0x000fea0003800000 */
.L_x_1039:
[----:B------:R0:W-:Y:S01]  /*5300*/  STG.E.U8 desc[UR36][R8.64], R4 ;  /* 0x0000000408007986 */ /* 0x0001e2000c101124 */
[----:B------:R-:W-:Y:S01]  /*5310*/  IMAD.MOV.U32 R25, RZ, RZ, R23 ;  /* 0x000000ffff197224 */ /* 0x000fe200078e0017 */
[----:B------:R-:W-:Y:S06]  /*5320*/  BRA `(.L_x_1014) ;  /* 0x00000004002c7947 */ /* 0x000fec0003800000 */
.L_x_1037:
        /* <DEDUP_REMOVED lines=17> */
.L_x_1044:
[----:B------:R-:W-:-:S04]  /*5440*/  LOP3.LUT R3, R5, 0x80000000, RZ, 0xc0, !PT ;  /* 0x8000000005037812 */ /* 0x000fc800078ec0ff */
[----:B------:R-:W-:-:S04]  /*5450*/  SHF.R.U32.HI R3, RZ, 0x18, R3 ;  /* 0x00000018ff037819 */ /* 0x000fc80000011603 */
[----:B------:R-:W-:-:S04]  /*5460*/  LOP3.LUT R0, R0, R3, RZ, 0xfc, !PT ;  /* 0x0000000300007212 */ /* 0x000fc800078efcff */
[----:B------:R-:W-:-:S07]  /*5470*/  PRMT R4, R0, 0x7610, R4 ;  /* 0x0000761000047816 */ /* 0x000fce0000000004 */
.L_x_1043:
[----:B------:R-:W-:Y:S05]  /*5480*/  BSYNC B0 ;  /* 0x0000000000007941 */ /* 0x000fea0003800000 */
.L_x_1042:
[----:B------:R0:W-:Y:S01]  /*5490*/  STG.E.U8 desc[UR36][R8.64], R4 ;  /* 0x0000000408007986 */ /* 0x0001e2000c101124 */
[----:B------:R-:W-:Y:S01]  /*54a0*/  IMAD.MOV.U32 R25, RZ, RZ, R23 ;  /* 0x000000ffff197224 */ /* 0x000fe200078e0017 */
[----:B------:R-:W-:Y:S06]  /*54b0*/  BRA `(.L_x_1014) ;  /* 0x0000000000c87947 */ /* 0x000fec0003800000 */
.L_x_1036:
[----:B------:R-:W-:-:S13]  /*54c0*/  ISETP.NE.AND P0, PT, R0, 0x1c, PT ;  /* 0x0000001c0000780c */ /* 0x000fda0003f05270 */
[----:B------:R-:W-:Y:S05]  /*54d0*/  @!P0 BRA `(.L_x_1045) ;  /* 0x0000000000b08947 */ /* 0x000fea0003800000 */
[----:B------:R-:W-:-:S13]  /*54e0*/  ISETP.NE.AND P0, PT, R0, 0x1d, PT ;  /* 0x0000001d0000780c */ /* 0x000fda0003f05270 */
[----:B------:R-:W-:Y:S05]  /*54f0*/  @!P0 BRA `(.L_x_1046) ;  /* 0x0000000000948947 */ /* 0x000fea0003800000 */
[----:B------:R-:W-:-:S13]  /*5500*/  ISETP.NE.AND P0, PT, R0, 0x2c, PT ;  /* 0x0000002c0000780c */ /* 0x000fda0003f05270 */
[----:B------:R-:W-:Y:S05]  /*5510*/  @P0 BRA `(.L_x_1019) ;  /* 0x0000000000440947 */ /* 0x000fea0003800000 */
[----:B------:R-:W-:Y:S02]  /*5520*/  IMAD.U32 R4, R3, 0x10000, RZ ;  /* 0x0001000003047824 */ /* 0x000fe400078e00ff */
[----:B------:R-:W-:-:S03]  /*5530*/  IMAD.MOV.U32 R25, RZ, RZ, R23 ;  /* 0x000000ffff197224 */ /* 0x000fc600078e0017 */
        /* <DEDUP_REMOVED lines=15> */
.L_x_1019:
        /* <DEDUP_REMOVED lines=15> */
[----:B0---4-:R-:W-:Y:S05]  /*5720*/  CALL.ABS.NOINC R14 ;  /* 0x000000000e007343 */ /* 0x011fea0003c00000 */
.L_x_1047:
[----:B------:R-:W-:Y:S01]  /*5730*/  IMAD.MOV.U32 R25, RZ, RZ, R23 ;  /* 0x000000ffff197224 */ /* 0x000fe200078e0017 */
[----:B------:R-:W-:Y:S06]  /*5740*/  BRA `(.L_x_1014) ;  /* 0x0000000000247947 */ /* 0x000fec0003800000 */
.L_x_1046:
[----:B------:R-:W-:Y:S02]  /*5750*/  IMAD.U32 R4, R3, 0x10000, RZ ;  /* 0x0001000003047824 */ /* 0x000fe400078e00ff */
[----:B------:R-:W-:-:S04]  /*5760*/  IMAD.MOV.U32 R25, RZ, RZ, R23 ;  /* 0x000000ffff197224 */ /* 0x000fc800078e0017 */
[----:B------:R-:W0:Y:S02]  /*5770*/  F2I.U64.TRUNC R4, R4 ;  /* 0x0000000400047311 */ /* 0x000e24000020d800 */
[----:B0-----:R0:W-:Y:S01]  /*5780*/  STG.E.64 desc[UR36][R8.64], R4 ;  /* 0x0000000408007986 */ /* 0x0011e2000c101b24 */
[----:B------:R-:W-:Y:S05]  /*5790*/  BRA `(.L_x_1014) ;  /* 0x0000000000107947 */ /* 0x000fea0003800000 */
.L_x_1045:
[----:B------:R-:W-:Y:S02]  /*57a0*/  IMAD.U32 R3, R3, 0x10000, RZ ;  /* 0x0001000003037824 */ /* 0x000fe400078e00ff */
[----:B------:R-:W-:-:S04]  /*57b0*/  IMAD.MOV.U32 R25, RZ, RZ, R23 ;  /* 0x000000ffff197224 */ /* 0x000fc800078e0017 */
[----:B------:R-:W0:Y:S02]  /*57c0*/  F2I.FTZ.U32.TRUNC.NTZ R3, R3 ;  /* 0x0000000300037305 */ /* 0x000e24000021f000 */
[----:B0-----:R2:W-:Y:S02]  /*57d0*/  STG.E desc[UR36][R8.64], R3 ;  /* 0x0000000308007986 */ /* 0x0015e4000c101924 */
.L_x_1014:
[----:B------:R-:W-:Y:S05]  /*57e0*/  BSYNC B6 ;  /* 0x0000000000067941 */ /* 0x000fea0003800000 */
.L_x_1013:
[----:B------:R-:W-:Y:S01]  /*57f0*/  ISETP.GE.AND P0, PT, R25, R16, PT ;  /* 0x000000101900720c */ /* 0x000fe20003f06270 */
[----:B------:R-:W-:-:S12]  /*5800*/  BSSY B6, `(.L_x_1048) ;  /* 0x00001fc000067945 */ /* 0x000fd80003800000 */
[----:B------:R-:W-:Y:S05]  /*5810*/  @P0 BRA `(.L_x_1049) ;  /* 0x0000001c00e80947 */ /* 0x000fea0003800000 */
[----:B0-23--:R-:W0:Y:S01]  /*5820*/  LDC.64 R8, c[0x0][0x218] ;  /* 0x00008600ff087b82 */ /* 0x00de220000000a00 */
[----:B-1----:R-:W-:Y:S01]  /*5830*/  IMAD R0, R2, 0x200, R25 ;  /* 0x0000020002007824 */ /* 0x002fe200078e0219 */
        /* <DEDUP_REMOVED lines=20> */
.L_x_1053:
[----:B------:R-:W-:-:S06]  /*5980*/  IMAD.U32 R5, R22, 0x10000, RZ ;  /* 0x0001000016057824 */ /* 0x000fcc00078e00ff */
[----:B------:R-:W0:Y:S02]  /*5990*/  F2I.S64.TRUNC R4, R5 ;  /* 0x0000000500047311 */ /* 0x000e24000020d900 */
[----:B0-----:R0:W-:Y:S01]  /*59a0*/  STG.E.U8 desc[UR36][R8.64], R4 ;  /* 0x0000000408007986 */ /* 0x0011e2000c101124 */
[----:B------:R-:W-:Y:S05]  /*59b0*/  BRA `(.L_x_1055) ;  /* 0x0000000c00847947 */ /* 0x000fea0003800000 */
.L_x_1052:
        /* <DEDUP_REMOVED lines=10> */
.L_x_1057:
[----:B------:R-:W-:-:S04]  /*5a60*/  IMAD.U32 R22, R22, 0x10000, RZ ;  /* 0x0001000016167824 */ /* 0x000fc800078e00ff */
[----:B------:R-:W0:Y:S02]  /*5a70*/  F2I.FTZ.TRUNC.NTZ R3, R22 ;  /* 0x0000001600037305 */ /* 0x000e24000021f100 */
[----:B0-----:R0:W-:Y:S01]  /*5a80*/  STG.E desc[UR36][R8.64], R3 ;  /* 0x0000000308007986 */ /* 0x0011e2000c101924 */
[----:B------:R-:W-:Y:S05]  /*5a90*/  BRA `(.L_x_1055) ;  /* 0x0000000c004c7947 */ /* 0x000fea0003800000 */
.L_x_1056:
[----:B------:R-:W-:-:S04]  /*5aa0*/  IMAD.U32 R22, R22, 0x10000, RZ ;  /* 0x0001000016167824 */ /* 0x000fc800078e00ff */
[----:B------:R-:W0:Y:S02]  /*5ab0*/  F2I.FTZ.TRUNC.NTZ R3, R22 ;  /* 0x0000001600037305 */ /* 0x000e24000021f100 */
[----:B0-----:R0:W-:Y:S01]  /*5ac0*/  STG.E.U16 desc[UR36][R8.64], R3 ;  /* 0x0000000308007986 */ /* 0x0011e2000c101524 */
[----:B------:R-:W-:Y:S05]  /*5ad0*/  BRA `(.L_x_1055) ;  /* 0x0000000c003c7947 */ /* 0x000fea0003800000 */
.L_x_1051:
        /* <DEDUP_REMOVED lines=9> */
.L_x_1059:
[----:B------:R-:W-:-:S05]  /*5b70*/  IMAD.U32 R0, R22, 0x10000, RZ ;  /* 0x0001000016007824 */ /* 0x000fca00078e00ff */
[----:B------:R-:W-:-:S05]  /*5b80*/  F2FP.F16.F32.PACK_AB R0, RZ, R0 ;  /* 0x00000000ff00723e */ /* 0x000fca00000000ff */
[----:B------:R0:W-:Y:S01]  /*5b90*/  STG.E.U16 desc[UR36][R8.64], R0 ;  /* 0x0000000008007986 */ /* 0x0001e2000c101524 */
[----:B------:R-:W-:Y:S05]  /*5ba0*/  BRA `(.L_x_1055) ;  /* 0x0000000c00087947 */ /* 0x000fea0003800000 */
.L_x_1058:
        /* <DEDUP_REMOVED lines=10> */
.L_x_1061:
[----:B------:R-:W-:-:S05]  /*5c50*/  IMAD.U32 R22, R22, 0x10000, RZ ;  /* 0x0001000016167824 */ /* 0x000fca00078e00ff */
[----:B------:R-:W-:-:S04]  /*5c60*/  F2FP.F16.F32.PACK_AB R3, RZ, R22 ;  /* 0x00000016ff03723e */ /* 0x000fc800000000ff */
[----:B------:R-:W-:-:S05]  /*5c70*/  PRMT R3, R3, 0x5410, RZ ;  /* 0x0000541003037816 */ /* 0x000fca00000000ff */
[----:B------:R0:W-:Y:S01]  /*5c80*/  STG.E desc[UR36][R8.64], R3 ;  /* 0x0000000308007986 */ /* 0x0001e2000c101924 */
[----:B------:R-:W-:Y:S05]  /*5c90*/  BRA `(.L_x_1055) ;  /* 0x0000000800cc7947 */ /* 0x000fea0003800000 */
.L_x_1060:
[----:B------:R-:W-:-:S04]  /*5ca0*/  IMAD.U32 R4, R22, 0x10000, RZ ;  /* 0x0001000016047824 */ /* 0x000fc800078e00ff */
[----:B------:R-:W-:-:S06]  /*5cb0*/  FMUL.FTZ R4, R4, 1 ;  /* 0x3f80000004047820 */ /* 0x000fcc0000410000 */
[----:B------:R-:W0:Y:S02]  /*5cc0*/  F2F.F64.F32 R4, R4 ;  /* 0x0000000400047310 */ /* 0x000e240000201800 */
[----:B0-----:R0:W-:Y:S01]  /*5cd0*/  STG.E.64 desc[UR36][R8.64], R4 ;  /* 0x0000000408007986 */ /* 0x0011e2000c101b24 */
[----:B------:R-:W-:Y:S05]  /*5ce0*/  BRA `(.L_x_1055) ;  /* 0x0000000800b87947 */ /* 0x000fea0003800000 */
.L_x_1050:
        /* <DEDUP_REMOVED lines=13> */
.L_x_1064:
[----:B------:R-:W-:Y:S01]  /*5dc0*/  IMAD.U32 R22, R22, 0x10000, RZ ;  /* 0x0001000016167824 */ /* 0x000fe200078e00ff */
[----:B------:R-:W-:-:S03]  /*5dd0*/  CS2R R6, SRZ ;  /* 0x0000000000067805 */ /* 0x000fc6000001ff00 */
[----:B------:R-:W-:-:S06]  /*5de0*/  FMUL.FTZ R4, R22, 1 ;  /* 0x3f80000016047820 */ /* 0x000fcc0000410000 */
[----:B------:R-:W0:Y:S02]  /*5df0*/  F2F.F64.F32 R4, R4 ;  /* 0x0000000400047310 */ /* 0x000e240000201800 */
[----:B0-----:R0:W-:Y:S01]  /*5e00*/  STG.E.128 desc[UR36][R8.64], R4 ;  /* 0x0000000408007986 */ /* 0x0011e2000c101d24 */
[----:B------:R-:W-:Y:S05]  /*5e10*/  BRA `(.L_x_1055) ;  /* 0x00000008006c7947 */ /* 0x000fea0003800000 */
.L_x_1063:
        /* <DEDUP_REMOVED lines=21> */
.L_x_1068:
[----:B------:R-:W-:Y:S05]  /*5f70*/  BSYNC B0 ;  /* 0x0000000000007941 */ /* 0x000fea0003800000 */
.L_x_1067:
[----:B------:R-:W-:-:S05]  /*5f80*/  LOP3.LUT R5, R0, R5, RZ, 0xfc, !PT ;  /* 0x0000000500057212 */ /* 0x000fca00078efcff */
[----:B------:R0:W-:Y:S01]  /*5f90*/  STG.E.U8 desc[UR36][R8.64], R5 ;  /* 0x0000000508007986 */ /* 0x0001e2000c101124 */
[----:B------:R-:W-:Y:S05]  /*5fa0*/  BRA `(.L_x_1055) ;  /* 0x0000000800087947 */ /* 0x000fea0003800000 */
.L_x_1066:
        /* <DEDUP_REMOVED lines=13> */
.L_x_1070:
[----:B------:R-:W-:Y:S01]  /*6080*/  IMAD.MOV.U32 R0, RZ, RZ, 0x7f ;  /* 0x0000007fff007424 */ /* 0x000fe200078e00ff */
[----:B------:R-:W-:-:S04]  /*6090*/  ISETP.GT.U32.AND P0, PT, R3, 0x7f800000, PT ;  /* 0x7f8000000300780c */ /* 0x000fc80003f04070 */
[----:B------:R-:W-:-:S09]  /*60a0*/  SEL R0, R0, 0x7c, P0 ;  /* 0x0000007c00007807 */ /* 0x000fd20000000000 */
.L_x_1071:
[----:B------:R-:W-:Y:S05]  /*60b0*/  BSYNC B0 ;  /* 0x0000000000007941 */ /* 0x000fea0003800000 */
.L_x_1069:
[----:B------:R-:W-:-:S04]  /*60c0*/  LOP3.LUT R3, R5, 0x80000000, RZ, 0xc0, !PT ;  /* 0x8000000005037812 */ /* 0x000fc800078ec0ff */
[----:B------:R-:W-:-:S04]  /*60d0*/  SHF.R.U32.HI R3, RZ, 0x18, R3 ;  /* 0x00000018ff037819 */ /* 0x000fc80000011603 */
[----:B------:R-:W-:-:S05]  /*60e0*/  LOP3.LUT R3, R0, R3, RZ, 0xfc, !PT ;  /* 0x0000000300037212 */ /* 0x000fca00078efcff */
[----:B------:R0:W-:Y:S01]  /*60f0*/  STG.E.U8 desc[UR36][R8.64], R3 ;  /* 0x0000000308007986 */ /* 0x0001e2000c101124 */
[----:B------:R-:W-:Y:S05]  /*6100*/  BRA `(.L_x_1055) ;  /* 0x0000000400b07947 */ /* 0x000fea0003800000 */
.L_x_1065:
[----:B------:R0:W-:Y:S01]  /*6110*/  STG.E.U16 desc[UR36][R8.64], R22 ;  /* 0x0000001608007986 */ /* 0x0001e2000c101524 */
[----:B------:R-:W-:Y:S05]  /*6120*/  BRA `(.L_x_1055) ;  /* 0x0000000400a87947 */ /* 0x000fea0003800000 */
.L_x_1062:
        /* <DEDUP_REMOVED lines=12> */
.L_x_1074:
        /* <DEDUP_REMOVED lines=17> */
.L_x_1077:
[----:B------:R-:W-:-:S04]  /*6300*/  LOP3.LUT R3, R5, 0x80000000, RZ, 0xc0, !PT ;  /* 0x8000000005037812 */ /* 0x000fc800078ec0ff */
[----:B------:R-:W-:-:S04]  /*6310*/  SHF.R.U32.HI R3, RZ, 0x18, R3 ;  /* 0x00000018ff037819 */ /* 0x000fc80000011603 */
[----:B------:R-:W-:-:S04]  /*6320*/  LOP3.LUT R0, R0, R3, RZ, 0xfc, !PT ;  /* 0x0000000300007212 */ /* 0x000fc800078efcff */
[----:B------:R-:W-:-:S07]  /*6330*/  PRMT R4, R0, 0x7610, R4 ;  /* 0x0000761000047816 */ /* 0x000fce0000000004 */
.L_x_1076:
[----:B------:R-:W-:Y:S05]  /*6340*/  BSYNC B0 ;  /* 0x0000000000007941 */ /* 0x000fea0003800000 */
.L_x_1075:
[----:B------:R3:W-:Y:S01]  /*6350*/  STG.E.U8 desc[UR36][R8.64], R4 ;  /* 0x0000000408007986 */ /* 0x0007e2000c101124 */
[----:B------:R-:W-:Y:S05]  /*6360*/  BRA `(.L_x_1055) ;  /* 0x0000000400187947 */ /* 0x000fea0003800000 */
.L_x_1073:
        /* <DEDUP_REMOVED lines=17> */
.L_x_1080:
[----:B------:R-:W-:-:S04]  /*6480*/  LOP3.LUT R3, R5, 0x80000000, RZ, 0xc0, !PT ;  /* 0x8000000005037812 */ /* 0x000fc800078ec0ff */
[----:B------:R-:W-:-:S04]  /*6490*/  SHF.R.U32.HI R3, RZ, 0x18, R3 ;  /* 0x00000018ff037819 */ /* 0x000fc80000011603 */
[----:B------:R-:W-:-:S04]  /*64a0*/  LOP3.LUT R0, R0, R3, RZ, 0xfc, !PT ;  /* 0x0000000300007212 */ /* 0x000fc800078efcff */
[----:B------:R-:W-:-:S07]  /*64b0*/  PRMT R4, R0, 0x7610, R4 ;  /* 0x0000761000047816 */ /* 0x000fce0000000004 */
.L_x_1079:
[----:B------:R-:W-:Y:S05]  /*64c0*/  BSYNC B0 ;  /* 0x0000000000007941 */ /* 0x000fea0003800000 */
.L_x_1078:
[----:B------:R0:W-:Y:S01]  /*64d0*/  STG.E.U8 desc[UR36][R8.64], R4 ;  /* 0x0000000408007986 */ /* 0x0001e2000c101124 */
[----:B------:R-:W-:Y:S05]  /*64e0*/  BRA `(.L_x_1055) ;  /* 0x0000000000b87947 */ /* 0x000fea0003800000 */
.L_x_1072:
        /* <DEDUP_REMOVED lines=22> */
.L_x_1054:
        /* <DEDUP_REMOVED lines=16> */
.L_x_1083:
[----:B------:R-:W-:Y:S05]  /*6750*/  BRA `(.L_x_1055) ;  /* 0x00000000001c7947 */ /* 0x000fea0003800000 */
.L_x_1082:
[----:B------:R-:W-:-:S06]  /*6760*/  IMAD.U32 R4, R22, 0x10000, RZ ;  /* 0x0001000016047824 */ /* 0x000fcc00078e00ff */
[----:B------:R-:W0:Y:S02]  /*6770*/  F2I.U64.TRUNC R4, R4 ;  /* 0x0000000400047311 */ /* 0x000e24000020d800 */
[----:B0-----:R2:W-:Y:S01]  /*6780*/  STG.E.64 desc[UR36][R8.64], R4 ;  /* 0x0000000408007986 */ /* 0x0015e2000c101b24 */
[----:B------:R-:W-:Y:S05]  /*6790*/  BRA `(.L_x_1055) ;  /* 0x00000000000c7947 */ /* 0x000fea0003800000 */
.L_x_1081:
[----:B------:R-:W-:-:S04]  /*67a0*/  IMAD.U32 R22, R22, 0x10000, RZ ;  /* 0x0001000016167824 */ /* 0x000fc800078e00ff */
[----:B------:R-:W0:Y:S02]  /*67b0*/  F2I.FTZ.U32.TRUNC.NTZ R3, R22 ;  /* 0x0000001600037305 */ /* 0x000e24000021f000 */
[----:B0-----:R0:W-:Y:S02]  /*67c0*/  STG.E desc[UR36][R8.64], R3 ;  /* 0x0000000308007986 */ /* 0x0011e4000c101924 */
.L_x_1055:
[----:B------:R-:W-:-:S05]  /*67d0*/  VIADD R25, R25, 0x80 ;  /* 0x0000008019197836 */ /* 0x000fca0000000000 */
[----:B------:R-:W-:-:S13]  /*67e0*/  ISETP.GE.AND P0, PT, R25, R16, PT ;  /* 0x000000101900720c */ /* 0x000fda0003f06270 */
[----:B------:R-:W-:Y:S05]  /*67f0*/  @P0 BRA `(.L_x_1049) ;  /* 0x0000000c00f00947 */ /* 0x000fea0003800000 */
[----:B0123--:R-:W0:Y:S01]  /*6800*/  LDC.64 R8, c[0x0][0x218] ;  /* 0x00008600ff087b82 */ /* 0x00fe220000000a00 */
        /* <DEDUP_REMOVED lines=17> */
[----:B------:R-:W-:-:S06]  /*6920*/  IMAD.U32 R17, R17, 0x10000, RZ ;  /* 0x0001000011117824 */ /* 0x000fcc00078e00ff */
[----:B------:R-:W0:Y:S02]  /*6930*/  F2I.FTZ.TRUNC.NTZ R17, R17 ;  /* 0x0000001100117305 */ /* 0x000e24000021f100 */
[----:B0-----:R0:W-:Y:S01]  /*6940*/  STG.E.U8 desc[UR36][R8.64], R17 ;  /* 0x0000001108007986 */ /* 0x0011e2000c101124 */
[----:B------:R-:W-:Y:S05]  /*6950*/  BRA `(.L_x_1089) ;  /* 0x0000000c00947947 */ /* 0x000fea0003800000 */
.L_x_1087:
[----:B------:R-:W-:-:S06]  /*6960*/  IMAD.U32 R5, R17, 0x10000, RZ ;  /* 0x0001000011057824 */ /* 0x000fcc00078e00ff */
[----:B------:R-:W0:Y:S02]  /*6970*/  F2I.S64.TRUNC R4, R5 ;  /* 0x0000000500047311 */ /* 0x000e24000020d900 */
[----:B0-----:R3:W-:Y:S01]  /*6980*/  STG.E.U8 desc[UR36][R8.64], R4 ;  /* 0x0000000408007986 */ /* 0x0017e2000c101124 */
[----:B------:R-:W-:Y:S05]  /*6990*/  BRA `(.L_x_1089) ;  /* 0x0000000c00847947 */ /* 0x000fea0003800000 */
.L_x_1086:
        /* <DEDUP_REMOVED lines=10> */
.L_x_1091:
[----:B------:R-:W-:-:S06]  /*6a40*/  IMAD.U32 R17, R17, 0x10000, RZ ;  /* 0x0001000011117824 */ /* 0x000fcc00078e00ff */
[----:B------:R-:W0:Y:S02]  /*6a50*/  F2I.FTZ.TRUNC.NTZ R17, R17 ;  /* 0x0000001100117305 */ /* 0x000e24000021f100 */
[----:B0-----:R2:W-:Y:S01]  /*6a60*/  STG.E desc[UR36][R8.64], R17 ;  /* 0x0000001108007986 */ /* 0x0015e2000c101924 */
[----:B------:R-:W-:Y:S05]  /*6a70*/  BRA `(.L_x_1089) ;  /* 0x0000000c004c7947 */ /* 0x000fea0003800000 */
.L_x_1090:
[----:B------:R-:W-:-:S06]  /*6a80*/  IMAD.U32 R17, R17, 0x10000, RZ ;  /* 0x0001000011117824 */ /* 0x000fcc00078e00ff */
[----:B------:R-:W0:Y:S02]  /*6a90*/  F2I.FTZ.TRUNC.NTZ R17, R17 ;  /* 0x0000001100117305 */ /* 0x000e24000021f100 */
[----:B0-----:R0:W-:Y:S01]  /*6aa0*/  STG.E.U16 desc[UR36][R8.64], R17 ;  /* 0x0000001108007986 */ /* 0x0011e2000c101524 */
[----:B------:R-:W-:Y:S05]  /*6ab0*/  BRA `(.L_x_1089) ;  /* 0x0000000c003c7947 */ /* 0x000fea0003800000 */
.L_x_1085:
        /* <DEDUP_REMOVED lines=9> */
.L_x_1093:
[----:B------:R-:W-:-:S05]  /*6b50*/  IMAD.U32 R0, R17, 0x10000, RZ ;  /* 0x0001000011007824 */ /* 0x000fca00078e00ff */
[----:B------:R-:W-:-:S05]  /*6b60*/  F2FP.F16.F32.PACK_AB R0, RZ, R0 ;  /* 0x00000000ff00723e */ /* 0x000fca00000000ff */
[----:B------:R0:W-:Y:S01]  /*6b70*/  STG.E.U16 desc[UR36][R8.64], R0 ;  /* 0x0000000008007986 */ /* 0x0001e2000c101524 */
[----:B------:R-:W-:Y:S05]  /*6b80*/  BRA `(.L_x_1089) ;  /* 0x0000000c00087947 */ /* 0x000fea0003800000 */
.L_x_1092:
        /* <DEDUP_REMOVED lines=10> */
.L_x_1095:
[----:B------:R-:W-:-:S05]  /*6c30*/  IMAD.U32 R17, R17, 0x10000, RZ ;  /* 0x0001000011117824 */ /* 0x000fca00078e00ff */
[----:B------:R-:W-:-:S04]  /*6c40*/  F2FP.F16.F32.PACK_AB R3, RZ, R17 ;  /* 0x00000011ff03723e */ /* 0x000fc800000000ff */
[----:B------:R-:W-:-:S05]  /*6c50*/  PRMT R3, R3, 0x5410, RZ ;  /* 0x0000541003037816 */ /* 0x000fca00000000ff */
[----:B------:R0:W-:Y:S01]  /*6c60*/  STG.E desc[UR36][R8.64], R3 ;  /* 0x0000000308007986 */ /* 0x0001e2000c101924 */
[----:B------:R-:W-:Y:S05]  /*6c70*/  BRA `(.L_x_1089) ;  /* 0x0000000800cc7947 */ /* 0x000fea0003800000 */
.L_x_1094:
[----:B------:R-:W-:-:S04]  /*6c80*/  IMAD.U32 R4, R17, 0x10000, RZ ;  /* 0x0001000011047824 */ /* 0x000fc800078e00ff */
[----:B------:R-:W-:-:S06]  /*6c90*/  FMUL.FTZ R4, R4, 1 ;  /* 0x3f80000004047820 */ /* 0x000fcc0000410000 */
[----:B------:R-:W0:Y:S02]  /*6ca0*/  F2F.F64.F32 R4, R4 ;  /* 0x0000000400047310 */ /* 0x000e240000201800 */
[----:B0-----:R0:W-:Y:S01]  /*6cb0*/  STG.E.64 desc[UR36][R8.64], R4 ;  /* 0x0000000408007986 */ /* 0x0011e2000c101b24 */
[----:B------:R-:W-:Y:S05]  /*6cc0*/  BRA `(.L_x_1089) ;  /* 0x0000000800b87947 */ /* 0x000fea0003800000 */
.L_x_1084:
        /* <DEDUP_REMOVED lines=13> */
.L_x_1098:
[----:B------:R-:W-:Y:S01]  /*6da0*/  IMAD.U32 R17, R17, 0x10000, RZ ;  /* 0x0001000011117824 */ /* 0x000fe200078e00ff */
[----:B------:R-:W-:-:S03]  /*6db0*/  CS2R R6, SRZ ;  /* 0x0000000000067805 */ /* 0x000fc6000001ff00 */
[----:B------:R-:W-:-:S06]  /*6dc0*/  FMUL.FTZ R4, R17, 1 ;  /* 0x3f80000011047820 */ /* 0x000fcc0000410000 */
[----:B------:R-:W0:Y:S02]  /*6dd0*/  F2F.F64.F32 R4, R4 ;  /* 0x0000000400047310 */ /* 0x000e240000201800 */
[----:B0-----:R0:W-:Y:S01]  /*6de0*/  STG.E.128 desc[UR36][R8.64], R4 ;  /* 0x0000000408007986 */ /* 0x0011e2000c101d24 */
[----:B------:R-:W-:Y:S05]  /*6df0*/  BRA `(.L_x_1089) ;  /* 0x00000008006c7947 */ /* 0x000fea0003800000 */
.L_x_1097:
        /* <DEDUP_REMOVED lines=21> */
.L_x_1102:
[----:B------:R-:W-:Y:S05]  /*6f50*/  BSYNC B0 ;  /* 0x0000000000007941 */ /* 0x000fea0003800000 */
.L_x_1101:
[----:B------:R-:W-:-:S05]  /*6f60*/  LOP3.LUT R5, R0, R5, RZ, 0xfc, !PT ;  /* 0x0000000500057212 */ /* 0x000fca00078efcff */
[----:B------:R0:W-:Y:S01]  /*6f70*/  STG.E.U8 desc[UR36][R8.64], R5 ;  /* 0x0000000508007986 */ /* 0x0001e2000c101124 */
[----:B------:R-:W-:Y:S05]  /*6f80*/  BRA `(.L_x_1089) ;  /* 0x0000000800087947 */ /* 0x000fea0003800000 */
.L_x_1100:
        /* <DEDUP_REMOVED lines=13> */
.L_x_1104:
[----:B------:R-:W-:Y:S01]  /*7060*/  IMAD.MOV.U32 R0, RZ, RZ, 0x7f ;  /* 0x0000007fff007424 */ /* 0x000fe200078e00ff */
[----:B------:R-:W-:-:S04]  /*7070*/  ISETP.GT.U32.AND P0, PT, R3, 0x7f800000, PT ;  /* 0x7f8000000300780c */ /* 0x000fc80003f04070 */
[----:B------:R-:W-:-:S09]  /*7080*/  SEL R0, R0, 0x7c, P0 ;  /* 0x0000007c00007807 */ /* 0x000fd20000000000 */
.L_x_1105:
[----:B------:R-:W-:Y:S05]  /*7090*/  BSYNC B0 ;  /* 0x0000000000007941 */ /* 0x000fea0003800000 */
.L_x_1103:
[----:B------:R-:W-:-:S04]  /*70a0*/  LOP3.LUT R3, R17, 0x80000000, RZ, 0xc0, !PT ;  /* 0x8000000011037812 */ /* 0x000fc800078ec0ff */
[----:B------:R-:W-:-:S04]  /*70b0*/  SHF.R.U32.HI R3, RZ, 0x18, R3 ;  /* 0x00000018ff037819 */ /* 0x000fc80000011603 */
[----:B------:R-:W-:-:S05]  /*70c0*/  LOP3.LUT R3, R0, R3, RZ, 0xfc, !PT ;  /* 0x0000000300037212 */ /* 0x000fca00078efcff */
[----:B------:R0:W-:Y:S01]  /*70d0*/  STG.E.U8 desc[UR36][R8.64], R3 ;  /* 0x0000000308007986 */ /* 0x0001e2000c101124 */
[----:B------:R-:W-:Y:S05]  /*70e0*/  BRA `(.L_x_1089) ;  /* 0x0000000400b07947 */ /* 0x000fea0003800000 */
.L_x_1099:
[----:B------:R0:W-:Y:S01]  /*70f0*/  STG.E.U16 desc[UR36][R8.64], R17 ;  /* 0x0000001108007986 */ /* 0x0001e2000c101524 */
[----:B------:R-:W-:Y:S05]  /*7100*/  BRA `(.L_x_1089) ;  /* 0x0000000400a87947 */ /* 0x000fea0003800000 */
.L_x_1096:
        /* <DEDUP_REMOVED lines=12> */
.L_x_1108:
        /* <DEDUP_REMOVED lines=17> */
.L_x_1111:
[----:B------:R-:W-:-:S04]  /*72e0*/  LOP3.LUT R3, R17, 0x80000000, RZ, 0xc0, !PT ;  /* 0x8000000011037812 */ /* 0x000fc800078ec0ff */
[----:B------:R-:W-:-:S04]  /*72f0*/  SHF.R.U32.HI R3, RZ, 0x18, R3 ;  /* 0x00000018ff037819 */ /* 0x000fc80000011603 */
[----:B------:R-:W-:-:S04]  /*7300*/  LOP3.LUT R0, R0, R3, RZ, 0xfc, !PT ;  /* 0x0000000300007212 */ /* 0x000fc800078efcff */
[----:B------:R-:W-:-:S07]  /*7310*/  PRMT R4, R0, 0x7610, R4 ;  /* 0x0000761000047816 */ /* 0x000fce0000000004 */
.L_x_1110:
[----:B------:R-:W-:Y:S05]  /*7320*/  BSYNC B0 ;  /* 0x0000000000007941 */ /* 0x000fea0003800000 */
.L_x_1109:
[----:B------:R0:W-:Y:S01]  /*7330*/  STG.E.U8 desc[UR36][R8.64], R4 ;  /* 0x0000000408007986 */ /* 0x0001e2000c101124 */
[----:B------:R-:W-:Y:S05]  /*7340*/  BRA `(.L_x_1089) ;  /* 0x0000000400187947 */ /* 0x000fea0003800000 */
.L_x_1107:
        /* <DEDUP_REMOVED lines=17> */
.L_x_1114:
[----:B------:R-:W-:-:S04]  /*7460*/  LOP3.LUT R3, R17, 0x80000000, RZ, 0xc0, !PT ;  /* 0x8000000011037812 */ /* 0x000fc800078ec0ff */
[----:B------:R-:W-:-:S04]  /*7470*/  SHF.R.U32.HI R3, RZ, 0x18, R3 ;  /* 0x00000018ff037819 */ /* 0x000fc80000011603 */
[----:B------:R-:W-:-:S04]  /*7480*/  LOP3.LUT R0, R0, R3, RZ, 0xfc, !PT ;  /* 0x0000000300007212 */ /* 0x000fc800078efcff */
[----:B------:R-:W-:-:S07]  /*7490*/  PRMT R4, R0, 0x7610, R4 ;  /* 0x0000761000047816 */ /* 0x000fce0000000004 */
.L_x_1113:
[----:B------:R-:W-:Y:S05]  /*74a0*/  BSYNC B0 ;  /* 0x0000000000007941 */ /* 0x000fea0003800000 */
.L_x_1112:
[----:B------:R0:W-:Y:S01]  /*74b0*/  STG.E.U8 desc[UR36][R8.64], R4 ;  /* 0x0000000408007986 */ /* 0x0001e2000c101124 */
[----:B------:R-:W-:Y:S05]  /*74c0*/  BRA `(.L_x_1089) ;  /* 0x0000000000b87947 */ /* 0x000fea0003800000 */
.L_x_1106:
        /* <DEDUP_REMOVED lines=22> */
.L_x_1088:
        /* <DEDUP_REMOVED lines=16> */
.L_x_1117:
[----:B------:R-:W-:Y:S05]  /*7730*/  BRA `(.L_x_1089) ;  /* 0x00000000001c7947 */ /* 0x000fea0003800000 */
.L_x_1116:
[----:B------:R-:W-:-:S06]  /*7740*/  IMAD.U32 R4, R17, 0x10000, RZ ;  /* 0x0001000011047824 */ /* 0x000fcc00078e00ff */
[----:B------:R-:W0:Y:S02]  /*7750*/  F2I.U64.TRUNC R4, R4 ;  /* 0x0000000400047311 */ /* 0x000e24000020d800 */
[----:B0-----:R0:W-:Y:S01]  /*7760*/  STG.E.64 desc[UR36][R8.64], R4 ;  /* 0x0000000408007986 */ /* 0x0011e2000c101b24 */
[----:B------:R-:W-:Y:S05]  /*7770*/  BRA `(.L_x_1089) ;  /* 0x00000000000c7947 */ /* 0x000fea0003800000 */
.L_x_1115:
[----:B------:R-:W-:-:S06]  /*7780*/  IMAD.U32 R17, R17, 0x10000, RZ ;  /* 0x0001000011117824 */ /* 0x000fcc00078e00ff */
[----:B------:R-:W0:Y:S02]  /*7790*/  F2I.FTZ.U32.TRUNC.NTZ R17, R17 ;  /* 0x0000001100117305 */ /* 0x000e24000021f000 */
[----:B0-----:R0:W-:Y:S02]  /*77a0*/  STG.E desc[UR36][R8.64], R17 ;  /* 0x0000001108007986 */ /* 0x0011e4000c101924 */
.L_x_1089:
[----:B------:R-:W-:-:S07]  /*77b0*/  VIADD R25, R25, 0x80 ;  /* 0x0000008019197836 */ /* 0x000fce0000000000 */
.L_x_1049:
[----:B------:R-:W-:Y:S05]  /*77c0*/  BSYNC B6 ;  /* 0x0000000000067941 */ /* 0x000fea0003800000 */
.L_x_1048:
[----:B------:R-:W-:-:S13]  /*77d0*/  ISETP.GE.AND P0, PT, R25, R16, PT ;  /* 0x000000101900720c */ /* 0x000fda0003f06270 */
[----:B------:R-:W-:Y:S05]  /*77e0*/  @P0 EXIT ;  /* 0x000000000000094d */ /* 0x000fea0003800000 */
[----:B0123--:R-:W0:Y:S01]  /*77f0*/  LDC.64 R4, c[0x0][0x218] ;  /* 0x00008600ff047b82 */ /* 0x00fe220000000a00 */
        /* <DEDUP_REMOVED lines=16> */
[----:B----4-:R-:W-:-:S06]  /*7900*/  IMAD.U32 R19, R19, 0x10000, RZ ;  /* 0x0001000013137824 */ /* 0x010fcc00078e00ff */
[----:B------:R-:W0:Y:S02]  /*7910*/  F2I.FTZ.TRUNC.NTZ R19, R19 ;  /* 0x0000001300137305 */ /* 0x000e24000021f100 */
[----:B0-----:R-:W-:Y:S01]  /*7920*/  STG.E.U8 desc[UR36][R2.64], R19 ;  /* 0x0000001302007986 */ /* 0x001fe2000c101124 */
[----:B------:R-:W-:Y:S05]  /*7930*/  EXIT ;  /* 0x000000000000794d */ /* 0x000fea0003800000 */
.L_x_1121:
[----:B----4-:R-:W-:-:S06]  /*7940*/  IMAD.U32 R5, R19, 0x10000, RZ ;  /* 0x0001000013057824 */ /* 0x010fcc00078e00ff */
[----:B------:R-:W0:Y:S02]  /*7950*/  F2I.S64.TRUNC R4, R5 ;  /* 0x0000000500047311 */ /* 0x000e24000020d900 */
[----:B0-----:R-:W-:Y:S01]  /*7960*/  STG.E.U8 desc[UR36][R2.64], R4 ;  /* 0x0000000402007986 */ /* 0x001fe2000c101124 */
[----:B------:R-:W-:Y:S05]  /*7970*/  EXIT ;  /* 0x000000000000794d */ /* 0x000fea0003800000 */
.L_x_1120:
[----:B------:R-:W-:-:S13]  /*7980*/  ISETP.NE.AND P0, PT, R0, 0x2, PT ;  /* 0x000000020000780c */ /* 0x000fda0003f05270 */
[----:B------:R-:W-:Y:S05]  /*7990*/  @!P0 BRA `(.L_x_1123) ;  /* 0x0000000000308947 */ /* 0x000fea0003800000 */
[----:B------:R-:W-:-:S13]  /*79a0*/  ISETP.NE.AND P0, PT, R0, 0x3, PT ;  /* 0x000000030000780c */ /* 0x000fda0003f05270 */
[----:B------:R-:W-:Y:S05]  /*79b0*/  @!P0 BRA `(.L_x_1124) ;  /* 0x0000000000188947 */ /* 0x000fea0003800000 */
[----:B------:R-:W-:-:S13]  /*79c0*/  ISETP.NE.AND P0, PT, R0, 0x4, PT ;  /* 0x000000040000780c */ /* 0x000fda0003f05270 */
[----:B------:R-:W-:Y:S05]  /*79d0*/  @P0 BRA `(.L_x_1122) ;  /* 0x0000000c000c0947 */ /* 0x000fea0003800000 */
[----:B----4-:R-:W-:-:S06]  /*79e0*/  IMAD.U32 R4, R19, 0x10000, RZ ;  /* 0x0001000013047824 */ /* 0x010fcc00078e00ff */
[----:B------:R-:W0:Y:S02]  /*79f0*/  F2I.S64.TRUNC R4, R4 ;  /* 0x0000000400047311 */ /* 0x000e24000020d900 */
[----:B0-----:R-:W-:Y:S01]  /*7a00*/  STG.E.64 desc[UR36][R2.64], R4 ;  /* 0x0000000402007986 */ /* 0x001fe2000c101b24 */
[----:B------:R-:W-:Y:S05]  /*7a10*/  EXIT ;  /* 0x000000000000794d */ /* 0x000fea0003800000 */
.L_x_1124:
[----:B----4-:R-:W-:-:S06]  /*7a20*/  IMAD.U32 R19, R19, 0x10000, RZ ;  /* 0x0001000013137824 */ /* 0x010fcc00078e00ff */
[----:B------:R-:W0:Y:S02]  /*7a30*/  F2I.FTZ.TRUNC.NTZ R19, R19 ;  /* 0x0000001300137305 */ /* 0x000e24000021f100 */
[----:B0-----:R-:W-:Y:S01]  /*7a40*/  STG.E desc[UR36][R2.64], R19 ;  /* 0x0000001302007986 */ /* 0x001fe2000c101924 */
[----:B------:R-:W-:Y:S05]  /*7a50*/  EXIT ;  /* 0x000000000000794d */ /* 0x000fea0003800000 */
.L_x_1123:
[----:B----4-:R-:W-:-:S06]  /*7a60*/  IMAD.U32 R19, R19, 0x10000, RZ ;  /* 0x0001000013137824 */ /* 0x010fcc00078e00ff */
[----:B------:R-:W0:Y:S02]  /*7a70*/  F2I.FTZ.TRUNC.NTZ R19, R19 ;  /* 0x0000001300137305 */ /* 0x000e24000021f100 */
[----:B0-----:R-:W-:Y:S01]  /*7a80*/  STG.E.U16 desc[UR36][R2.64], R19 ;  /* 0x0000001302007986 */ /* 0x001fe2000c101524 */
[----:B------:R-:W-:Y:S05]  /*7a90*/  EXIT ;  /* 0x000000000000794d */ /* 0x000fea0003800000 */
.L_x_1119:
[----:B------:R-:W-:-:S13]  /*7aa0*/  ISETP.GT.AND P0, PT, R0, 0x6, PT ;  /* 0x000000060000780c */ /* 0x000fda0003f04270 */
[----:B------:R-:W-:Y:S05]  /*7ab0*/  @P0 BRA `(.L_x_1125) ;  /* 0x00000000002c0947 */ /* 0x000fea0003800000 */
[----:B------:R-:W-:-:S13]  /*7ac0*/  ISETP.NE.AND P0, PT, R0, 0x5, PT ;  /* 0x000000050000780c */ /* 0x000fda0003f05270 */
[----:B------:R-:W-:Y:S05]  /*7ad0*/  @!P0 BRA `(.L_x_1126) ;  /* 0x0000000000148947 */ /* 0x000fea0003800000 */
[----:B------:R-:W-:-:S13]  /*7ae0*/  ISETP.NE.AND P0, PT, R0, 0x6, PT ;  /* 0x000000060000780c */ /* 0x000fda0003f05270 */
[----:B------:R-:W-:Y:S05]  /*7af0*/  @P0 BRA `(.L_x_1122) ;  /* 0x0000000800c40947 */ /* 0x000fea0003800000 */
[----:B----4-:R-:W-:-:S05]  /*7b00*/  IMAD.U32 R19, R19, 0x10000, RZ ;  /* 0x0001000013137824 */ /* 0x010fca00078e00ff */
[----:B------:R-:W-:Y:S01]  /*7b10*/  STG.E desc[UR36][R2.64], R19 ;  /* 0x0000001302007986 */ /* 0x000fe2000c101924 */
[----:B------:R-:W-:Y:S05]  /*7b20*/  EXIT ;  /* 0x000000000000794d */ /* 0x000fea0003800000 */
.L_x_1126:
[----:B----4-:R-:W-:-:S05]  /*7b30*/  IMAD.U32 R0, R19, 0x10000, RZ ;  /* 0x0001000013007824 */ /* 0x010fca00078e00ff */
[----:B------:R-:W-:-:S05]  /*7b40*/  F2FP.F16.F32.PACK_AB R0, RZ, R0 ;  /* 0x00000000ff00723e */ /* 0x000fca00000000ff */
[----:B------:R-:W-:Y:S01]  /*7b50*/  STG.E.U16 desc[UR36][R2.64], R0 ;  /* 0x0000000002007986 */ /* 0x000fe2000c101524 */
[----:B------:R-:W-:Y:S05]  /*7b60*/  EXIT ;  /* 0x000000000000794d */ /* 0x000fea0003800000 */
.L_x_1125:
[----:B------:R-:W-:-:S13]  /*7b70*/  ISETP.NE.AND P0, PT, R0, 0x7, PT ;  /* 0x000000070000780c */ /* 0x000fda0003f05270 */
[----:B------:R-:W-:Y:S05]  /*7b80*/  @!P0 BRA `(.L_x_1127) ;  /* 0x0000000000348947 */ /* 0x000fea0003800000 */
[----:B------:R-:W-:-:S13]  /*7b90*/  ISETP.NE.AND P0, PT, R0, 0x8, PT ;  /* 0x000000080000780c */ /* 0x000fda0003f05270 */
[----:B------:R-:W-:Y:S05]  /*7ba0*/  @!P0 BRA `(.L_x_1128) ;  /* 0x0000000000188947 */ /* 0x000fea0003800000 */
[----:B------:R-:W-:-:S13]  /*7bb0*/  ISETP.NE.AND P0, PT, R0, 0x9, PT ;  /* 0x000000090000780c */ /* 0x000fda0003f05270 */
[----:B------:R-:W-:Y:S05]  /*7bc0*/  @P0 BRA `(.L_x_1122) ;  /* 0x0000000800900947 */ /* 0x000fea0003800000 */
[----:B----4-:R-:W-:Y:S02]  /*7bd0*/  IMAD.U32 R4, R19, 0x10000, RZ ;  /* 0x0001000013047824 */ /* 0x010fe400078e00ff */
[----:B------:R-:W-:-:S05]  /*7be0*/  IMAD.MOV.U32 R5, RZ, RZ, RZ ;  /* 0x000000ffff057224 */ /* 0x000fca00078e00ff */
[----:B------:R-:W-:Y:S01]  /*7bf0*/  STG.E.64 desc[UR36][R2.64], R4 ;  /* 0x0000000402007986 */ /* 0x000fe2000c101b24 */
[----:B------:R-:W-:Y:S05]  /*7c00*/  EXIT ;  /* 0x000000000000794d */ /* 0x000fea0003800000 */
.L_x_1128:
[----:B----4-:R-:W-:-:S05]  /*7c10*/  IMAD.U32 R19, R19, 0x10000, RZ ;  /* 0x0001000013137824 */ /* 0x010fca00078e00ff */
[----:B------:R-:W-:-:S04]  /*7c20*/  F2FP.F16.F32.PACK_AB R5, RZ, R19 ;  /* 0x00000013ff05723e */ /* 0x000fc800000000ff */
[----:B------:R-:W-:-:S05]  /*7c30*/  PRMT R5, R5, 0x5410, RZ ;  /* 0x0000541005057816 */ /* 0x000fca00000000ff */
[----:B------:R-:W-:Y:S01]  /*7c40*/  STG.E desc[UR36][R2.64], R5 ;  /* 0x0000000502007986 */ /* 0x000fe2000c101924 */
[----:B------:R-:W-:Y:S05]  /*7c50*/  EXIT ;  /* 0x000000000000794d */ /* 0x000fea0003800000 */
.L_x_1127:
[----:B----4-:R-:W-:-:S04]  /*7c60*/  IMAD.U32 R4, R19, 0x10000, RZ ;  /* 0x0001000013047824 */ /* 0x010fc800078e00ff */
[----:B------:R-:W-:-:S06]  /*7c70*/  FMUL.FTZ R4, R4, 1 ;  /* 0x3f80000004047820 */ /* 0x000fcc0000410000 */
[----:B------:R-:W0:Y:S02]  /*7c80*/  F2F.F64.F32 R4, R4 ;  /* 0x0000000400047310 */ /* 0x000e240000201800 */
[----:B0-----:R-:W-:Y:S01]  /*7c90*/  STG.E.64 desc[UR36][R2.64], R4 ;  /* 0x0000000402007986 */ /* 0x001fe2000c101b24 */
[----:B------:R-:W-:Y:S05]  /*7ca0*/  EXIT ;  /* 0x000000000000794d */ /* 0x000fea0003800000 */
.L_x_1118:
        /* <DEDUP_REMOVED lines=8> */
[----:B----4-:R-:W-:-:S05]  /*7d30*/  IMAD.U32 R19, R19, 0x10000, RZ ;  /* 0x0001000013137824 */ /* 0x010fca00078e00ff */
[----:B------:R-:W-:-:S04]  /*7d40*/  FSETP.NEU.FTZ.AND P0, PT, R19, RZ, PT ;  /* 0x000000ff1300720b */ /* 0x000fc80003f1d000 */
[----:B------:R-:W-:-:S05]  /*7d50*/  SEL R5, RZ, 0x1, !P0 ;  /* 0x00000001ff057807 */ /* 0x000fca0004000000 */
[----:B------:R-:W-:Y:S01]  /*7d60*/  STG.E.U8 desc[UR36][R2.64], R5 ;  /* 0x0000000502007986 */ /* 0x000fe2000c101124 */
[----:B------:R-:W-:Y:S05]  /*7d70*/  EXIT ;  /* 0x000000000000794d */ /* 0x000fea0003800000 */
.L_x_1131:
[----:B----4-:R-:W-:Y:S01]  /*7d80*/  IMAD.U32 R19, R19, 0x10000, RZ ;  /* 0x0001000013137824 */ /* 0x010fe200078e00ff */
[----:B------:R-:W-:-:S03]  /*7d90*/  CS2R R6, SRZ ;  /* 0x0000000000067805 */ /* 0x000fc6000001ff00 */
[----:B------:R-:W-:-:S06]  /*7da0*/  FMUL.FTZ R4, R19, 1 ;  /* 0x3f80000013047820 */ /* 0x000fcc0000410000 */
[----:B------:R-:W0:Y:S02]  /*7db0*/  F2F.F64.F32 R4, R4 ;  /* 0x0000000400047310 */ /* 0x000e240000201800 */
[----:B0-----:R-:W-:Y:S01]  /*7dc0*/  STG.E.128 desc[UR36][R2.64], R4 ;  /* 0x0000000402007986 */ /* 0x001fe2000c101d24 */
[----:B------:R-:W-:Y:S05]  /*7dd0*/  EXIT ;  /* 0x000000000000794d */ /* 0x000fea0003800000 */
.L_x_1130:
[----:B------:R-:W-:-:S13]  /*7de0*/  ISETP.NE.AND P0, PT, R0, 0xf, PT ;  /* 0x0000000f0000780c */ /* 0x000fda0003f05270 */
[----:B------:R-:W-:Y:S05]  /*7df0*/  @!P0 BRA `(.L_x_1132) ;  /* 0x0000000000b48947 */ /* 0x000fea0003800000 */
[----:B------:R-:W-:-:S13]  /*7e00*/  ISETP.NE.AND P0, PT, R0, 0x17, PT ;  /* 0x000000170000780c */ /* 0x000fda0003f05270 */
[----:B------:R-:W-:Y:S05]  /*7e10*/  @!P0 BRA `(.L_x_1133) ;  /* 0x0000000000548947 */ /* 0x000fea0003800000 */
[----:B------:R-:W-:-:S13]  /*7e20*/  ISETP.NE.AND P0, PT, R0, 0x18, PT ;  /* 0x000000180000780c */ /* 0x000fda0003f05270 */
[----:B------:R-:W-:Y:S05]  /*7e30*/  @P0 BRA `(.L_x_1122) ;  /* 0x0000000400f40947 */ /* 0x000fea0003800000 */
[----:B----4-:R-:W-:Y:S01]  /*7e40*/  IMAD.U32 R19, R19, 0x10000, RZ ;  /* 0x0001000013137824 */ /* 0x010fe200078e00ff */
        /* <DEDUP_REMOVED lines=14> */
.L_x_1135:
[----:B------:R-:W-:Y:S05]  /*7f30*/  BSYNC B0 ;  /* 0x0000000000007941 */ /* 0x000fea0003800000 */
.L_x_1134:
[----:B------:R-:W-:-:S05]  /*7f40*/  LOP3.LUT R5, R0, R5, RZ, 0xfc, !PT ;  /* 0x0000000500057212 */ /* 0x000fca00078efcff */
[----:B------:R-:W-:Y:S01]  /*7f50*/  STG.E.U8 desc[UR36][R2.64], R5 ;  /* 0x0000000502007986 */ /* 0x000fe2000c101124 */
[----:B------:R-:W-:Y:S05]  /*7f60*/  EXIT ;  /* 0x000000000000794d */ /* 0x000fea0003800000 */
.L_x_1133:
[----:B----4-:R-:W-:Y:S01]  /*7f70*/  IMAD.U32 R19, R19, 0x10000, RZ ;  /* 0x0001000013137824 */ /* 0x010fe200078e00ff */
        /* <DEDUP_REMOVED lines=12> */
.L_x_1137:
[----:B------:R-:W-:Y:S01]  /*8040*/  IMAD.MOV.U32 R0, RZ, RZ, 0x7f ;  /* 0x0000007fff007424 */ /* 0x000fe200078e00ff */
[----:B------:R-:W-:-:S04]  /*8050*/  ISETP.GT.U32.AND P0, PT, R4, 0x7f800000, PT ;  /* 0x7f8000000400780c */ /* 0x000fc80003f04070 */
[----:B------:R-:W-:-:S09]  /*8060*/  SEL R0, R0, 0x7c, P0 ;  /* 0x0000007c00007807 */ /* 0x000fd20000000000 */
.L_x_1138:
[----:B------:R-:W-:Y:S05]  /*8070*/  BSYNC B0 ;  /* 0x0000000000007941 */ /* 0x000fea0003800000 */
.L_x_1136:
[----:B------:R-:W-:-:S04]  /*8080*/  LOP3.LUT R4, R19, 0x80000000, RZ, 0xc0, !PT ;  /* 0x8000000013047812 */ /* 0x000fc800078ec0ff */
[----:B------:R-:W-:-:S04]  /*8090*/  SHF.R.U32.HI R5, RZ, 0x18, R4 ;  /* 0x00000018ff057819 */ /* 0x000fc80000011604 */
[----:B------:R-:W-:-:S05]  /*80a0*/  LOP3.LUT R5, R0, R5, RZ, 0xfc, !PT ;  /* 0x0000000500057212 */ /* 0x000fca00078efcff */
[----:B------:R-:W-:Y:S01]  /*80b0*/  STG.E.U8 desc[UR36][R2.64], R5 ;  /* 0x0000000502007986 */ /* 0x000fe2000c101124 */
[----:B------:R-:W-:Y:S05]  /*80c0*/  EXIT ;  /* 0x000000000000794d */ /* 0x000fea0003800000 */
.L_x_1132:
[----:B----4-:R-:W-:Y:S01]  /*80d0*/  STG.E.U16 desc[UR36][R2.64], R19 ;  /* 0x0000001302007986 */ /* 0x010fe2000c101524 */
[----:B------:R-:W-:Y:S05]  /*80e0*/  EXIT ;  /* 0x000000000000794d */ /* 0x000fea0003800000 */
.L_x_1129:
        /* <DEDUP_REMOVED lines=8> */
[----:B----4-:R-:W-:-:S06]  /*8170*/  IMAD.U32 R5, R19, 0x10000, RZ ;  /* 0x0001000013057824 */ /* 0x010fcc00078e00ff */
[----:B------:R-:W0:Y:S02]  /*8180*/  F2I.FTZ.U32.TRUNC.NTZ R5, R5 ;  /* 0x0000000500057305 */ /* 0x000e24000021f000 */
[----:B0-----:R-:W-:Y:S01]  /*8190*/  STG.E.U16 desc[UR36][R2.64], R5 ;  /* 0x0000000502007986 */ /* 0x001fe2000c101524 */
[----:B------:R-:W-:Y:S05]  /*81a0*/  EXIT ;  /* 0x000000000000794d */ /* 0x000fea0003800000 */
.L_x_1141:
[----:B----4-:R-:W-:Y:S01]  /*81b0*/  IMAD.U32 R19, R19, 0x10000, RZ ;  /* 0x0001000013137824 */ /* 0x010fe200078e00ff */
        /* <DEDUP_REMOVED lines=16> */
.L_x_1144:
[----:B------:R-:W-:-:S04]  /*82c0*/  LOP3.LUT R0, R19, 0x80000000, RZ, 0xc0, !PT ;  /* 0x8000000013007812 */ /* 0x000fc800078ec0ff */
[----:B------:R-:W-:-:S04]  /*82d0*/  SHF.R.U32.HI R5, RZ, 0x18, R0 ;  /* 0x00000018ff057819 */ /* 0x000fc80000011600 */
[----:B------:R-:W-:-:S04]  /*82e0*/  LOP3.LUT R4, R4, R5, RZ, 0xfc, !PT ;  /* 0x0000000504047212 */ /* 0x000fc800078efcff */
[----:B------:R-:W-:-:S07]  /*82f0*/  PRMT R0, R4, 0x7610, R0 ;  /* 0x0000761004007816 */ /* 0x000fce0000000000 */
.L_x_1143:
[----:B------:R-:W-:Y:S05]  /*8300*/  BSYNC B0 ;  /* 0x0000000000007941 */ /* 0x000fea0003800000 */
.L_x_1142:
[----:B------:R-:W-:Y:S01]  /*8310*/  STG.E.U8 desc[UR36][R2.64], R0 ;  /* 0x0000000002007986 */ /* 0x000fe2000c101124 */
[----:B------:R-:W-:Y:S05]  /*8320*/  EXIT ;  /* 0x000000000000794d */ /* 0x000fea0003800000 */
.L_x_1140:
        /* <DEDUP_REMOVED lines=17> */
.L_x_1147:
[----:B------:R-:W-:-:S04]  /*8440*/  LOP3.LUT R0, R19, 0x80000000, RZ, 0xc0, !PT ;  /* 0x8000000013007812 */ /* 0x000fc800078ec0ff */
[----:B------:R-:W-:-:S04]  /*8450*/  SHF.R.U32.HI R5, RZ, 0x18, R0 ;  /* 0x00000018ff057819 */ /* 0x000fc80000011600 */
[----:B------:R-:W-:-:S04]  /*8460*/  LOP3.LUT R4, R4, R5, RZ, 0xfc, !PT ;  /* 0x0000000504047212 */ /* 0x000fc800078efcff */
[----:B------:R-:W-:-:S07]  /*8470*/  PRMT R0, R4, 0x7610, R0 ;  /* 0x0000761004007816 */ /* 0x000fce0000000000 */
.L_x_1146:
[----:B------:R-:W-:Y:S05]  /*8480*/  BSYNC B0 ;  /* 0x0000000000007941 */ /* 0x000fea0003800000 */
.L_x_1145:
[----:B------:R-:W-:Y:S01]  /*8490*/  STG.E.U8 desc[UR36][R2.64], R0 ;  /* 0x0000000002007986 */ /* 0x000fe2000c101124 */
[----:B------:R-:W-:Y:S05]  /*84a0*/  EXIT ;  /* 0x000000000000794d */ /* 0x000fea0003800000 */
.L_x_1139:
[----:B------:R-:W-:-:S13]  /*84b0*/  ISETP.NE.AND P0, PT, R0, 0x1c, PT ;  /* 0x0000001c0000780c */ /* 0x000fda0003f05270 */
[----:B------:R-:W-:Y:S05]  /*84c0*/  @!P0 BRA `(.L_x_1148) ;  /* 0x0000000000a48947 */ /* 0x000fea0003800000 */
[----:B------:R-:W-:-:S13]  /*84d0*/  ISETP.NE.AND P0, PT, R0, 0x1d, PT ;  /* 0x0000001d0000780c */ /* 0x000fda0003f05270 */
[----:B------:R-:W-:Y:S05]  /*84e0*/  @!P0 BRA `(.L_x_1149) ;  /* 0x00000000008c8947 */ /* 0x000fea0003800000 */
[----:B------:R-:W-:-:S13]  /*84f0*/  ISETP.NE.AND P0, PT, R0, 0x2c, PT ;  /* 0x0000002c0000780c */ /* 0x000fda0003f05270 */
[----:B------:R-:W-:Y:S05]  /*8500*/  @P0 BRA `(.L_x_1122) ;  /* 0x0000000000400947 */ /* 0x000fea0003800000 */
[----:B----4-:R-:W-:Y:S02]  /*8510*/  IMAD.U32 R19, R19, 0x10000, RZ ;  /* 0x0001000013137824 */ /* 0x010fe400078e00ff */
[----:B------:R-:W-:-:S03]  /*8520*/  IMAD.MOV.U32 R5, RZ, RZ, 0xff ;  /* 0x000000ffff057424 */ /* 0x000fc600078e00ff */
[----:B------:R-:W-:-:S04]  /*8530*/  SHF.R.U32.HI R6, RZ, 0x17, R19 ;  /* 0x00000017ff067819 */ /* 0x000fc80000011613 */
[----:B------:R-:W-:-:S04]  /*8540*/  LOP3.LUT R4, R6, 0xff, RZ, 0xc0, !PT ;  /* 0x000000ff06047812 */ /* 0x000fc800078ec0ff */
[----:B------:R-:W-:-:S13]  /*8550*/  ISETP.NE.AND P2, PT, R4, 0xff, PT ;  /* 0x000000ff0400780c */ /* 0x000fda0003f45270 */
[--C-:B------:R-:W-:Y:S02]  /*8560*/  @P2 SHF.R.U32.HI R0, RZ, 0x16, R19.reuse ;  /* 0x00000016ff002819 */ /* 0x100fe40000011613 */
[----:B------:R-:W-:Y:S02]  /*8570*/  @P2 LOP3.LUT P0, RZ, R4, 0x3fffff, R19, 0xf8, !PT ;  /* 0x003fffff04ff2812 */ /* 0x000fe4000780f813 */
        /* <DEDUP_REMOVED lines=9> */
.L_x_1122:
        /* <DEDUP_REMOVED lines=15> */
[----:B-1--4-:R-:W-:Y:S05]  /*8700*/  CALL.ABS.NOINC R2 ;  /* 0x0000000002007343 */ /* 0x012fea0003c00000 */
.L_x_1150:
[----:B------:R-:W-:Y:S05]  /*8710*/  EXIT ;  /* 0x000000000000794d */ /* 0x000fea0003800000 */
.L_x_1149:
[----:B----4-:R-:W-:-:S06]  /*8720*/  IMAD.U32 R4, R19, 0x10000, RZ ;  /* 0x0001000013047824 */ /* 0x010fcc00078e00ff */
[----:B------:R-:W0:Y:S02]  /*8730*/  F2I.U64.TRUNC R4, R4 ;  /* 0x0000000400047311 */ /* 0x000e24000020d800 */
[----:B0-----:R-:W-:Y:S01]  /*8740*/  STG.E.64 desc[UR36][R2.64], R4 ;  /* 0x0000000402007986 */ /* 0x001fe2000c101b24 */
[----:B------:R-:W-:Y:S05]  /*8750*/  EXIT ;  /* 0x000000000000794d */ /* 0x000fea0003800000 */
.L_x_1148:
[----:B----4-:R-:W-:-:S06]  /*8760*/  IMAD.U32 R19, R19, 0x10000, RZ ;  /* 0x0001000013137824 */ /* 0x010fcc00078e00ff */
[----:B------:R-:W0:Y:S02]  /*8770*/  F2I.FTZ.U32.TRUNC.NTZ R19, R19 ;  /* 0x0000001300137305 */ /* 0x000e24000021f000 */
[----:B0-----:R-:W-:Y:S01]  /*8780*/  STG.E desc[UR36][R2.64], R19 ;  /* 0x0000001302007986 */ /* 0x001fe2000c101924 */
[----:B------:R-:W-:Y:S05]  /*8790*/  EXIT ;  /* 0x000000000000794d */ /* 0x000fea0003800000 */
.L_x_1151:
        /* <DEDUP_REMOVED lines=14> */
.L_x_5910:


//--------------------- .text._ZN2at6native18elementwise_kernelILi128ELi4EZNS0_22gpu_kernel_impl_nocastINS0_10AbsFunctorIN3c108BFloat16EEEEEvRNS_18TensorIteratorBaseERKT_EUliE_EEviT1_ --------------------------
	.section	.text._ZN2at6native18elementwise_kernelILi128ELi4EZNS0_22gpu_kernel_impl_nocastINS0_10AbsFunctorIN3c108BFloat16EEEEEvRNS_18TensorIteratorBaseERKT_EUliE_EEviT1_,"ax",@progbits
	.align	128
        .global         _ZN2at6native18elementwise_kernelILi128ELi4EZNS0_22gpu_kernel_impl_nocastINS0_10AbsFunctorIN3c108BFloat16EEEEEvRNS_18TensorIteratorBaseERKT_EUliE_EEviT1_
        .type           _ZN2at6native18elementwise_kernelILi128ELi4EZNS0_22gpu_kernel_impl_nocastINS0_10AbsFunctorIN3c108BFloat16EEEEEvRNS_18TensorIteratorBaseERKT_EUliE_EEviT1_,@function
        .size           _ZN2at6native18elementwise_kernelILi128ELi4EZNS0_22gpu_kernel_impl_nocastINS0_10AbsFunctorIN3c108BFloat16EEEEEvRNS_18TensorIteratorBaseERKT_EUliE_EEviT1_,(.L_x_5911 - _ZN2at6native18elementwise_kernelILi128ELi4EZNS0_22gpu_kernel_impl_nocastINS0_10AbsFunctorIN3c108BFloat16EEEEEvRNS_18TensorIteratorBaseERKT_EUliE_EEviT1_)
        .other          _ZN2at6native18elementwise_kernelILi128ELi4EZNS0_22gpu_kernel_impl_nocastINS0_10AbsFunctorIN3c108BFloat16EEEEEvRNS_18TensorIteratorBaseERKT_EUliE_EEviT1_,@"STO_CUDA_ENTRY STV_DEFAULT"
_ZN2at6native18elementwise_kernelILi128ELi4EZNS0_22gpu_kernel_impl_nocastINS0_10AbsFunctorIN3c108BFloat16EEEEEvRNS_18TensorIteratorBaseERKT_EUliE_EEviT1_:
.text._ZN2at6native18elementwise_kernelILi128ELi4EZNS0_22gpu_kernel_impl_nocastINS0_10AbsFunctorIN3c108BFloat16EEEEEvRNS_18TensorIteratorBaseERKT_EUliE_EEviT1_:
        /* <DEDUP_REMOVED lines=311> */
.L_x_1154:
[----:B------:R-:W-:Y:S02]  /*1370*/  ULDC.64 UR8, c[0x0][0x418] ;  /* 0x0001060000087ab9 */ /* 0x000fe40000000a00 */
[----:B------:R-:W-:-:S04]  /*1380*/  IADD3 R4, P0, R2, UR8, RZ ;  /* 0x0000000802047c10 */ /* 0x000fc8000ff1e0ff */
[----:B------:R-:W-:Y:S01]  /*1390*/  IADD3.X R5, RZ, UR9, RZ, P0, !PT ;  /* 0x00000009ff057c10 */ /* 0x000fe200087fe4ff */
[----:B------:R-:W-:-:S04]  /*13a0*/  ULDC.64 UR8, c[0x0][0x410] ;  /* 0x0001040000087ab9 */ /* 0x000fc80000000a00 */
[----:B------:R-:W2:Y:S01]  /*13b0*/  LDG.E.U16 R4, desc[UR4][R4.64] ;  /* 0x0000000404047981 */ /* 0x000ea2000c1e1500 */
[----:B------:R-:W-:Y:S01]  /*13c0*/  VIADD R0, R0, 0x80 ;  /* 0x0000008000007836 */ /* 0x000fe20000000000 */
[----:B--2---:R-:W-:-:S05]  /*13d0*/  SHF.L.U32 R2, R4, 0x10, RZ ;  /* 0x0000001004027819 */ /* 0x004fca00000006ff */
[----:B------:R-:W-:Y:S01]  /*13e0*/  FADD.FTZ R6, |R2|, -RZ ;  /* 0x800000ff02067221 */ /* 0x000fe20000010200 */
[----:B------:R-:W-:-:S04]  /*13f0*/  IADD3 R2, P0, R3, UR8, RZ ;  /* 0x0000000803027c10 */ /* 0x000fc8000ff1e0ff */
[----:B------:R-:W-:Y:S02]  /*1400*/  F2FP.BF16.F32.PACK_AB R6, RZ, R6 ;  /* 0x00000006ff06723e */ /* 0x000fe400000010ff */
[----:B------:R-:W-:-:S05]  /*1410*/  IADD3.X R3, RZ, UR9, RZ, P0, !PT ;  /* 0x00000009ff037c10 */ /* 0x000fca00087fe4ff */
[----:B------:R0:W-:Y:S02]  /*1420*/  STG.E.U16 desc[UR4][R2.64], R6 ;  /* 0x0000000602007986 */ /* 0x0001e4000c101504 */
.L_x_1153:
[----:B------:R-:W-:Y:S05]  /*1430*/  BSYNC B0 ;  /* 0x0000000000007941 */ /* 0x000fea0003800000 */
.L_x_1152:
        /* <DEDUP_REMOVED lines=290> */
[----:B------:R-:W-:Y:S02]  /*2660*/  SHF.R.U32.HI R9, RZ, UR7, R8 ;  /* 0x00000007ff097c19 */ /* 0x000fe40008011608 */
[----:B------:R-:W-:Y:S02]  /*2670*/  @P0 MOV R8, RZ ;  /* 0x000000ff00080202 */ /* 0x000fe40000000f00 */
        /* <DEDUP_REMOVED lines=13> */
.L_x_1157:
[----:B------:R-:W-:Y:S02]  /*2750*/  ULDC.64 UR8, c[0x0][0x418] ;  /* 0x0001060000087ab9 */ /* 0x000fe40000000a00 */
[----:B------:R-:W-:-:S04]  /*2760*/  IADD3 R4, P0, R2, UR8, RZ ;  /* 0x0000000802047c10 */ /* 0x000fc8000ff1e0ff */
[----:B------:R-:W-:Y:S01]  /*2770*/  IADD3.X R5, RZ, UR9, RZ, P0, !PT ;  /* 0x00000009ff057c10 */ /* 0x000fe200087fe4ff */
[----:B------:R-:W-:-:S04]  /*2780*/  ULDC.64 UR8, c[0x0][0x410] ;  /* 0x0001040000087ab9 */ /* 0x000fc80000000a00 */
[----:B------:R-:W2:Y:S01]  /*2790*/  LDG.E.U16 R4, desc[UR4][R4.64] ;  /* 0x0000000404047981 */ /* 0x000ea2000c1e1500 */
[----:B------:R-:W-:Y:S02]  /*27a0*/  IADD3 R0, R0, 0x80, RZ ;  /* 0x0000008000007810 */ /* 0x000fe40007ffe0ff */
[----:B--2---:R-:W-:-:S05]  /*27b0*/  SHF.L.U32 R2, R4, 0x10, RZ ;  /* 0x0000001004027819 */ /* 0x004fca00000006ff */
[----:B------:R-:W-:Y:S01]  /*27c0*/  FADD.FTZ R6, |R2|, -RZ ;  /* 0x800000ff02067221 */ /* 0x000fe20000010200 */
[----:B------:R-:W-:-:S04]  /*27d0*/  IADD3 R2, P0, R3, UR8, RZ ;  /* 0x0000000803027c10 */ /* 0x000fc8000ff1e0ff */
[----:B------:R-:W-:Y:S02]  /*27e0*/  F2FP.BF16.F32.PACK_AB R6, RZ, R6 ;  /* 0x00000006ff06723e */ /* 0x000fe400000010ff */
[----:B------:R-:W-:Y:S02]  /*27f0*/  IADD3.X R3, RZ, UR9, RZ, P0, !PT ;  /* 0x00000009ff037c10 */ /* 0x000fe400087fe4ff */
[----:B------:R-:W-:-:S03]  /*2800*/  ISETP.GE.AND P0, PT, R0, UR6, PT ;  /* 0x0000000600007c0c */ /* 0x000fc6000bf06270 */
[----:B------:R1:W-:Y:S10]  /*2810*/  STG.E.U16 desc[UR4][R2.64], R6 ;  /* 0x0000000602007986 */ /* 0x0003f4000c101504 */
[----:B------:R-:W-:Y:S05]  /*2820*/  @P0 BRA `(.L_x_1156) ;  /* 0x0000001000e80947 */ /* 0x000fea0003800000 */
[----:B------:R-:W0:Y:S01]  /*2830*/  LDC R8, c[0x0][0x218] ;  /* 0x00008600ff087b82 */ /* 0x000e220000000800 */
[----:B-1----:R-:W-:Y:S02]  /*2840*/  CS2R R2, SRZ ;  /* 0x0000000000027805 */ /* 0x002fe4000001ff00 */
[----:B0-----:R-:W-:-:S13]  /*2850*/  ISETP.NE.AND P0, PT, R8, RZ, PT ;  /* 0x000000ff0800720c */ /* 0x001fda0003f05270 */
[----:B------:R-:W-:Y:S05]  /*2860*/  @!P0 BRA `(.L_x_1158) ;  /* 0x0000001000a88947 */ /* 0x000fea0003800000 */
[----:B------:R-:W-:Y:S01]  /*2870*/  HFMA2.MMA R2, -RZ, RZ, 0, 0 ;  /* 0x00000000ff027435 */ /* 0x000fe200000001ff */
[----:B------:R-:W-:Y:S01]  /*2880*/  IMAD.MOV.U32 R3, RZ, RZ, R0 ;  /* 0x000000ffff037224 */ /* 0x000fe200078e0000 */
        /* <DEDUP_REMOVED lines=282> */
[----:B------:R-:W-:-:S03]  /*3a30*/  @P0 MOV R8, RZ ;  /* 0x000000ff00080202 */ /* 0x000fc60000000f00 */
[----:B------:R-:W1:Y:S01]  /*3a40*/  @P0 LDC R15, c[0x0][0x33c] ;  /* 0x0000cf00ff0f0b82 */ /* 0x000e620000000800 */
[----:B------:R-:W-:-:S07]  /*3a50*/  IMAD.MOV R11, RZ, RZ, -R9 ;  /* 0x000000ffff0b7224 */ /* 0x000fce00078e0a09 */
        /* <DEDUP_REMOVED lines=11> */
.L_x_1158:
        /* <DEDUP_REMOVED lines=10> */
[----:B------:R-:W-:-:S05]  /*3bb0*/  IADD3.X R3, RZ, UR9, RZ, P0, !PT ;  /* 0x00000009ff037c10 */ /* 0x000fca00087fe4ff */
[----:B------:R2:W-:Y:S02]  /*3bc0*/  STG.E.U16 desc[UR4][R2.64], R6 ;  /* 0x0000000602007986 */ /* 0x0005e4000c101504 */
.L_x_1156:
[----:B------:R-:W-:Y:S05]  /*3bd0*/  BSYNC B0 ;  /* 0x0000000000007941 */ /* 0x000fea0003800000 */
.L_x_1155:
[----:B------:R-:W-:-:S13]  /*3be0*/  ISETP.GE.AND P0, PT, R0, UR6, PT ;  /* 0x0000000600007c0c */ /* 0x000fda000bf06270 */
[----:B------:R-:W-:Y:S05]  /*3bf0*/  @P0 EXIT ;  /* 0x000000000000094d */ /* 0x000fea0003800000 */
[----:B------:R-:W3:Y:S01]  /*3c00*/  LDC R8, c[0x0][0x218] ;  /* 0x00008600ff087b82 */ /* 0x000ee20000000800 */
[----:B012---:R-:W-:Y:S02]  /*3c10*/  CS2R R2, SRZ ;  /* 0x0000000000027805 */ /* 0x007fe4000001ff00 */
[----:B---3--:R-:W-:-:S13]  /*3c20*/  ISETP.NE.AND P0, PT, R8, RZ, PT ;  /* 0x000000ff0800720c */ /* 0x008fda0003f05270 */
[----:B------:R-:W-:Y:S05]  /*3c30*/  @!P0 BRA `(.L_x_1159) ;  /* 0x0000001000a88947 */ /* 0x000fea0003800000 */
[----:B------:R-:W-:Y:S01]  /*3c40*/  HFMA2.MMA R2, -RZ, RZ, 0, 0 ;  /* 0x00000000ff027435 */ /* 0x000fe200000001ff */
[----:B------:R-:W-:Y:S01]  /*3c50*/  MOV R3, R0 ;  /* 0x0000000000037202 */ /* 0x000fe20000000f00 */
[----:B------:R-:W-:Y:S01]  /*3c60*/  ULDC.64 UR6, c[0x0][0x220] ;  /* 0x0000880000067ab9 */ /* 0x000fe20000000a00 */
[----:B------:R-:W-:-:S07]  /*3c70*/  ISETP.NE.AND P0, PT, R8, 0x1, PT ;  /* 0x000000010800780c */ /* 0x000fce0003f05270 */
        /* <DEDUP_REMOVED lines=294> */
.L_x_1159:
[----:B------:R-:W-:Y:S02]  /*4ee0*/  ULDC.64 UR6, c[0x0][0x418] ;  /* 0x0001060000067ab9 */ /* 0x000fe40000000a00 */
[----:B------:R-:W-:-:S04]  /*4ef0*/  IADD3 R4, P0, R2, UR6, RZ ;  /* 0x0000000602047c10 */ /* 0x000fc8000ff1e0ff */
[----:B------:R-:W-:Y:S01]  /*4f00*/  IADD3.X R5, RZ, UR7, RZ, P0, !PT ;  /* 0x00000007ff057c10 */ /* 0x000fe200087fe4ff */
[----:B------:R-:W-:-:S04]  /*4f10*/  ULDC.64 UR6, c[0x0][0x410] ;  /* 0x0001040000067ab9 */ /* 0x000fc80000000a00 */
[----:B------:R-:W2:Y:S01]  /*4f20*/  LDG.E.U16 R4, desc[UR4][R4.64] ;  /* 0x0000000404047981 */ /* 0x000ea2000c1e1500 */
[----:B------:R-:W-:-:S04]  /*4f30*/  IADD3 R2, P0, R3, UR6, RZ ;  /* 0x0000000603027c10 */ /* 0x000fc8000ff1e0ff */
[----:B------:R-:W-:Y:S02]  /*4f40*/  IADD3.X R3, RZ, UR7, RZ, P0, !PT ;  /* 0x00000007ff037c10 */ /* 0x000fe400087fe4ff */
[----:B--2---:R-:W-:-:S05]  /*4f50*/  SHF.L.U32 R0, R4, 0x10, RZ ;  /* 0x0000001004007819 */ /* 0x004fca00000006ff */
[----:B------:R-:W-:-:S05]  /*4f60*/  FADD.FTZ R0, |R0|, -RZ ;  /* 0x800000ff00007221 */ /* 0x000fca0000010200 */
[----:B------:R-:W-:-:S05]  /*4f70*/  F2FP.BF16.F32.PACK_AB R0, RZ, R0 ;  /* 0x00000000ff00723e */ /* 0x000fca00000010ff */
[----:B------:R-:W-:Y:S01]  /*4f80*/  STG.E.U16 desc[UR4][R2.64], R0 ;  /* 0x0000000002007986 */ /* 0x000fe2000c101504 */
[----:B------:R-:W-:Y:S05]  /*4f90*/  EXIT ;  /* 0x000000000000794d */ /* 0x000fea0003800000 */
.L_x_1160:
        /* <DEDUP_REMOVED lines=14> */
.L_x_5911:


//--------------------- .text._ZN2at6native27unrolled_elementwise_kernelINS0_10AbsFunctorIN3c108BFloat16EEESt5arrayIPcLm2EELi4E23TrivialOffsetCalculatorILi1EjESA_NS0_6memory15LoadWithoutCastENSB_16StoreWithoutCastEEEviT_T0_T2_T3_T4_T5_ --------------------------
	.section	.text._ZN2at6native27unrolled_elementwise_kernelINS0_10AbsFunctorIN3c108BFloat16EEESt5arrayIPcLm2EELi4E23TrivialOffsetCalculatorILi1EjESA_NS0_6memory15LoadWithoutCastENSB_16StoreWithoutCastEEEviT_T0_T2_T3_T4_T5_,"ax",@progbits
	.align	128
        .global         _ZN2at6native27unrolled_elementwise_kernelINS0_10AbsFunctorIN3c108BFloat16EEESt5arrayIPcLm2EELi4E23TrivialOffsetCalculatorILi1EjESA_NS0_6memory15LoadWithoutCastENSB_16StoreWithoutCastEEEviT_T0_T2_T3_T4_T5_
        .type           _ZN2at6native27unrolled_elementwise_kernelINS0_10AbsFunctorIN3c108BFloat16EEESt5arrayIPcLm2EELi4E23TrivialOffsetCalculatorILi1EjESA_NS0_6memory15LoadWithoutCastENSB_16StoreWithoutCastEEEviT_T0_T2_T3_T4_T5_,@function
        .size           _ZN2at6native27unrolled_elementwise_kernelINS0_10AbsFunctorIN3c108BFloat16EEESt5arrayIPcLm2EELi4E23TrivialOffsetCalculatorILi1EjESA_NS0_6memory15LoadWithoutCastENSB_16StoreWithoutCastEEEviT_T0_T2_T3_T4_T5_,(.L_x_5912 - _ZN2at6native27unrolled_elementwise_kernelINS0_10AbsFunctorIN3c108BFloat16EEESt5arrayIPcLm2EELi4E23TrivialOffsetCalculatorILi1EjESA_NS0_6memory15LoadWithoutCastENSB_16StoreWithoutCastEEEviT_T0_T2_T3_T4_T5_)
        .other          _ZN2at6native27unrolled_elementwise_kernelINS0_10AbsFunctorIN3c108BFloat16EEESt5arrayIPcLm2EELi4E23TrivialOffsetCalculatorILi1EjESA_NS0_6memory15LoadWithoutCastENSB_16StoreWithoutCastEEEviT_T0_T2_T3_T4_T5_,@"STO_CUDA_ENTRY STV_DEFAULT"
_ZN2at6native27unrolled_elementwise_kernelINS0_10AbsFunctorIN3c108BFloat16EEESt5arrayIPcLm2EELi4E23TrivialOffsetCalculatorILi1EjESA_NS0_6memory15LoadWithoutCastENSB_16StoreWithoutCastEEEviT_T0_T2_T3_T4_T5_:
.text._ZN2at6native27unrolled_elementwise_kernelINS0_10AbsFunctorIN3c108BFloat16EEESt5arrayIPcLm2EELi4E23TrivialOffsetCalculatorILi1EjESA_NS0_6memory15LoadWithoutCastENSB_16StoreWithoutCastEEEviT_T0_T2_T3_T4_T5_:
[----:B------:R-:W-:Y:S01]  /*0000*/  LDC R1, c[0x0][0x28] ;  /* 0x00000a00ff017b82 */ /* 0x000fe20000000800 */
[----:B------:R-:W0:Y:S07]  /*0010*/  S2R R0, SR_CTAID.X ;  /* 0x0000000000007919 */ /* 0x000e2e0000002500 */
[----:B------:R-:W0:Y:S01]  /*0020*/  LDC R9, c[0x0][0x210] ;  /* 0x00008400ff097b82 */ /* 0x000e220000000800 */
[----:B------:R-:W-:Y:S01]  /*0030*/  PRMT R6, RZ, 0x7610, R6 ;  /* 0x00007610ff067816 */ /* 0x000fe20000000006 */
        /* <DEDUP_REMOVED lines=9> */
[----:B------:R-:W-:Y:S01]  /*00d0*/  @!P1 LEA R17, R0, R21, 0x9 ;  /* 0x0000001500119211 */ /* 0x000fe200078e48ff */
[----:B------:R-:W-:Y:S01]  /*00e0*/  @!P1 VIADD R21, R21, 0x80 ;  /* 0x0000008015159836 */ /* 0x000fe20000000000 */
[----:B------:R-:W1:Y:S04]  /*00f0*/  @!P1 LDC.64 R10, c[0x0][0x220] ;  /* 0x00008800ff0a9b82 */ /* 0x000e680000000a00 */
[----:B------:R-:W-:Y:S01]  /*0100*/  ISETP.GE.AND P3, PT, R21, R2, PT ;  /* 0x000000021500720c */ /* 0x000fe20003f66270 */
[----:B0-----:R-:W-:-:S05]  /*0110*/  @!P0 IMAD.WIDE.U32 R12, R15, 0x2, R12 ;  /* 0x000000020f0c8825 */ /* 0x001fca00078e000c */
[----:B------:R-:W2:Y:S07]  /*0120*/  @!P0 LDG.E.U16 R6, desc[UR4][R12.64] ;  /* 0x000000040c068981 */ /* 0x000eae000c1e1500 */
[----:B------:R-:W0:Y:S01]  /*0130*/  @!P3 LDC.64 R8, c[0x0][0x220] ;  /* 0x00008800ff08bb82 */ /* 0x000e220000000a00 */
[----:B------:R-:W-:Y:S02]  /*0140*/  @!P3 LEA R19, R0, R21, 0x9 ;  /* 0x000000150013b211 */ /* 0x000fe400078e48ff */
[----:B------:R-:W-:Y:S01]  /*0150*/  PRMT R20, RZ, 0x7610, R20 ;  /* 0x00007610ff147816 */ /* 0x000fe20000000014 */
[----:B-1----:R-:W-:Y:S01]  /*0160*/  @!P1 IMAD.WIDE.U32 R14, R17, 0x2, R10 ;  /* 0x00000002110e9825 */ /* 0x002fe200078e000a */
[----:B------:R-:W-:-:S04]  /*0170*/  PRMT R11, RZ, 0x7610, R11 ;  /* 0x00007610ff0b7816 */ /* 0x000fc8000000000b */
[----:B------:R1:W3:Y:S01]  /*0180*/  @!P1 LDG.E.U16 R20, desc[UR4][R14.64] ;  /* 0x000000040e149981 */ /* 0x0002e2000c1e1500 */
[----:B0-----:R-:W-:-:S05]  /*0190*/  @!P3 IMAD.WIDE.U32 R18, R19, 0x2, R8 ;  /* 0x000000021312b825 */ /* 0x001fca00078e0008 */
[----:B------:R-:W4:Y:S01]  /*01a0*/  @!P3 LDG.E.U16 R11, desc[UR4][R18.64] ;  /* 0x00000004120bb981 */ /* 0x000f22000c1e1500 */
[----:B------:R-:W-:-:S05]  /*01b0*/  @!P3 VIADD R21, R21, 0x80 ;  /* 0x000000801515b836 */ /* 0x000fca0000000000 */
[----:B------:R-:W-:-:S13]  /*01c0*/  ISETP.GE.AND P2, PT, R21, R2, PT ;  /* 0x000000021500720c */ /* 0x000fda0003f46270 */
[----:B------:R-:W0:Y:S01]  /*01d0*/  @!P2 LDC.64 R16, c[0x0][0x220] ;  /* 0x00008800ff10ab82 */ /* 0x000e220000000a00 */
[C---:B------:R-:W-:Y:S01]  /*01e0*/  @!P2 IMAD R9, R0.reuse, 0x200, R21 ;  /* 0x000002000009a824 */ /* 0x040fe200078e0215 */
[----:B------:R-:W-:Y:S01]  /*01f0*/  PRMT R10, RZ, 0x7610, R10 ;  /* 0x00007610ff0a7816 */ /* 0x000fe2000000000a */
[----:B-1----:R-:W-:Y:S02]  /*0200*/  @!P0 IMAD R15, R0, 0x200, R7 ;  /* 0x00000200000f8824 */ /* 0x002fe400078e0207 */
[----:B0-----:R-:W-:-:S03]  /*0210*/  @!P2 IMAD.WIDE.U32 R16, R9, 0x2, R16 ;  /* 0x000000020910a825 */ /* 0x001fc600078e0010 */
[----:B------:R-:W0:Y:S01]  /*0220*/  @!P0 LDC.64 R8, c[0x0][0x218] ;  /* 0x00008600ff088b82 */ /* 0x000e220000000a00 */
[C---:B------:R-:W-:Y:S01]  /*0230*/  VIADD R13, R7.reuse, 0x100 ;  /* 0x00000100070d7836 */ /* 0x040fe20000000000 */
[----:B------:R-:W-:Y:S01]  /*0240*/  IADD3 R21, R7, 0x80, RZ ;  /* 0x0000008007157810 */ /* 0x000fe20007ffe0ff */
[----:B------:R1:W5:Y:S03]  /*0250*/  @!P2 LDG.E.U16 R10, desc[UR4][R16.64] ;  /* 0x00000004100aa981 */ /* 0x000366000c1e1500 */
[-C--:B------:R-:W-:Y:S02]  /*0260*/  ISETP.GE.AND P2, PT, R13, R2.reuse, PT ;  /* 0x000000020d00720c */ /* 0x080fe40003f46270 */
[----:B------:R-:W-:Y:S02]  /*0270*/  ISETP.GE.AND P1, PT, R21, R2, PT ;  /* 0x000000021500720c */ /* 0x000fe40003f26270 */
[----:B------:R-:W-:-:S02]  /*0280*/  IADD3 R13, R7, 0x180, RZ ;  /* 0x00000180070d7810 */ /* 0x000fc40007ffe0ff */
[----:B------:R-:W-:Y:S01]  /*0290*/  @!P0 MOV R7, R21 ;  /* 0x0000001500078202 */ /* 0x000fe20000000f00 */
[----:B0-----:R-:W-:-:S03]  /*02a0*/  @!P0 IMAD.WIDE.U32 R8, R15, 0x2, R8 ;  /* 0x000000020f088825 */ /* 0x001fc600078e0008 */
[----:B------:R-:W-:Y:S01]  /*02b0*/  ISETP.GE.AND P3, PT, R7, R2, PT ;  /* 0x000000020700720c */ /* 0x000fe20003f66270 */
[----:B------:R-:W-:Y:S01]  /*02c0*/  BSSY B0, `(.L_x_1161) ;  /* 0x0000017000007945 */ /* 0x000fe20003800000 */
[----:B--2---:R-:W-:-:S04]  /*02d0*/  @!P0 IMAD.U32 R6, R6, 0x10000, RZ ;  /* 0x0001000006068824 */ /* 0x004fc800078e00ff */
[----:B------:R-:W-:-:S05]  /*02e0*/  @!P0 FADD.FTZ R6, |R6|, -RZ ;  /* 0x800000ff06068221 */ /* 0x000fca0000010200 */
[----:B------:R-:W-:-:S05]  /*02f0*/  @!P0 F2FP.BF16.F32.PACK_AB R5, RZ, R6 ;  /* 0x00000006ff05823e */ /* 0x000fca00000010ff */
[----:B------:R1:W-:Y:S01]  /*0300*/  @!P0 STG.E.U16 desc[UR4][R8.64], R5 ;  /* 0x0000000508008986 */ /* 0x0003e2000c101504 */
[----:B---3--:R-:W-:-:S04]  /*0310*/  @!P1 IMAD.U32 R20, R20, 0x10000, RZ ;  /* 0x0001000014149824 */ /* 0x008fc800078e00ff */
[----:B------:R-:W-:Y:S01]  /*0320*/  @!P1 FADD.FTZ R20, |R20|, -RZ ;  /* 0x800000ff14149221 */ /* 0x000fe20000010200 */
[----:B----4-:R-:W-:-:S05]  /*0330*/  @!P2 SHF.L.U32 R11, R11, 0x10, RZ ;  /* 0x000000100b0ba819 */ /* 0x010fca00000006ff */
[----:B------:R-:W-:Y:S01]  /*0340*/  @!P2 FADD.FTZ R11, |R11|, -RZ ;  /* 0x800000ff0b0ba221 */ /* 0x000fe20000010200 */
[----:B------:R-:W-:-:S04]  /*0350*/  @!P1 F2FP.BF16.F32.PACK_AB R4, RZ, R20 ;  /* 0x00000014ff04923e */ /* 0x000fc800000010ff */
[----:B------:R-:W-:Y:S01]  /*0360*/  @!P2 F2FP.BF16.F32.PACK_AB R3, RZ, R11 ;  /* 0x0000000bff03a23e */ /* 0x000fe200000010ff */
[----:B-1----:R-:W-:Y:S06]  /*0370*/  @P3 BRA `(.L_x_1162) ;  /* 0x00000000002c3947 */ /* 0x002fec0003800000 */
[----:B------:R-:W0:Y:S01]  /*0380*/  LDC.64 R8, c[0x0][0x218] ;  /* 0x00008600ff087b82 */ /* 0x000e220000000a00 */
[----:B------:R-:W-:Y:S01]  /*0390*/  IMAD R5, R0, 0x200, R7 ;  /* 0x0000020000057824 */ /* 0x000fe200078e0207 */
[----:B------:R-:W-:Y:S02]  /*03a0*/  IADD3 R7, R7, 0x80, RZ ;  /* 0x0000008007077810 */ /* 0x000fe40007ffe0ff */
[----:B------:R-:W-:Y:S02]  /*03b0*/  PRMT R6, R4, 0x7610, R6 ;  /* 0x0000761004067816 */ /* 0x000fe40000000006 */
[----:B------:R-:W-:-:S13]  /*03c0*/  ISETP.GE.AND P0, PT, R7, R2, PT ;  /* 0x000000020700720c */ /* 0x000fda0003f06270 */
[----:B------:R-:W-:Y:S01]  /*03d0*/  @!P0 IMAD R11, R0, 0x200, R7 ;  /* 0x00000200000b8824 */ /* 0x000fe200078e0207 */
[----:B------:R-:W-:Y:S01]  /*03e0*/  @!P0 IADD3 R7, R7, 0x80, RZ ;  /* 0x0000008007078810 */ /* 0x000fe20007ffe0ff */
[----:B0-----:R-:W-:-:S04]  /*03f0*/  IMAD.WIDE.U32 R4, R5, 0x2, R8 ;  /* 0x0000000205047825 */ /* 0x001fc800078e0008 */
[----:B------:R-:W-:Y:S01]  /*0400*/  @!P0 IMAD.WIDE.U32 R8, R11, 0x2, R8 ;  /* 0x000000020b088825 */ /* 0x000fe200078e0008 */
[----:B------:R0:W-:Y:S04]  /*0410*/  STG.E.U16 desc[UR4][R4.64], R6 ;  /* 0x0000000604007986 */ /* 0x0001e8000c101504 */
[----:B------:R0:W-:Y:S02]  /*0420*/  @!P0 STG.E.U16 desc[UR4][R8.64], R3 ;  /* 0x0000000308008986 */ /* 0x0001e4000c101504 */
.L_x_1162:
[----:B------:R-:W-:Y:S05]  /*0430*/  BSYNC B0 ;  /* 0x0000000000007941 */ /* 0x000fea0003800000 */
.L_x_1161:
[-C--:B------:R-:W-:Y:S02]  /*0440*/  ISETP.GE.AND P1, PT, R7, R2.reuse, PT ;  /* 0x000000020700720c */ /* 0x080fe40003f26270 */
[----:B------:R-:W-:-:S11]  /*0450*/  ISETP.GE.AND P0, PT, R13, R2, PT ;  /* 0x000000020d00720c */ /* 0x000fd60003f06270 */
[----:B------:R-:W-:Y:S05]  /*0460*/  @P1 EXIT ;  /* 0x000000000000194d */ /* 0x000fea0003800000 */
[----:B0-----:R-:W0:Y:S01]  /*0470*/  LDC.64 R2, c[0x0][0x218] ;  /* 0x00008600ff027b82 */ /* 0x001e220000000a00 */
[----:B-----5:R-:W-:Y:S01]  /*0480*/  @!P0 IMAD.U32 R10, R10, 0x10000, RZ ;  /* 0x000100000a0a8824 */ /* 0x020fe200078e00ff */
[----:B------:R-:W-:-:S03]  /*0490*/  LEA R7, R0, R7, 0x9 ;  /* 0x0000000700077211 */ /* 0x000fc600078e48ff */
[----:B------:R-:W-:-:S05]  /*04a0*/  @!P0 FADD.FTZ R10, |R10|, -RZ ;  /* 0x800000ff0a0a8221 */ /* 0x000fca0000010200 */
[----:B------:R-:W-:Y:S01]  /*04b0*/  @!P0 F2FP.BF16.F32.PACK_AB R4, RZ, R10 ;  /* 0x0000000aff04823e */ /* 0x000fe200000010ff */
[----:B0-----:R-:W-:-:S05]  /*04c0*/  IMAD.WIDE.U32 R2, R7, 0x2, R2 ;  /* 0x0000000207027825 */ /* 0x001fca00078e0002 */
[----:B------:R-:W-:Y:S01]  /*04d0*/  STG.E.U16 desc[UR4][R2.64], R4 ;  /* 0x0000000402007986 */ /* 0x000fe2000c101504 */
[----:B------:R-:W-:Y:S05]  /*04e0*/  EXIT ;  /* 0x000000000000794d */ /* 0x000fea0003800000 */
.L_x_1163:
        /* <DEDUP_REMOVED lines=9> */
.L_x_5912:


//--------------------- .text._ZN2at6native29vectorized_elementwise_kernelILi2ENS0_10AbsFunctorIN3c108BFloat16EEESt5arrayIPcLm2EEEEviT0_T1_ --------------------------
	.section	.text._ZN2at6native29vectorized_elementwise_kernelILi2ENS0_10AbsFunctorIN3c108BFloat16EEESt5arrayIPcLm2EEEEviT0_T1_,"ax",@progbits
	.align	128
        .global         _ZN2at6native29vectorized_elementwise_kernelILi2ENS0_10AbsFunctorIN3c108BFloat16EEESt5arrayIPcLm2EEEEviT0_T1_
        .type           _ZN2at6native29vectorized_elementwise_kernelILi2ENS0_10AbsFunctorIN3c108BFloat16EEESt5arrayIPcLm2EEEEviT0_T1_,@function
        .size           _ZN2at6native29vectorized_elementwise_kernelILi2ENS0_10AbsFunctorIN3c108BFloat16EEESt5arrayIPcLm2EEEEviT0_T1_,(.L_x_5913 - _ZN2at6native29vectorized_elementwise_kernelILi2ENS0_10AbsFunctorIN3c108BFloat16EEESt5arrayIPcLm2EEEEviT0_T1_)
        .other          _ZN2at6native29vectorized_elementwise_kernelILi2ENS0_10AbsFunctorIN3c108BFloat16EEESt5arrayIPcLm2EEEEviT0_T1_,@"STO_CUDA_ENTRY STV_DEFAULT"
_ZN2at6native29vectorized_elementwise_kernelILi2ENS0_10AbsFunctorIN3c108BFloat16EEESt5arrayIPcLm2EEEEviT0_T1_:
.text._ZN2at6native29vectorized_elementwise_kernelILi2ENS0_10AbsFunctorIN3c108BFloat16EEESt5arrayIPcLm2EEEEviT0_T1_:
[----:B------:R-:W-:Y:S01]  /*0000*/  LDC R1, c[0x0][0x28] ;  /* 0x00000a00ff017b82 */ /* 0x000fe20000000800 */
[----:B------:R-:W0:Y:S01]  /*0010*/  S2R R0, SR_CTAID.X ;  /* 0x0000000000007919 */ /* 0x000e220000002500 */
[----:B------:R-:W-:Y:S01]  /*0020*/  ULDC UR4, c[0x0][0x210] ;  /* 0x0000840000047ab9 */ /* 0x000fe20000000800 */
[----:B0-----:R-:W-:-:S05]  /*0030*/  IMAD.SHL.U32 R0, R0, 0x400, RZ ;  /* 0x0000040000007824 */ /* 0x001fca00078e00ff */
[----:B------:R-:W-:Y:S01]  /*0040*/  IADD3 R2, -R0, UR4, RZ ;  /* 0x0000000400027c10 */ /* 0x000fe2000fffe1ff */
[----:B------:R-:W-:-:S03]  /*0050*/  ULDC.64 UR4, c[0x0][0x208] ;  /* 0x0000820000047ab9 */ /* 0x000fc60000000a00 */
[----:B------:R-:W-:-:S13]  /*0060*/  ISETP.GE.U32.AND P0, PT, R2, 0x400, PT ;  /* 0x000004000200780c */ /* 0x000fda0003f06070 */
[----:B------:R-:W-:Y:S05]  /*0070*/  @!P0 BRA `(.L_x_1164) ;  /* 0x0000000000a08947 */ /* 0x000fea0003800000 */
[----:B------:R-:W0:Y:S01]  /*0080*/  S2R R5, SR_TID.X ;  /* 0x0000000000057919 */ /* 0x000e220000002100 */
[----:B------:R-:W1:Y:S02]  /*0090*/  LDC.64 R2, c[0x0][0x220] ;  /* 0x00008800ff027b82 */ /* 0x000e640000000a00 */
[----:B-1----:R-:W-:-:S04]  /*00a0*/  IMAD.WIDE R2, R0, 0x2, R2 ;  /* 0x0000000200027825 */ /* 0x002fc800078e0202 */
[----:B0-----:R-:W-:Y:S02]  /*00b0*/  IMAD.WIDE.U32 R6, R5, 0x4, R2 ;  /* 0x0000000405067825 */ /* 0x001fe400078e0002 */
[----:B------:R-:W0:Y:S03]  /*00c0*/  LDC.64 R2, c[0x0][0x218] ;  /* 0x00008600ff027b82 */ /* 0x000e260000000a00 */
[----:B------:R-:W2:Y:S04]  /*00d0*/  LDG.E R10, desc[UR4][R6.64] ;  /* 0x00000004060a7981 */ /* 0x000ea8000c1e1900 */
[----:B------:R-:W3:Y:S04]  /*00e0*/  LDG.E R11, desc[UR4][R6.64+0x200] ;  /* 0x00020004060b7981 */ /* 0x000ee8000c1e1900 */
[----:B------:R-:W4:Y:S04]  /*00f0*/  LDG.E R12, desc[UR4][R6.64+0x400] ;  /* 0x00040004060c7981 */ /* 0x000f28000c1e1900 */
[----:B------:R-:W5:Y:S01]  /*0100*/  LDG.E R13, desc[UR4][R6.64+0x600] ;  /* 0x00060004060d7981 */ /* 0x000f62000c1e1900 */
[----:B0-----:R-:W-:-:S04]  /*0110*/  IMAD.WIDE.U32 R2, R0, 0x2, R2 ;  /* 0x0000000200027825 */ /* 0x001fc800078e0002 */
[----:B------:R-:W-:Y:S01]  /*0120*/  IMAD.WIDE R2, R5, 0x4, R2 ;  /* 0x0000000405027825 */ /* 0x000fe200078e0202 */
[----:B--2---:R-:W-:-:S03]  /*0130*/  PRMT R0, R10, 0x7632, R0 ;  /* 0x000076320a007816 */ /* 0x004fc60000000000 */
[----:B------:R-:W-:Y:S01]  /*0140*/  IMAD.U32 R10, R10, 0x10000, RZ ;  /* 0x000100000a0a7824 */ /* 0x000fe200078e00ff */
[----:B---3--:R-:W-:-:S03]  /*0150*/  PRMT R4, R11, 0x7632, R4 ;  /* 0x000076320b047816 */ /* 0x008fc60000000004 */
[----:B------:R-:W-:Y:S01]  /*0160*/  FADD.FTZ R10, |R10|, -RZ ;  /* 0x800000ff0a0a7221 */ /* 0x000fe20000010200 */
[----:B------:R-:W-:Y:S02]  /*0170*/  SHF.L.U32 R11, R11, 0x10, RZ ;  /* 0x000000100b0b7819 */ /* 0x000fe400000006ff */
[C---:B----4-:R-:W-:Y:S01]  /*0180*/  PRMT R8, R12.reuse, 0x7632, R8 ;  /* 0x000076320c087816 */ /* 0x050fe20000000008 */
[----:B------:R-:W-:Y:S01]  /*0190*/  IMAD.U32 R12, R12, 0x10000, RZ ;  /* 0x000100000c0c7824 */ /* 0x000fe200078e00ff */
[----:B------:R-:W-:Y:S01]  /*01a0*/  SHF.L.U32 R0, R0, 0x10, RZ ;  /* 0x0000001000007819 */ /* 0x000fe200000006ff */
[----:B------:R-:W-:Y:S01]  /*01b0*/  IMAD.U32 R4, R4, 0x10000, RZ ;  /* 0x0001000004047824 */ /* 0x000fe200078e00ff */
[C---:B-----5:R-:W-:Y:S01]  /*01c0*/  PRMT R9, R13.reuse, 0x7632, R9 ;  /* 0x000076320d097816 */ /* 0x060fe20000000009 */
[----:B------:R-:W-:Y:S02]  /*01d0*/  IMAD.U32 R13, R13, 0x10000, RZ ;  /* 0x000100000d0d7824 */ /* 0x000fe400078e00ff */
[----:B------:R-:W-:Y:S01]  /*01e0*/  FADD.FTZ R11, |R11|, -RZ ;  /* 0x800000ff0b0b7221 */ /* 0x000fe20000010200 */
[----:B------:R-:W-:Y:S01]  /*01f0*/  IMAD.U32 R8, R8, 0x10000, RZ ;  /* 0x0001000008087824 */ /* 0x000fe200078e00ff */
[----:B------:R-:W-:Y:S01]  /*0200*/  SHF.L.U32 R6, R9, 0x10, RZ ;  /* 0x0000001009067819 */ /* 0x000fe200000006ff */
[----:B------:R-:W-:Y:S01]  /*0210*/  FADD.FTZ R12, |R12|, -RZ ;  /* 0x800000ff0c0c7221 */ /* 0x000fe20000010200 */
[----:B------:R-:W-:Y:S01]  /*0220*/  FADD.FTZ R13, |R13|, -RZ ;  /* 0x800000ff0d0d7221 */ /* 0x000fe20000010200 */
[----:B------:R-:W-:Y:S01]  /*0230*/  FADD.FTZ R7, |R0|, -RZ ;  /* 0x800000ff00077221 */ /* 0x000fe20000010200 */
[----:B------:R-:W-:Y:S01]  /*0240*/  FADD.FTZ R4, |R4|, -RZ ;  /* 0x800000ff04047221 */ /* 0x000fe20000010200 */
[----:B------:R-:W-:Y:S01]  /*0250*/  FADD.FTZ R9, |R8|, -RZ ;  /* 0x800000ff08097221 */ /* 0x000fe20000010200 */
[----:B------:R-:W-:-:S02]  /*0260*/  FADD.FTZ R6, |R6|, -RZ ;  /* 0x800000ff06067221 */ /* 0x000fc40000010200 */
[----:B------:R-:W-:Y:S02]  /*0270*/  F2FP.BF16.F32.PACK_AB R7, R7, R10 ;  /* 0x0000000a0707723e */ /* 0x000fe400000010ff */
[----:B------:R-:W-:Y:S02]  /*0280*/  F2FP.BF16.F32.PACK_AB R11, R4, R11 ;  /* 0x0000000b040b723e */ /* 0x000fe400000010ff */
[----:B------:R-:W-:Y:S01]  /*0290*/  F2FP.BF16.F32.PACK_AB R9, R9, R12 ;  /* 0x0000000c0909723e */ /* 0x000fe200000010ff */
[----:B------:R-:W-:Y:S01]  /*02a0*/  STG.E desc[UR4][R2.64], R7 ;  /* 0x0000000702007986 */ /* 0x000fe2000c101904 */
[----:B------:R-:W-:-:S03]  /*02b0*/  F2FP.BF16.F32.PACK_AB R13, R6, R13 ;  /* 0x0000000d060d723e */ /* 0x000fc600000010ff */
[----:B------:R-:W-:Y:S04]  /*02c0*/  STG.E desc[UR4][R2.64+0x200], R11 ;  /* 0x0002000b02007986 */ /* 0x000fe8000c101904 */
[----:B------:R-:W-:Y:S04]  /*02d0*/  STG.E desc[UR4][R2.64+0x400], R9 ;  /* 0x0004000902007986 */ /* 0x000fe8000c101904 */
[----:B------:R-:W-:Y:S01]  /*02e0*/  STG.E desc[UR4][R2.64+0x600], R13 ;  /* 0x0006000d02007986 */ /* 0x000fe2000c101904 */
[----:B------:R-:W-:Y:S05]  /*02f0*/  EXIT ;  /* 0x000000000000794d */ /* 0x000fea0003800000 */
.L_x_1164:
[----:B------:R-:W0:Y:S01]  /*0300*/  S2R R27, SR_TID.X ;  /* 0x00000000001b7919 */ /* 0x000e220000002100 */
[----:B------:R-:W-:Y:S02]  /*0310*/  PRMT R22, RZ, 0x7610, R22 ;  /* 0x00007610ff167816 */ /* 0x000fe40000000016 */
[----:B0-----:R-:W-:Y:S01]  /*0320*/  ISETP.GE.AND P0, PT, R27, R2, PT ;  /* 0x000000021b00720c */ /* 0x001fe20003f06270 */
[----:B------:R-:W-:-:S12]  /*0330*/  IMAD.MOV.U32 R23, RZ, RZ, R27 ;  /* 0x000000ffff177224 */ /* 0x000fd800078e001b */
[----:B------:R-:W-:Y:S01]  /*0340*/  @!P0 VIADD R23, R27, 0x80 ;  /* 0x000000801b178836 */ /* 0x000fe20000000000 */
[----:B------:R-:W0:Y:S04]  /*0350*/  @!P0 LDC.64 R12, c[0x0][0x220] ;  /* 0x00008800ff0c8b82 */ /* 0x000e280000000a00 */
[----:B------:R-:W-:-:S13]  /*0360*/  ISETP.GE.AND P6, PT, R23, R2, PT ;  /* 0x000000021700720c */ /* 0x000fda0003fc6270 */
[----:B------:R-:W-:Y:S01]  /*0370*/  @!P6 IADD3 R17, R0, R23, RZ ;  /* 0x000000170011e210 */ /* 0x000fe20007ffe0ff */
[----:B------:R-:W-:Y:S01]  /*0380*/  @!P6 VIADD R23, R23, 0x80 ;  /* 0x000000801717e836 */ /* 0x000fe20000000000 */
[----:B------:R-:W1:Y:S04]  /*0390*/  @!P6 LDC.64 R14, c[0x0][0x220] ;  /* 0x00008800ff0eeb82 */ /* 0x000e680000000a00 */
[----:B------:R-:W-:-:S13]  /*03a0*/  ISETP.GE.AND P5, PT, R23, R2, PT ;  /* 0x000000021700720c */ /* 0x000fda0003fa6270 */
[C---:B------:R-:W-:Y:S01]  /*03b0*/  @!P5 IMAD.IADD R19, R0.reuse, 0x1, R23 ;  /* 0x000000010013d824 */ /* 0x040fe200078e0217 */
[----:B------:R-:W-:Y:S01]  /*03c0*/  @!P5 IADD3 R23, R23, 0x80, RZ ;  /* 0x000000801717d810 */ /* 0x000fe20007ffe0ff */
[----:B------:R-:W2:Y:S03]  /*03d0*/  @!P5 LDC.64 R10, c[0x0][0x220] ;  /* 0x00008800ff0adb82 */ /* 0x000ea60000000a00 */
[----:B------:R-:W-:Y:S01]  /*03e0*/  ISETP.GE.AND P4, PT, R23, R2, PT ;  /* 0x000000021700720c */ /* 0x000fe20003f86270 */
[----:B-1----:R-:W-:Y:S01]  /*03f0*/  @!P6 IMAD.WIDE.U32 R14, R17, 0x2, R14 ;  /* 0x00000002110ee825 */ /* 0x002fe200078e000e */
[----:B------:R-:W-:-:S04]  /*0400*/  @!P0 IADD3 R17, R0, R27, RZ ;  /* 0x0000001b00118210 */ /* 0x000fc80007ffe0ff */
[----:B------:R1:W3:Y:S07]  /*0410*/  @!P6 LDG.E.U16 R22, desc[UR4][R14.64] ;  /* 0x000000040e16e981 */ /* 0x0002ee000c1e1500 */
[----:B------:R-:W-:Y:S02]  /*0420*/  @!P4 IMAD.IADD R28, R0, 0x1, R23 ;  /* 0x00000001001cc824 */ /* 0x000fe400078e0217 */
[----:B------:R-:W-:-:S05]  /*0430*/  @!P4 VIADD R23, R23, 0x80 ;  /* 0x000000801717c836 */ /* 0x000fca0000000000 */
[----:B------:R-:W-:-:S13]  /*0440*/  ISETP.GE.AND P3, PT, R23, R2, PT ;  /* 0x000000021700720c */ /* 0x000fda0003f66270 */
[----:B------:R-:W-:Y:S01]  /*0450*/  @!P3 IADD3 R21, R0, R23, RZ ;  /* 0x000000170015b210 */ /* 0x000fe20007ffe0ff */
[----:B------:R-:W-:-:S05]  /*0460*/  @!P3 VIADD R23, R23, 0x80 ;  /* 0x000000801717b836 */ /* 0x000fca0000000000 */
[----:B------:R-:W-:-:S13]  /*0470*/  ISETP.GE.AND P2, PT, R23, R2, PT ;  /* 0x000000021700720c */ /* 0x000fda0003f46270 */
[----:B------:R-:W-:Y:S01]  /*0480*/  @!P2 IMAD.IADD R29, R0, 0x1, R23 ;  /* 0x00000001001da824 */ /* 0x000fe200078e0217 */
[----:B------:R-:W-:-:S04]  /*0490*/  @!P2 IADD3 R23, R23, 0x80, RZ ;  /* 0x000000801717a810 */ /* 0x000fc80007ffe0ff */
[----:B------:R-:W-:-:S13]  /*04a0*/  ISETP.GE.AND P1, PT, R23, R2, PT ;  /* 0x000000021700720c */ /* 0x000fda0003f26270 */
[C---:B------:R-:W-:Y:S01]  /*04b0*/  @!P1 IMAD.IADD R25, R0.reuse, 0x1, R23 ;  /* 0x0000000100199824 */ /* 0x040fe200078e0217 */
[----:B------:R-:W-:Y:S01]  /*04c0*/  PRMT R26, RZ, 0x7610, R26 ;  /* 0x00007610ff1a7816 */ /* 0x000fe2000000001a */
[----:B------:R-:W-:Y:S01]  /*04d0*/  @!P1 VIADD R23, R23, 0x80 ;  /* 0x0000008017179836 */ /* 0x000fe20000000000 */
[----:B------:R-:W-:Y:S01]  /*04e0*/  PRMT R24, RZ, 0x7610, R24 ;  /* 0x00007610ff187816 */ /* 0x000fe20000000018 */
[----:B0-----:R-:W-:Y:S01]  /*04f0*/  @!P0 IMAD.WIDE.U32 R12, R17, 0x2, R12 ;  /* 0x00000002110c8825 */ /* 0x001fe200078e000c */
[----:B-1----:R-:W0:Y:S02]  /*0500*/  @!P1 LDC.64 R14, c[0x0][0x220] ;  /* 0x00008800ff0e9b82 */ /* 0x002e240000000a00 */
[----:B------:R-:W-:Y:S01]  /*0510*/  ISETP.GE.AND P6, PT, R23, R2, PT ;  /* 0x000000021700720c */ /* 0x000fe20003fc6270 */
[----:B--2---:R-:W-:Y:S01]  /*0520*/  @!P5 IMAD.WIDE.U32 R10, R19, 0x2, R10 ;  /* 0x00000002130ad825 */ /* 0x004fe200078e000a */
[----:B------:R1:W2:Y:S04]  /*0530*/  @!P0 LDG.E.U16 R26, desc[UR4][R12.64] ;  /* 0x000000040c1a8981 */ /* 0x0002a8000c1e1500 */
[----:B------:R4:W5:Y:S01]  /*0540*/  @!P5 LDG.E.U16 R24, desc[UR4][R10.64] ;  /* 0x000000040a18d981 */ /* 0x000962000c1e1500 */
[----:B------:R-:W0:Y:S08]  /*0550*/  @!P4 LDC.64 R18, c[0x0][0x220] ;  /* 0x00008800ff12cb82 */ /* 0x000e300000000a00 */
[----:B-1----:R-:W1:Y:S08]  /*0560*/  @!P2 LDC.64 R12, c[0x0][0x220] ;  /* 0x00008800ff0cab82 */ /* 0x002e700000000a00 */
[----:B------:R-:W1:Y:S08]  /*0570*/  @!P6 LDC.64 R16, c[0x0][0x220] ;  /* 0x00008800ff10eb82 */ /* 0x000e700000000a00 */
[----:B----4-:R-:W4:Y:S01]  /*0580*/  @!P3 LDC.64 R10, c[0x0][0x220] ;  /* 0x00008800ff0abb82 */ /* 0x010f220000000a00 */
[----:B------:R-:W-:-:S02]  /*0590*/  @!P6 IMAD.IADD R23, R0, 0x1, R23 ;  /* 0x000000010017e824 */ /* 0x000fc400078e0217 */
[----:B0-----:R-:W-:Y:S01]  /*05a0*/  @!P4 IMAD.WIDE.U32 R18, R28, 0x2, R18 ;  /* 0x000000021c12c825 */ /* 0x001fe200078e0012 */
[----:B------:R-:W-:-:S03]  /*05b0*/  PRMT R28, RZ, 0x7610, R28 ;  /* 0x00007610ff1c7816 */ /* 0x000fc6000000001c */
[----:B------:R-:W-:Y:S01]  /*05c0*/  @!P1 IMAD.WIDE.U32 R14, R25, 0x2, R14 ;  /* 0x00000002190e9825 */ /* 0x000fe200078e000e */
[----:B------:R-:W-:Y:S02]  /*05d0*/  PRMT R25, RZ, 0x7610, R25 ;  /* 0x00007610ff197816 */ /* 0x000fe40000000019 */
[----:B------:R0:W5:Y:S01]  /*05e0*/  @!P4 LDG.E.U16 R28, desc[UR4][R18.64] ;  /* 0x00000004121cc981 */ /* 0x000162000c1e1500 */
[----:B-1----:R-:W-:Y:S01]  /*05f0*/  @!P2 IMAD.WIDE.U32 R12, R29, 0x2, R12 ;  /* 0x000000021d0ca825 */ /* 0x002fe200078e000c */
[----:B------:R-:W-:-:S03]  /*0600*/  PRMT R29, RZ, 0x7610, R29 ;  /* 0x00007610ff1d7816 */ /* 0x000fc6000000001d */
[----:B------:R-:W-:Y:S01]  /*0610*/  @!P6 IMAD.WIDE.U32 R16, R23, 0x2, R16 ;  /* 0x000000021710e825 */ /* 0x000fe200078e0010 */
[----:B------:R-:W-:Y:S02]  /*0620*/  PRMT R23, RZ, 0x7610, R23 ;  /* 0x00007610ff177816 */ /* 0x000fe40000000017 */
[----:B------:R-:W5:Y:S01]  /*0630*/  @!P1 LDG.E.U16 R29, desc[UR4][R14.64] ;  /* 0x000000040e1d9981 */ /* 0x000f62000c1e1500 */
[----:B0-----:R-:W0:Y:S03]  /*0640*/  @!P0 LDC.64 R18, c[0x0][0x218] ;  /* 0x00008600ff128b82 */ /* 0x001e260000000a00 */
[----:B------:R-:W5:Y:S01]  /*0650*/  @!P6 LDG.E.U16 R25, desc[UR4][R16.64] ;  /* 0x000000041019e981 */ /* 0x000f62000c1e1500 */
[----:B----4-:R-:W-:Y:S01]  /*0660*/  @!P3 IMAD.WIDE.U32 R10, R21, 0x2, R10 ;  /* 0x00000002150ab825 */ /* 0x010fe200078e000a */
[----:B------:R-:W-:-:S04]  /*0670*/  PRMT R21, RZ, 0x7610, R21 ;  /* 0x00007610ff157816 */ /* 0x000fc80000000015 */
[----:B------:R1:W4:Y:S04]  /*0680*/  @!P3 LDG.E.U16 R23, desc[UR4][R10.64] ;  /* 0x000000040a17b981 */ /* 0x000328000c1e1500 */
[----:B------:R1:W4:Y:S02]  /*0690*/  @!P2 LDG.E.U16 R21, desc[UR4][R12.64] ;  /* 0x000000040c15a981 */ /* 0x000324000c1e1500 */
[----:B-1----:R-:W-:-:S05]  /*06a0*/  VIADD R11, R27, 0x80 ;  /* 0x000000801b0b7836 */ /* 0x002fca0000000000 */
[-C--:B------:R-:W-:Y:S02]  /*06b0*/  ISETP.GE.AND P6, PT, R11, R2.reuse, PT ;  /* 0x000000020b00720c */ /* 0x080fe40003fc6270 */
[C---:B------:R-:W-:Y:S01]  /*06c0*/  IADD3 R13, R27.reuse, 0x100, RZ ;  /* 0x000001001b0d7810 */ /* 0x040fe20007ffe0ff */
[C---:B------:R-:W-:Y:S01]  /*06d0*/  VIADD R15, R27.reuse, 0x180 ;  /* 0x000001801b0f7836 */ /* 0x040fe20000000000 */
[----:B------:R-:W-:Y:S02]  /*06e0*/  IADD3 R17, R27, 0x200, RZ ;  /* 0x000002001b117810 */ /* 0x000fe40007ffe0ff */
[-C--:B------:R-:W-:Y:S02]  /*06f0*/  ISETP.GE.AND P1, PT, R13, R2.reuse, PT ;  /* 0x000000020d00720c */ /* 0x080fe40003f26270 */
[----:B------:R-:W-:Y:S02]  /*0700*/  IADD3 R13, R27, 0x280, RZ ;  /* 0x000002801b0d7810 */ /* 0x000fe40007ffe0ff */
[-C--:B------:R-:W-:Y:S01]  /*0710*/  ISETP.GE.AND P2, PT, R15, R2.reuse, PT ;  /* 0x000000020f00720c */ /* 0x080fe20003f46270 */
[----:B------:R-:W-:Y:S01]  /*0720*/  VIADD R15, R27, 0x300 ;  /* 0x000003001b0f7836 */ /* 0x000fe20000000000 */
[----:B------:R-:W-:-:S02]  /*0730*/  ISETP.GE.AND P4, PT, R13, R2, PT ;  /* 0x000000020d00720c */ /* 0x000fc40003f86270 */
[-C--:B------:R-:W-:Y:S01]  /*0740*/  ISETP.GE.AND P3, PT, R17, R2.reuse, PT ;  /* 0x000000021100720c */ /* 0x080fe20003f66270 */
[----:B------:R-:W-:Y:S01]  /*0750*/  @!P0 IMAD.IADD R17, R0, 0x1, R27 ;  /* 0x0000000100118824 */ /* 0x000fe200078e021b */
[----:B------:R-:W-:Y:S02]  /*0760*/  IADD3 R13, R27, 0x380, RZ ;  /* 0x000003801b0d7810 */ /* 0x000fe40007ffe0ff */
[----:B------:R-:W-:Y:S01]  /*0770*/  ISETP.GE.AND P5, PT, R15, R2, PT ;  /* 0x000000020f00720c */ /* 0x000fe20003fa6270 */
[----:B0-----:R-:W-:Y:S01]  /*0780*/  @!P0 IMAD.WIDE.U32 R18, R17, 0x2, R18 ;  /* 0x0000000211128825 */ /* 0x001fe200078e0012 */
[----:B------:R-:W-:Y:S01]  /*0790*/  @!P0 MOV R27, R11 ;  /* 0x0000000b001b8202 */ /* 0x000fe20000000f00 */
[----:B------:R-:W-:Y:S04]  /*07a0*/  BSSY B0, `(.L_x_1165) ;  /* 0x0000047000007945 */ /* 0x000fe80003800000 */
[----:B------:R-:W-:Y:S01]  /*07b0*/  BSSY B1, `(.L_x_1166) ;  /* 0x000003f000017945 */ /* 0x000fe20003800000 */
[----:B---3--:R-:W-:-:S05]  /*07c0*/  @!P6 SHF.L.U32 R22, R22, 0x10, RZ ;  /* 0x000000101616e819 */ /* 0x008fca00000006ff */
[----:B------:R-:W-:-:S05]  /*07d0*/  @!P6 FADD.FTZ R22, |R22|, -RZ ;  /* 0x800000ff1616e221 */ /* 0x000fca0000010200 */
[----:B------:R-:W-:Y:S02]  /*07e0*/  @!P6 F2FP.BF16.F32.PACK_AB R3, RZ, R22 ;  /* 0x00000016ff03e23e */ /* 0x000fe400000010ff */
[----:B------:R-:W-:Y:S01]  /*07f0*/  ISETP.GE.AND P6, PT, R13, R2, PT ;  /* 0x000000020d00720c */ /* 0x000fe20003fc6270 */
[----:B--2---:R-:W-:-:S04]  /*0800*/  @!P0 IMAD.U32 R26, R26, 0x10000, RZ ;  /* 0x000100001a1a8824 */ /* 0x004fc800078e00ff */
[----:B------:R-:W-:-:S05]  /*0810*/  @!P0 FADD.FTZ R26, |R26|, -RZ ;  /* 0x800000ff1a1a8221 */ /* 0x000fca0000010200 */
[----:B------:R-:W-:-:S05]  /*0820*/  @!P0 F2FP.BF16.F32.PACK_AB R20, RZ, R26 ;  /* 0x0000001aff14823e */ /* 0x000fca00000010ff */
[----:B------:R0:W-:Y:S01]  /*0830*/  @!P0 STG.E.U16 desc[UR4][R18.64], R20 ;  /* 0x0000001412008986 */ /* 0x0001e2000c101504 */
[----:B------:R-:W-:Y:S01]  /*0840*/  ISETP.GE.AND P0, PT, R27, R2, PT ;  /* 0x000000021b00720c */ /* 0x000fe20003f06270 */
[----:B-----5:R-:W-:-:S04]  /*0850*/  @!P1 IMAD.U32 R24, R24, 0x10000, RZ ;  /* 0x0001000018189824 */ /* 0x020fc800078e00ff */
[----:B------:R-:W-:-:S05]  /*0860*/  @!P1 FADD.FTZ R24, |R24|, -RZ ;  /* 0x800000ff18189221 */ /* 0x000fca0000010200 */
[----:B------:R-:W-:Y:S01]  /*0870*/  @!P1 F2FP.BF16.F32.PACK_AB R4, RZ, R24 ;  /* 0x00000018ff04923e */ /* 0x000fe200000010ff */
[----:B------:R-:W-:Y:S01]  /*0880*/  @!P2 IMAD.U32 R28, R28, 0x10000, RZ ;  /* 0x000100001c1ca824 */ /* 0x000fe200078e00ff */
[----:B------:R-:W-:Y:S01]  /*0890*/  @!P5 SHF.L.U32 R29, R29, 0x10, RZ ;  /* 0x000000101d1dd819 */ /* 0x000fe200000006ff */
[----:B------:R-:W-:Y:S02]  /*08a0*/  @!P6 IMAD.U32 R25, R25, 0x10000, RZ ;  /* 0x000100001919e824 */ /* 0x000fe400078e00ff */
[----:B------:R-:W-:Y:S02]  /*08b0*/  @!P2 FADD.FTZ R28, |R28|, -RZ ;  /* 0x800000ff1c1ca221 */ /* 0x000fe40000010200 */
[----:B------:R-:W-:Y:S01]  /*08c0*/  @!P5 FADD.FTZ R29, |R29|, -RZ ;  /* 0x800000ff1d1dd221 */ /* 0x000fe20000010200 */
[----:B----4-:R-:W-:Y:S01]  /*08d0*/  @!P3 SHF.L.U32 R23, R23, 0x10, RZ ;  /* 0x000000101717b819 */ /* 0x010fe200000006ff */
[----:B------:R-:W-:-:S04]  /*08e0*/  @!P4 IMAD.U32 R21, R21, 0x10000, RZ ;  /* 0x000100001515c824 */ /* 0x000fc800078e00ff */
[----:B------:R-:W-:Y:S01]  /*08f0*/  @!P3 FADD.FTZ R23, |R23|, -RZ ;  /* 0x800000ff1717b221 */ /* 0x000fe20000010200 */
[----:B------:R-:W-:Y:S01]  /*0900*/  @!P6 FADD.FTZ R25, |R25|, -RZ ;  /* 0x800000ff1919e221 */ /* 0x000fe20000010200 */
[----:B------:R-:W-:Y:S01]  /*0910*/  @!P4 FADD.FTZ R21, |R21|, -RZ ;  /* 0x800000ff1515c221 */ /* 0x000fe20000010200 */
[----:B------:R-:W-:Y:S02]  /*0920*/  @!P2 F2FP.BF16.F32.PACK_AB R5, RZ, R28 ;  /* 0x0000001cff05a23e */ /* 0x000fe400000010ff */
[----:B------:R-:W-:Y:S02]  /*0930*/  @!P3 F2FP.BF16.F32.PACK_AB R6, RZ, R23 ;  /* 0x00000017ff06b23e */ /* 0x000fe400000010ff */
[----:B------:R-:W-:Y:S02]  /*0940*/  @!P4 F2FP.BF16.F32.PACK_AB R7, RZ, R21 ;  /* 0x00000015ff07c23e */ /* 0x000fe400000010ff */
[----:B------:R-:W-:Y:S02]  /*0950*/  @!P5 F2FP.BF16.F32.PACK_AB R8, RZ, R29 ;  /* 0x0000001dff08d23e */ /* 0x000fe400000010ff */
[----:B------:R-:W-:Y:S01]  /*0960*/  @!P6 F2FP.BF16.F32.PACK_AB R9, RZ, R25 ;  /* 0x00000019ff09e23e */ /* 0x000fe200000010ff */
[----:B0-----:R-:W-:Y:S06]  /*0970*/  @P0 BRA `(.L_x_1167) ;  /* 0x0000000000300947 */ /* 0x001fec0003800000 */
[----:B------:R-:W0:Y:S01]  /*0980*/  LDC.64 R10, c[0x0][0x218] ;  /* 0x00008600ff0a7b82 */ /* 0x000e220000000a00 */
[----:B------:R-:W-:Y:S01]  /*0990*/  IADD3 R13, R0, R27, RZ ;  /* 0x0000001b000d7210 */ /* 0x000fe20007ffe0ff */
[----:B------:R-:W-:-:S05]  /*09a0*/  VIADD R27, R27, 0x80 ;  /* 0x000000801b1b7836 */ /* 0x000fca0000000000 */
[----:B------:R-:W-:Y:S01]  /*09b0*/  ISETP.GE.AND P0, PT, R27, R2, PT ;  /* 0x000000021b00720c */ /* 0x000fe20003f06270 */
[----:B0-----:R-:W-:-:S05]  /*09c0*/  IMAD.WIDE.U32 R10, R13, 0x2, R10 ;  /* 0x000000020d0a7825 */ /* 0x001fca00078e000a */
[----:B------:R0:W-:Y:S07]  /*09d0*/  STG.E.U16 desc[UR4][R10.64], R3 ;  /* 0x000000030a007986 */ /* 0x0001ee000c101504 */
[----:B------:R-:W-:Y:S05]  /*09e0*/  @P0 BRA `(.L_x_1168) ;  /* 0x0000000000300947 */ /* 0x000fea0003800000 */
[----:B0-----:R-:W0:Y:S01]  /*09f0*/  LDC.64 R10, c[0x0][0x218] ;  /* 0x00008600ff0a7b82 */ /* 0x001e220000000a00 */
[----:B------:R-:W-:Y:S01]  /*0a00*/  IADD3 R3, R0, R27, RZ ;  /* 0x0000001b00037210 */ /* 0x000fe20007ffe0ff */
[----:B------:R-:W-:-:S04]  /*0a10*/  VIADD R27, R27, 0x80 ;  /* 0x000000801b1b7836 */ /* 0x000fc80000000000 */
[----:B0-----:R-:W-:-:S05]  /*0a20*/  IMAD.WIDE.U32 R10, R3, 0x2, R10 ;  /* 0x00000002030a7825 */ /* 0x001fca00078e000a */
[----:B------:R0:W-:Y:S02]  /*0a30*/  STG.E.U16 desc[UR4][R10.64], R4 ;  /* 0x000000040a007986 */ /* 0x0001e4000c101504 */
.L_x_1167:
[----:B------:R-:W-:-:S13]  /*0a40*/  ISETP.GE.AND P0, PT, R27, R2, PT ;  /* 0x000000021b00720c */ /* 0x000fda0003f06270 */
[----:B------:R-:W-:Y:S05]  /*0a50*/  @P0 BRA `(.L_x_1169) ;  /* 0x0000000000300947 */ /* 0x000fea0003800000 */
[----:B0-----:R-:W0:Y:S01]  /*0a60*/  LDC.64 R10, c[0x0][0x218] ;  /* 0x00008600ff0a7b82 */ /* 0x001e220000000a00 */
[----:B------:R-:W-:Y:S01]  /*0a70*/  IADD3 R3, R0, R27, RZ ;  /* 0x0000001b00037210 */ /* 0x000fe20007ffe0ff */
[----:B------:R-:W-:-:S04]  /*0a80*/  VIADD R27, R27, 0x80 ;  /* 0x000000801b1b7836 */ /* 0x000fc80000000000 */
[----:B0-----:R-:W-:-:S05]  /*0a90*/  IMAD.WIDE.U32 R10, R3, 0x2, R10 ;  /* 0x00000002030a7825 */ /* 0x001fca00078e000a */
[----:B------:R1:W-:Y:S02]  /*0aa0*/  STG.E.U16 desc[UR4][R10.64], R5 ;  /* 0x000000050a007986 */ /* 0x0003e4000c101504 */
.L_x_1168:
[----:B------:R-:W-:-:S13]  /*0ab0*/  ISETP.GE.AND P0, PT, R27, R2, PT ;  /* 0x000000021b00720c */ /* 0x000fda0003f06270 */
[----:B------:R-:W-:Y:S05]  /*0ac0*/  @P0 BRA `(.L_x_1170) ;  /* 0x0000000000340947 */ /* 0x000fea0003800000 */
[----:B-1----:R-:W1:Y:S01]  /*0ad0*/  LDC.64 R4, c[0x0][0x218] ;  /* 0x00008600ff047b82 */ /* 0x002e620000000a00 */
[----:B0-----:R-:W-:Y:S01]  /*0ae0*/  IADD3 R3, R0, R27, RZ ;  /* 0x0000001b00037210 */ /* 0x001fe20007ffe0ff */
[----:B------:R-:W-:-:S04]  /*0af0*/  VIADD R27, R27, 0x80 ;  /* 0x000000801b1b7836 */ /* 0x000fc80000000000 */
[----:B-1----:R-:W-:-:S05]  /*0b00*/  IMAD.WIDE.U32 R4, R3, 0x2, R4 ;  /* 0x0000000203047825 */ /* 0x002fca00078e0004 */
[----:B------:R1:W-:Y:S02]  /*0b10*/  STG.E.U16 desc[UR4][R4.64], R6 ;  /* 0x0000000604007986 */ /* 0x0003e4000c101504 */
.L_x_1169:
[----:B------:R-:W-:-:S13]  /*0b20*/  ISETP.GE.AND P0, PT, R27, R2, PT ;  /* 0x000000021b00720c */ /* 0x000fda0003f06270 */
[----:B------:R-:W-:Y:S05]  /*0b30*/  @P0 BREAK B1 ;  /* 0x0000000000010942 */ /* 0x000fea0003800000 */
[----:B------:R-:W-:Y:S05]  /*0b40*/  @P0 BRA `(.L_x_1171) ;  /* 0x0000000000300947 */ /* 0x000fea0003800000 */
[----:B01----:R-:W0:Y:S01]  /*0b50*/  LDC.64 R4, c[0x0][0x218] ;  /* 0x00008600ff047b82 */ /* 0x003e220000000a00 */
[----:B------:R-:W-:Y:S01]  /*0b60*/  IADD3 R3, R0, R27, RZ ;  /* 0x0000001b00037210 */ /* 0x000fe20007ffe0ff */
[----:B------:R-:W-:-:S04]  /*0b70*/  VIADD R27, R27, 0x80 ;  /* 0x000000801b1b7836 */ /* 0x000fc80000000000 */
[----:B0-----:R-:W-:-:S05]  /*0b80*/  IMAD.WIDE.U32 R4, R3, 0x2, R4 ;  /* 0x0000000203047825 */ /* 0x001fca00078e0004 */
[----:B------:R2:W-:Y:S02]  /*0b90*/  STG.E.U16 desc[UR4][R4.64], R7 ;  /* 0x0000000704007986 */ /* 0x0005e4000c101504 */
.L_x_1170:
[----:B------:R-:W-:Y:S05]  /*0ba0*/  BSYNC B1 ;  /* 0x0000000000017941 */ /* 0x000fea0003800000 */
.L_x_1166:
[----:B------:R-:W-:-:S13]  /*0bb0*/  ISETP.GE.AND P0, PT, R27, R2, PT ;  /* 0x000000021b00720c */ /* 0x000fda0003f06270 */
[----:B-12---:R-:W1:Y:S01]  /*0bc0*/  @!P0 LDC.64 R4, c[0x0][0x218] ;  /* 0x00008600ff048b82 */ /* 0x006e620000000a00 */
[----:B0-----:R-:W-:Y:S01]  /*0bd0*/  @!P0 IADD3 R3, R0, R27, RZ ;  /* 0x0000001b00038210 */ /* 0x001fe20007ffe0ff */
[----:B------:R-:W-:-:S04]  /*0be0*/  @!P0 VIADD R27, R27, 0x80 ;  /* 0x000000801b1b8836 */ /* 0x000fc80000000000 */
[----:B-1----:R-:W-:-:S05]  /*0bf0*/  @!P0 IMAD.WIDE.U32 R4, R3, 0x2, R4 ;  /* 0x0000000203048825 */ /* 0x002fca00078e0004 */
[----:B------:R2:W-:Y:S02]  /*0c00*/  @!P0 STG.E.U16 desc[UR4][R4.64], R8 ;  /* 0x0000000804008986 */ /* 0x0005e4000c101504 */
.L_x_1171:
[----:B------:R-:W-:Y:S05]  /*0c10*/  BSYNC B0 ;  /* 0x0000000000007941 */ /* 0x000fea0003800000 */
.L_x_1165:
[----:B------:R-:W-:Y:S05]  /*0c20*/  WARPSYNC.ALL ;  /* 0x0000000000007948 */ /* 0x000fea0003800000 */
[----:B------:R-:W-:-:S13]  /*0c30*/  ISETP.GE.AND P0, PT, R27, R2, PT ;  /* 0x000000021b00720c */ /* 0x000fda0003f06270 */
[----:B------:R-:W-:Y:S05]  /*0c40*/  @P0 EXIT ;  /* 0x000000000000094d */ /* 0x000fea0003800000 */
[----:B------:R-:W3:Y:S01]  /*0c50*/  LDC.64 R2, c[0x0][0x218] ;  /* 0x00008600ff027b82 */ /* 0x000ee20000000a00 */
[----:B------:R-:W-:-:S05]  /*0c60*/  IADD3 R27, R0, R27, RZ ;  /* 0x0000001b001b7210 */ /* 0x000fca0007ffe0ff */
[----:B---3--:R-:W-:-:S05]  /*0c70*/  IMAD.WIDE.U32 R2, R27, 0x2, R2 ;  /* 0x000000021b027825 */ /* 0x008fca00078e0002 */
[----:B------:R-:W-:Y:S01]  /*0c80*/  STG.E.U16 desc[UR4][R2.64], R9 ;  /* 0x0000000902007986 */ /* 0x000fe2000c101504 */
[----:B------:R-:W-:Y:S05]  /*0c90*/  EXIT ;  /* 0x000000000000794d */ /* 0x000fea0003800000 */
.L_x_1172:
        /* <DEDUP_REMOVED lines=14> */
.L_x_5913:


//--------------------- .text._ZN2at6native29vectorized_elementwise_kernelILi4ENS0_10AbsFunctorIN3c108BFloat16EEESt5arrayIPcLm2EEEEviT0_T1_ --------------------------
	.section	.text._ZN2at6native29vectorized_elementwise_kernelILi4ENS0_10AbsFunctorIN3c108BFloat16EEESt5arrayIPcLm2EEEEviT0_T1_,"ax",@progbits
	.align	128
        .global         _ZN2at6native29vectorized_elementwise_kernelILi4ENS0_10AbsFunctorIN3c108BFloat16EEESt5arrayIPcLm2EEEEviT0_T1_
        .type           _ZN2at6native29vectorized_elementwise_kernelILi4ENS0_10AbsFunctorIN3c108BFloat16EEESt5arrayIPcLm2EEEEviT0_T1_,@function
        .size           _ZN2at6native29vectorized_elementwise_kernelILi4ENS0_10AbsFunctorIN3c108BFloat16EEESt5arrayIPcLm2EEEEviT0_T1_,(.L_x_5914 - _ZN2at6native29vectorized_elementwise_kernelILi4ENS0_10AbsFunctorIN3c108BFloat16EEESt5arrayIPcLm2EEEEviT0_T1_)
        .other          _ZN2at6native29vectorized_elementwise_kernelILi4ENS0_10AbsFunctorIN3c108BFloat16EEESt5arrayIPcLm2EEEEviT0_T1_,@"STO_CUDA_ENTRY STV_DEFAULT"
_ZN2at6native29vectorized_elementwise_kernelILi4ENS0_10AbsFunctorIN3c108BFloat16EEESt5arrayIPcLm2EEEEviT0_T1_:
.text._ZN2at6native29vectorized_elementwise_kernelILi4ENS0_10AbsFunctorIN3c108BFloat16EEESt5arrayIPcLm2EEEEviT0_T1_:
        /* <DEDUP_REMOVED lines=13> */
[----:B------:R-:W2:Y:S04]  /*00d0*/  LDG.E.64 R10, desc[UR4][R6.64] ;  /* 0x00000004060a7981 */ /* 0x000ea8000c1e1b00 */
[----:B------:R-:W3:Y:S01]  /*00e0*/  LDG.E.64 R12, desc[UR4][R6.64+0x400] ;  /* 0x00040004060c7981 */ /* 0x000ee2000c1e1b00 */
[----:B0-----:R-:W-:-:S04]  /*00f0*/  IMAD.WIDE.U32 R2, R0, 0x2, R2 ;  /* 0x0000000200027825 */ /* 0x001fc800078e0002 */
[----:B------:R-:W-:Y:S01]  /*0100*/  IMAD.WIDE R2, R5, 0x8, R2 ;  /* 0x0000000805027825 */ /* 0x000fe200078e0202 */
[----:B--2---:R-:W-:-:S03]  /*0110*/  PRMT R0, R10, 0x7632, R0 ;  /* 0x000076320a007816 */ /* 0x004fc60000000000 */
[----:B------:R-:W-:Y:S01]  /*0120*/  IMAD.U32 R10, R10, 0x10000, RZ ;  /* 0x000100000a0a7824 */ /* 0x000fe200078e00ff */
[----:B------:R-:W-:Y:S02]  /*0130*/  PRMT R4, R11, 0x7632, R4 ;  /* 0x000076320b047816 */ /* 0x000fe40000000004 */
[C---:B---3--:R-:W-:Y:S01]  /*0140*/  PRMT R8, R12.reuse, 0x7632, R8 ;  /* 0x000076320c087816 */ /* 0x048fe20000000008 */
[----:B------:R-:W-:Y:S01]  /*0150*/  IMAD.U32 R12, R12, 0x10000, RZ ;  /* 0x000100000c0c7824 */ /* 0x000fe200078e00ff */
[C---:B------:R-:W-:Y:S01]  /*0160*/  PRMT R9, R13.reuse, 0x7632, R9 ;  /* 0x000076320d097816 */ /* 0x040fe20000000009 */
[----:B------:R-:W-:Y:S01]  /*0170*/  IMAD.U32 R13, R13, 0x10000, RZ ;  /* 0x000100000d0d7824 */ /* 0x000fe200078e00ff */
[----:B------:R-:W-:Y:S01]  /*0180*/  SHF.L.U32 R11, R11, 0x10, RZ ;  /* 0x000000100b0b7819 */ /* 0x000fe200000006ff */
[----:B------:R-:W-:Y:S01]  /*0190*/  IMAD.U32 R4, R4, 0x10000, RZ ;  /* 0x0001000004047824 */ /* 0x000fe200078e00ff */
[----:B------:R-:W-:Y:S01]  /*01a0*/  SHF.L.U32 R0, R0, 0x10, RZ ;  /* 0x0000001000007819 */ /* 0x000fe200000006ff */
[----:B------:R-:W-:Y:S01]  /*01b0*/  IMAD.U32 R8, R8, 0x10000, RZ ;  /* 0x0001000008087824 */ /* 0x000fe200078e00ff */
[----:B------:R-:W-:Y:S01]  /*01c0*/  SHF.L.U32 R6, R9, 0x10, RZ ;  /* 0x0000001009067819 */ /* 0x000fe200000006ff */
[----:B------:R-:W-:Y:S01]  /*01d0*/  FADD.FTZ R10, |R10|, -RZ ;  /* 0x800000ff0a0a7221 */ /* 0x000fe20000010200 */
[----:B------:R-:W-:Y:S01]  /*01e0*/  FADD.FTZ R11, |R11|, -RZ ;  /* 0x800000ff0b0b7221 */ /* 0x000fe20000010200 */
        /* <DEDUP_REMOVED lines=8> */
[----:B------:R-:W-:Y:S02]  /*0270*/  F2FP.BF16.F32.PACK_AB R12, R9, R12 ;  /* 0x0000000c090c723e */ /* 0x000fe400000010ff */
[----:B------:R-:W-:Y:S01]  /*0280*/  F2FP.BF16.F32.PACK_AB R13, R6, R13 ;  /* 0x0000000d060d723e */ /* 0x000fe200000010ff */
[----:B------:R-:W-:Y:S04]  /*0290*/  STG.E.64 desc[UR4][R2.64], R10 ;  /* 0x0000000a02007986 */ /* 0x000fe8000c101b04 */
[----:B------:R-:W-:Y:S01]  /*02a0*/  STG.E.64 desc[UR4][R2.64+0x400], R12 ;  /* 0x0004000c02007986 */ /* 0x000fe2000c101b04 */
[----:B------:R-:W-:Y:S05]  /*02b0*/  EXIT ;  /* 0x000000000000794d */ /* 0x000fea0003800000 */
.L_x_1173:
        /* <DEDUP_REMOVED lines=116> */
.L_x_1176:
[----:B------:R-:W-:-:S13]  /*0a00*/  ISETP.GE.AND P0, PT, R27, R2, PT ;  /* 0x000000021b00720c */ /* 0x000fda0003f06270 */
[----:B------:R-:W-:Y:S05]  /*0a10*/  @P0 BRA `(.L_x_1178) ;  /* 0x0000000000300947 */ /* 0x000fea0003800000 */
[----:B0-----:R-:W0:Y:S01]  /*0a20*/  LDC.64 R10, c[0x0][0x218] ;  /* 0x00008600ff0a7b82 */ /* 0x001e220000000a00 */
[----:B------:R-:W-:Y:S01]  /*0a30*/  IADD3 R3, R0, R27, RZ ;  /* 0x0000001b00037210 */ /* 0x000fe20007ffe0ff */
[----:B------:R-:W-:-:S04]  /*0a40*/  VIADD R27, R27, 0x80 ;  /* 0x000000801b1b7836 */ /* 0x000fc80000000000 */
[----:B0-----:R-:W-:-:S05]  /*0a50*/  IMAD.WIDE.U32 R10, R3, 0x2, R10 ;  /* 0x00000002030a7825 */ /* 0x001fca00078e000a */
[----:B------:R1:W-:Y:S02]  /*0a60*/  STG.E.U16 desc[UR4][R10.64], R5 ;  /* 0x000000050a007986 */ /* 0x0003e4000c101504 */
.L_x_1177:
[----:B------:R-:W-:-:S13]  /*0a70*/  ISETP.GE.AND P0, PT, R27, R2, PT ;  /* 0x000000021b00720c */ /* 0x000fda0003f06270 */
[----:B------:R-:W-:Y:S05]  /*0a80*/  @P0 BRA `(.L_x_1179) ;  /* 0x0000000000340947 */ /* 0x000fea0003800000 */
[----:B-1----:R-:W1:Y:S01]  /*0a90*/  LDC.64 R4, c[0x0][0x218] ;  /* 0x00008600ff047b82 */ /* 0x002e620000000a00 */
[----:B0-----:R-:W-:Y:S01]  /*0aa0*/  IADD3 R3, R0, R27, RZ ;  /* 0x0000001b00037210 */ /* 0x001fe20007ffe0ff */
[----:B------:R-:W-:-:S04]  /*0ab0*/  VIADD R27, R27, 0x80 ;  /* 0x000000801b1b7836 */ /* 0x000fc80000000000 */
[----:B-1----:R-:W-:-:S05]  /*0ac0*/  IMAD.WIDE.U32 R4, R3, 0x2, R4 ;  /* 0x0000000203047825 */ /* 0x002fca00078e0004 */
[----:B------:R1:W-:Y:S02]  /*0ad0*/  STG.E.U16 desc[UR4][R4.64], R6 ;  /* 0x0000000604007986 */ /* 0x0003e4000c101504 */
.L_x_1178:
        /* <DEDUP_REMOVED lines=8> */
.L_x_1179:
[----:B------:R-:W-:Y:S05]  /*0b60*/  BSYNC B1 ;  /* 0x0000000000017941 */ /* 0x000fea0003800000 */
.L_x_1175:
[----:B------:R-:W-:-:S13]  /*0b70*/  ISETP.GE.AND P0, PT, R27, R2, PT ;  /* 0x000000021b00720c */ /* 0x000fda0003f06270 */
[----:B-12---:R-:W1:Y:S01]  /*0b80*/  @!P0 LDC.64 R4, c[0x0][0x218] ;  /* 0x00008600ff048b82 */ /* 0x006e620000000a00 */
[----:B0-----:R-:W-:Y:S01]  /*0b90*/  @!P0 IADD3 R3, R0, R27, RZ ;  /* 0x0000001b00038210 */ /* 0x001fe20007ffe0ff */
[----:B------:R-:W-:-:S04]  /*0ba0*/  @!P0 VIADD R27, R27, 0x80 ;  /* 0x000000801b1b8836 */ /* 0x000fc80000000000 */
[----:B-1----:R-:W-:-:S05]  /*0bb0*/  @!P0 IMAD.WIDE.U32 R4, R3, 0x2, R4 ;  /* 0x0000000203048825 */ /* 0x002fca00078e0004 */
[----:B------:R2:W-:Y:S02]  /*0bc0*/  @!P0 STG.E.U16 desc[UR4][R4.64], R8 ;  /* 0x0000000804008986 */ /* 0x0005e4000c101504 */
.L_x_1180:
[----:B------:R-:W-:Y:S05]  /*0bd0*/  BSYNC B0 ;  /* 0x0000000000007941 */ /* 0x000fea0003800000 */
.L_x_1174:
        /* <DEDUP_REMOVED lines=8> */
.L_x_1181:
        /* <DEDUP_REMOVED lines=10> */
.L_x_5914:


//--------------------- .text._ZN2at6native29vectorized_elementwise_kernelILi8ENS0_10AbsFunctorIN3c108BFloat16EEESt5arrayIPcLm2EEEEviT0_T1_ --------------------------
	.section	.text._ZN2at6native29vectorized_elementwise_kernelILi8ENS0_10AbsFunctorIN3c108BFloat16EEESt5arrayIPcLm2EEEEviT0_T1_,"ax",@progbits
	.align	128
        .global         _ZN2at6native29vectorized_elementwise_kernelILi8ENS0_10AbsFunctorIN3c108BFloat16EEESt5arrayIPcLm2EEEEviT0_T1_
        .type           _ZN2at6native29vectorized_elementwise_kernelILi8ENS0_10AbsFunctorIN3c108BFloat16EEESt5arrayIPcLm2EEEEviT0_T1_,@function
        .size           _ZN2at6native29vectorized_elementwise_kernelILi8ENS0_10AbsFunctorIN3c108BFloat16EEESt5arrayIPcLm2EEEEviT0_T1_,(.L_x_5915 - _ZN2at6native29vectorized_elementwise_kernelILi8ENS0_10AbsFunctorIN3c108BFloat16EEESt5arrayIPcLm2EEEEviT0_T1_)
        .other          _ZN2at6native29vectorized_elementwise_kernelILi8ENS0_10AbsFunctorIN3c108BFloat16EEESt5arrayIPcLm2EEEEviT0_T1_,@"STO_CUDA_ENTRY STV_DEFAULT"
_ZN2at6native29vectorized_elementwise_kernelILi8ENS0_10AbsFunctorIN3c108BFloat16EEESt5arrayIPcLm2EEEEviT0_T1_:
.text._ZN2at6native29vectorized_elementwise_kernelILi8ENS0_10AbsFunctorIN3c108BFloat16EEESt5arrayIPcLm2EEEEviT0_T1_:
        /* <DEDUP_REMOVED lines=12> */
[----:B------:R-:W0:Y:S04]  /*00c0*/  LDC.64 R2, c[0x0][0x218] ;  /* 0x00008600ff027b82 */ /* 0x000e280000000a00 */
[----:B------:R-:W2:Y:S01]  /*00d0*/  LDG.E.128 R4, desc[UR4][R4.64] ;  /* 0x0000000404047981 */ /* 0x000ea2000c1e1d00 */
[----:B0-----:R-:W-:-:S04]  /*00e0*/  IMAD.WIDE.U32 R2, R0, 0x2, R2 ;  /* 0x0000000200027825 */ /* 0x001fc800078e0002 */
[----:B------:R-:W-:Y:S01]  /*00f0*/  IMAD.WIDE R2, R9, 0x10, R2 ;  /* 0x0000001009027825 */ /* 0x000fe200078e0202 */
[----:B--2---:R-:W-:-:S03]  /*0100*/  PRMT R0, R4, 0x7632, R0 ;  /* 0x0000763204007816 */ /* 0x004fc60000000000 */
[----:B------:R-:W-:Y:S01]  /*0110*/  IMAD.U32 R13, R6, 0x10000, RZ ;  /* 0x00010000060d7824 */ /* 0x000fe200078e00ff */
[----:B------:R-:W-:Y:S01]  /*0120*/  PRMT R8, R5, 0x7632, R8 ;  /* 0x0000763205087816 */ /* 0x000fe20000000008 */
[----:B------:R-:W-:Y:S01]  /*0130*/  IMAD.U32 R11, R4, 0x10000, RZ ;  /* 0x00010000040b7824 */ /* 0x000fe200078e00ff */
[----:B------:R-:W-:Y:S01]  /*0140*/  PRMT R10, R6, 0x7632, R10 ;  /* 0x00007632060a7816 */ /* 0x000fe2000000000a */
[----:B------:R-:W-:Y:S01]  /*0150*/  FADD.FTZ R13, |R13|, -RZ ;  /* 0x800000ff0d0d7221 */ /* 0x000fe20000010200 */
        /* <DEDUP_REMOVED lines=14> */
[----:B------:R-:W-:-:S02]  /*0240*/  F2FP.BF16.F32.PACK_AB R4, R5, R4 ;  /* 0x000000040504723e */ /* 0x000fc400000010ff */
[----:B------:R-:W-:Y:S02]  /*0250*/  F2FP.BF16.F32.PACK_AB R5, R7, R12 ;  /* 0x0000000c0705723e */ /* 0x000fe400000010ff */
[----:B------:R-:W-:Y:S02]  /*0260*/  F2FP.BF16.F32.PACK_AB R6, R6, R13 ;  /* 0x0000000d0606723e */ /* 0x000fe400000010ff */
[----:B------:R-:W-:-:S05]  /*0270*/  F2FP.BF16.F32.PACK_AB R7, R14, R11 ;  /* 0x0000000b0e07723e */ /* 0x000fca00000010ff */
[----:B------:R-:W-:Y:S01]  /*0280*/  STG.E.128 desc[UR4][R2.64], R4 ;  /* 0x0000000402007986 */ /* 0x000fe2000c101d04 */
[----:B------:R-:W-:Y:S05]  /*0290*/  EXIT ;  /* 0x000000000000794d */ /* 0x000fea0003800000 */
.L_x_1182:
        /* <DEDUP_REMOVED lines=116> */
.L_x_1185:
[----:B------:R-:W-:-:S13]  /*09e0*/  ISETP.GE.AND P0, PT, R27, R2, PT ;  /* 0x000000021b00720c */ /* 0x000fda0003f06270 */
[----:B------:R-:W-:Y:S05]  /*09f0*/  @P0 BRA `(.L_x_1187) ;  /* 0x0000000000300947 */ /* 0x000fea0003800000 */
[----:B0-----:R-:W0:Y:S01]  /*0a00*/  LDC.64 R10, c[0x0][0x218] ;  /* 0x00008600ff0a7b82 */ /* 0x001e220000000a00 */
[----:B------:R-:W-:Y:S01]  /*0a10*/  IADD3 R3, R0, R27, RZ ;  /* 0x0000001b00037210 */ /* 0x000fe20007ffe0ff */
[----:B------:R-:W-:-:S04]  /*0a20*/  VIADD R27, R27, 0x80 ;  /* 0x000000801b1b7836 */ /* 0x000fc80000000000 */
[----:B0-----:R-:W-:-:S05]  /*0a30*/  IMAD.WIDE.U32 R10, R3, 0x2, R10 ;  /* 0x00000002030a7825 */ /* 0x001fca00078e000a */
[----:B------:R1:W-:Y:S02]  /*0a40*/  STG.E.U16 desc[UR4][R10.64], R5 ;  /* 0x000000050a007986 */ /* 0x0003e4000c101504 */
.L_x_1186:
[----:B------:R-:W-:-:S13]  /*0a50*/  ISETP.GE.AND P0, PT, R27, R2, PT ;  /* 0x000000021b00720c */ /* 0x000fda0003f06270 */
[----:B------:R-:W-:Y:S05]  /*0a60*/  @P0 BRA `(.L_x_1188) ;  /* 0x0000000000340947 */ /* 0x000fea0003800000 */
[----:B-1----:R-:W1:Y:S01]  /*0a70*/  LDC.64 R4, c[0x0][0x218] ;  /* 0x00008600ff047b82 */ /* 0x002e620000000a00 */
[----:B0-----:R-:W-:Y:S01]  /*0a80*/  IADD3 R3, R0, R27, RZ ;  /* 0x0000001b00037210 */ /* 0x001fe20007ffe0ff */
[----:B------:R-:W-:-:S04]  /*0a90*/  VIADD R27, R27, 0x80 ;  /* 0x000000801b1b7836 */ /* 0x000fc80000000000 */
[----:B-1----:R-:W-:-:S05]  /*0aa0*/  IMAD.WIDE.U32 R4, R3, 0x2, R4 ;  /* 0x0000000203047825 */ /* 0x002fca00078e0004 */
[----:B------:R1:W-:Y:S02]  /*0ab0*/  STG.E.U16 desc[UR4][R4.64], R6 ;  /* 0x0000000604007986 */ /* 0x0003e4000c101504 */
.L_x_1187:
        /* <DEDUP_REMOVED lines=8> */
.L_x_1188:
[----:B------:R-:W-:Y:S05]  /*0b40*/  BSYNC B1 ;  /* 0x0000000000017941 */ /* 0x000fea0003800000 */
.L_x_1184:
[----:B------:R-:W-:-:S13]  /*0b50*/  ISETP.GE.AND P0, PT, R27, R2, PT ;  /* 0x000000021b00720c */ /* 0x000fda0003f06270 */
[----:B-12---:R-:W1:Y:S01]  /*0b60*/  @!P0 LDC.64 R4, c[0x0][0x218] ;  /* 0x00008600ff048b82 */ /* 0x006e620000000a00 */
[----:B0-----:R-:W-:Y:S01]  /*0b70*/  @!P0 IADD3 R3, R0, R27, RZ ;  /* 0x0000001b00038210 */ /* 0x001fe20007ffe0ff */
[----:B------:R-:W-:-:S04]  /*0b80*/  @!P0 VIADD R27, R27, 0x80 ;  /* 0x000000801b1b8836 */ /* 0x000fc80000000000 */
[----:B-1----:R-:W-:-:S05]  /*0b90*/  @!P0 IMAD.WIDE.U32 R4, R3, 0x2, R4 ;  /* 0x0000000203048825 */ /* 0x002fca00078e0004 */
[----:B------:R2:W-:Y:S02]  /*0ba0*/  @!P0 STG.E.U16 desc[UR4][R4.64], R8 ;  /* 0x0000000804008986 */ /* 0x0005e4000c101504 */
.L_x_1189:
[----:B------:R-:W-:Y:S05]  /*0bb0*/  BSYNC B0 ;  /* 0x0000000000007941 */ /* 0x000fea0003800000 */
.L_x_1183:
        /* <DEDUP_REMOVED lines=8> */
.L_x_1190:
        /* <DEDUP_REMOVED lines=12> */
.L_x_5915:


//--------------------- .text._ZN2at6native18elementwise_kernelILi128ELi4EZNS0_15gpu_kernel_implINS0_10AbsFunctorIN3c104HalfEEEEEvRNS_18TensorIteratorBaseERKT_EUliE_EEviT1_ --------------------------
	.section	.text._ZN2at6native18elementwise_kernelILi128ELi4EZNS0_15gpu_kernel_implINS0_10AbsFunctorIN3c104HalfEEEEEvRNS_18TensorIteratorBaseERKT_EUliE_EEviT1_,"ax",@progbits
	.align	128
        .global         _ZN2at6native18elementwise_kernelILi128ELi4EZNS0_15gpu_kernel_implINS0_10AbsFunctorIN3c104HalfEEEEEvRNS_18TensorIteratorBaseERKT_EUliE_EEviT1_
        .type           _ZN2at6native18elementwise_kernelILi128ELi4EZNS0_15gpu_kernel_implINS0_10AbsFunctorIN3c104HalfEEEEEvRNS_18TensorIteratorBaseERKT_EUliE_EEviT1_,@function
        .size           _ZN2at6native18elementwise_kernelILi128ELi4EZNS0_15gpu_kernel_implINS0_10AbsFunctorIN3c104HalfEEEEEvRNS_18TensorIteratorBaseERKT_EUliE_EEviT1_,(.L_x_5916 - _ZN2at6native18elementwise_kernelILi128ELi4EZNS0_15gpu_kernel_implINS0_10AbsFunctorIN3c104HalfEEEEEvRNS_18TensorIteratorBaseERKT_EUliE_EEviT1_)
        .other          _ZN2at6native18elementwise_kernelILi128ELi4EZNS0_15gpu_kernel_implINS0_10AbsFunctorIN3c104HalfEEEEEvRNS_18TensorIteratorBaseERKT_EUliE_EEviT1_,@"STO_CUDA_ENTRY STV_DEFAULT"
_ZN2at6native18elementwise_kernelILi128ELi4EZNS0_15gpu_kernel_implINS0_10AbsFunctorIN3c104HalfEEEEEvRNS_18TensorIteratorBaseERKT_EUliE_EEviT1_:
.text._ZN2at6native18elementwise_kernelILi128ELi4EZNS0_15gpu_kernel_implINS0_10AbsFunctorIN3c104HalfEEEEEvRNS_18TensorIteratorBaseERKT_EUliE_EEviT1_:
        /* <DEDUP_REMOVED lines=313> */
.L_x_1193:
        /* <DEDUP_REMOVED lines=20> */
[----:B0-----:R-:W-:Y:S01]  /*14d0*/  F2FP.F16.F32.PACK_AB R0, RZ, R0 ;  /* 0x00000000ff00723e */ /* 0x001fe200000000ff */
[----:B------:R-:W-:Y:S06]  /*14e0*/  BRA `(.L_x_1199) ;  /* 0x0000000c00987947 */ /* 0x000fec0003800000 */
.L_x_1197:
[----:B------:R-:W2:Y:S02]  /*14f0*/  LDG.E.U8 R2, desc[UR36][R2.64] ;  /* 0x0000002402027981 */ /* 0x000ea4000c1e1100 */
[----:B--2---:R-:W-:-:S04]  /*1500*/  I2FP.F32.U32 R0, R2 ;  /* 0x0000000200007245 */ /* 0x004fc80000201000 */
[----:B------:R-:W-:Y:S01]  /*1510*/  F2FP.F16.F32.PACK_AB R0, RZ, R0 ;  /* 0x00000000ff00723e */ /* 0x000fe200000000ff */
[----:B------:R-:W-:Y:S06]  /*1520*/  BRA `(.L_x_1199) ;  /* 0x0000000c00887947 */ /* 0x000fec0003800000 */
.L_x_1196:
        /* <DEDUP_REMOVED lines=8> */
[----:B0-----:R-:W-:Y:S01]  /*15b0*/  F2FP.F16.F32.PACK_AB R0, RZ, R0 ;  /* 0x00000000ff00723e */ /* 0x001fe200000000ff */
[----:B------:R-:W-:Y:S06]  /*15c0*/  BRA `(.L_x_1199) ;  /* 0x0000000c00607947 */ /* 0x000fec0003800000 */
.L_x_1201:
[----:B------:R-:W2:Y:S02]  /*15d0*/  LDG.E R2, desc[UR36][R2.64] ;  /* 0x0000002402027981 */ /* 0x000ea4000c1e1900 */
[----:B--2---:R-:W-:-:S04]  /*15e0*/  I2FP.F32.S32 R0, R2 ;  /* 0x0000000200007245 */ /* 0x004fc80000201400 */
[----:B------:R-:W-:Y:S01]  /*15f0*/  F2FP.F16.F32.PACK_AB R0, RZ, R0 ;  /* 0x00000000ff00723e */ /* 0x000fe200000000ff */
[----:B------:R-:W-:Y:S06]  /*1600*/  BRA `(.L_x_1199) ;  /* 0x0000000c00507947 */ /* 0x000fec0003800000 */
.L_x_1200:
[----:B------:R-:W2:Y:S02]  /*1610*/  LDG.E.U16 R2, desc[UR36][R2.64] ;  /* 0x0000002402027981 */ /* 0x000ea4000c1e1500 */
[----:B--2---:R-:W0:Y:S02]  /*1620*/  I2F.S16 R0, R2 ;  /* 0x0000000200007306 */ /* 0x004e240000101400 */
[----:B0-----:R-:W-:Y:S01]  /*1630*/  F2FP.F16.F32.PACK_AB R0, RZ, R0 ;  /* 0x00000000ff00723e */ /* 0x001fe200000000ff */
[----:B------:R-:W-:Y:S06]  /*1640*/  BRA `(.L_x_1199) ;  /* 0x0000000c00407947 */ /* 0x000fec0003800000 */
.L_x_1195:
[----:B------:R-:W-:-:S13]  /*1650*/  ISETP.GT.AND P0, PT, R4, 0x6, PT ;  /* 0x000000060400780c */ /* 0x000fda0003f04270 */
[----:B------:R-:W-:Y:S05]  /*1660*/  @P0 BRA `(.L_x_1202) ;  /* 0x0000000000240947 */ /* 0x000fea0003800000 */
[----:B------:R-:W-:-:S13]  /*1670*/  ISETP.NE.AND P0, PT, R4, 0x5, PT ;  /* 0x000000050400780c */ /* 0x000fda0003f05270 */
[----:B------:R-:W-:Y:S05]  /*1680*/  @!P0 BRA `(.L_x_1203) ;  /* 0x0000000000148947 */ /* 0x000fea0003800000 */
[----:B------:R-:W-:-:S13]  /*1690*/  ISETP.NE.AND P0, PT, R4, 0x6, PT ;  /* 0x000000060400780c */ /* 0x000fda0003f05270 */
[----:B------:R-:W-:Y:S05]  /*16a0*/  @P0 BRA `(.L_x_1198) ;  /* 0x0000000800c40947 */ /* 0x000fea0003800000 */
[----:B------:R-:W2:Y:S02]  /*16b0*/  LDG.E R2, desc[UR36][R2.64] ;  /* 0x0000002402027981 */ /* 0x000ea4000c1e1900 */
[----:B--2---:R-:W-:Y:S01]  /*16c0*/  F2FP.F16.F32.PACK_AB R0, RZ, R2 ;  /* 0x00000002ff00723e */ /* 0x004fe200000000ff */
[----:B------:R-:W-:Y:S06]  /*16d0*/  BRA `(.L_x_1199) ;  /* 0x0000000c001c7947 */ /* 0x000fec0003800000 */
.L_x_1203:
[----:B------:R0:W5:Y:S01]  /*16e0*/  LDG.E.U16 R0, desc[UR36][R2.64] ;  /* 0x0000002402007981 */ /* 0x000162000c1e1500 */
[----:B------:R-:W-:Y:S05]  /*16f0*/  BRA `(.L_x_1199) ;  /* 0x0000000c00147947 */ /* 0x000fea0003800000 */
.L_x_1202:
[----:B------:R-:W-:-:S13]  /*1700*/  ISETP.NE.AND P0, PT, R4, 0x7, PT ;  /* 0x000000070400780c */ /* 0x000fda0003f05270 */
[----:B------:R-:W-:Y:S05]  /*1710*/  @!P0 BRA `(.L_x_1204) ;  /* 0x0000000000248947 */ /* 0x000fea0003800000 */
[----:B------:R-:W-:-:S13]  /*1720*/  ISETP.NE.AND P0, PT, R4, 0x8, PT ;  /* 0x000000080400780c */ /* 0x000fda0003f05270 */
[----:B------:R-:W-:Y:S05]  /*1730*/  @!P0 BRA `(.L_x_1205) ;  /* 0x0000000000148947 */ /* 0x000fea0003800000 */
[----:B------:R-:W-:-:S13]  /*1740*/  ISETP.NE.AND P0, PT, R4, 0x9, PT ;  /* 0x000000090400780c */ /* 0x000fda0003f05270 */
[----:B------:R-:W-:Y:S05]  /*1750*/  @P0 BRA `(.L_x_1198) ;  /* 0x0000000800980947 */ /* 0x000fea0003800000 */
[----:B------:R-:W2:Y:S02]  /*1760*/  LDG.E R2, desc[UR36][R2.64] ;  /* 0x0000002402027981 */ /* 0x000ea4000c1e1900 */
[----:B--2---:R-:W-:Y:S01]  /*1770*/  F2FP.F16.F32.PACK_AB R0, RZ, R2 ;  /* 0x00000002ff00723e */ /* 0x004fe200000000ff */
[----:B------:R-:W-:Y:S06]  /*1780*/  BRA `(.L_x_1199) ;  /* 0x0000000800f07947 */ /* 0x000fec0003800000 */
.L_x_1205:
[----:B------:R1:W5:Y:S01]  /*1790*/  LDG.E.U16 R0, desc[UR36][R2.64] ;  /* 0x0000002402007981 */ /* 0x000362000c1e1500 */
[----:B------:R-:W-:Y:S05]  /*17a0*/  BRA `(.L_x_1199) ;  /* 0x0000000800e87947 */ /* 0x000fea0003800000 */
.L_x_1204:
[----:B------:R-:W2:Y:S01]  /*17b0*/  LDG.E.64 R2, desc[UR36][R2.64] ;  /* 0x0000002402027981 */ /* 0x000ea2000c1e1b00 */
[----:B------:R-:W-:Y:S01]  /*17c0*/  UMOV UR4, 0xf0000000 ;  /* 0xf000000000047882 */ /* 0x000fe20000000000 */
[----:B------:R-:W-:Y:S01]  /*17d0*/  UMOV UR5, 0x380fffff ;  /* 0x380fffff00057882 */ /* 0x000fe20000000000 */
[----:B--2---:R-:W0:Y:S01]  /*17e0*/  F2F.F32.F64 R0, R2 ;  /* 0x0000000200007310 */ /* 0x004e220000301000 */
[----:B------:R-:W-:-:S14]  /*17f0*/  DSETP.GEU.AND P0, PT, |R2|, UR4, PT ;  /* 0x0000000402007e2a */ /* 0x000fdc000bf0e200 */
[----:B0-----:R-:W-:-:S05]  /*1800*/  @!P0 FMUL R0, R0, 1.175494350822287508e-38 ;  /* 0x0080000000008820 */ /* 0x001fca0000400000 */
[----:B------:R-:W-:Y:S01]  /*1810*/  F2FP.F16.F32.PACK_AB R0, RZ, R0 ;  /* 0x00000000ff00723e */ /* 0x000fe200000000ff */
[----:B------:R-:W-:Y:S06]  /*1820*/  BRA `(.L_x_1199) ;  /* 0x0000000800c87947 */ /* 0x000fec0003800000 */
.L_x_1194:
        /* <DEDUP_REMOVED lines=11> */
[----:B------:R-:W-:Y:S01]  /*18e0*/  F2FP.F16.F32.PACK_AB R0, RZ, R0 ;  /* 0x00000000ff00723e */ /* 0x000fe200000000ff */
[----:B------:R-:W-:Y:S06]  /*18f0*/  BRA `(.L_x_1199) ;  /* 0x0000000800947947 */ /* 0x000fec0003800000 */
.L_x_1208:
        /* <DEDUP_REMOVED lines=8> */
.L_x_1207:
        /* <DEDUP_REMOVED lines=25> */
[----:B------:R-:W-:-:S04]  /*1b10*/  F2FP.F16.F32.PACK_AB R5, RZ, R5 ;  /* 0x00000005ff05723e */ /* 0x000fc800000000ff */
[----:B------:R-:W-:Y:S01]  /*1b20*/  PRMT R0, R5, 0x7610, R0 ;  /* 0x0000761005007816 */ /* 0x000fe20000000000 */
[----:B------:R-:W-:Y:S06]  /*1b30*/  BRA `(.L_x_1199) ;  /* 0x0000000800047947 */ /* 0x000fec0003800000 */
.L_x_1210:
        /* <DEDUP_REMOVED lines=12> */
[----:B------:R-:W-:-:S04]  /*1c00*/  F2FP.F16.F32.PACK_AB R4, RZ, R4 ;  /* 0x00000004ff04723e */ /* 0x000fc800000000ff */
[----:B------:R-:W-:Y:S01]  /*1c10*/  PRMT R0, R4, 0x7610, R0 ;  /* 0x0000761004007816 */ /* 0x000fe20000000000 */
[----:B------:R-:W-:Y:S06]  /*1c20*/  BRA `(.L_x_1199) ;  /* 0x0000000400c87947 */ /* 0x000fec0003800000 */
.L_x_1209:
[----:B------:R-:W2:Y:S02]  /*1c30*/  LDG.E.U16 R0, desc[UR36][R2.64] ;  /* 0x0000002402007981 */ /* 0x000ea4000c1e1500 */
[----:B--2---:R-:W-:-:S05]  /*1c40*/  IMAD.U32 R0, R0, 0x10000, RZ ;  /* 0x0001000000007824 */ /* 0x004fca00078e00ff */
[----:B------:R-:W-:Y:S01]  /*1c50*/  F2FP.F16.F32.PACK_AB R0, RZ, R0 ;  /* 0x00000000ff00723e */ /* 0x000fe200000000ff */
[----:B------:R-:W-:Y:S06]  /*1c60*/  BRA `(.L_x_1199) ;  /* 0x0000000400b87947 */ /* 0x000fec0003800000 */
.L_x_1206:
        /* <DEDUP_REMOVED lines=10> */
[----:B------:R-:W-:Y:S01]  /*1d10*/  F2FP.F16.F32.PACK_AB R0, RZ, R0 ;  /* 0x00000000ff00723e */ /* 0x000fe200000000ff */
[----:B------:R-:W-:Y:S06]  /*1d20*/  BRA `(.L_x_1199) ;  /* 0x0000000400887947 */ /* 0x000fec0003800000 */
.L_x_1213:
        /* <DEDUP_REMOVED lines=21> */
.L_x_1217:
[----:B------:R-:W-:Y:S05]  /*1e80*/  BSYNC B1 ;  /* 0x0000000000017941 */ /* 0x000fea0003800000 */
.L_x_1216:
[----:B------:R-:W-:Y:S01]  /*1e90*/  LEA R3, R0, 0x3b800000, 0x17 ;  /* 0x3b80000000037811 */ /* 0x000fe200078eb8ff */
[----:B------:R-:W-:-:S05]  /*1ea0*/  IMAD.SHL.U32 R0, R2, 0x100000, RZ ;  /* 0x0010000002007824 */ /* 0x000fca00078e00ff */
[----:B------:R-:W-:-:S07]  /*1eb0*/  LOP3.LUT R0, R3, R0, R4, 0xfe, !PT ;  /* 0x0000000003007212 */ /* 0x000fce00078efe04 */
.L_x_1215:
[----:B------:R-:W-:Y:S05]  /*1ec0*/  BSYNC B0 ;  /* 0x0000000000007941 */ /* 0x000fea0003800000 */
.L_x_1214:
[----:B------:R-:W-:Y:S01]  /*1ed0*/  F2FP.F16.F32.PACK_AB R0, RZ, R0 ;  /* 0x00000000ff00723e */ /* 0x000fe200000000ff */
[----:B------:R-:W-:Y:S06]  /*1ee0*/  BRA `(.L_x_1199) ;  /* 0x0000000400187947 */ /* 0x000fec0003800000 */
.L_x_1212:
        /* <DEDUP_REMOVED lines=21> */
.L_x_1221:
[----:B------:R-:W-:Y:S05]  /*2040*/  BSYNC B1 ;  /* 0x0000000000017941 */ /* 0x000fea0003800000 */
.L_x_1220:
[----:B------:R-:W-:Y:S01]  /*2050*/  LEA R3, R0, 0x37800000, 0x17 ;  /* 0x3780000000037811 */ /* 0x000fe200078eb8ff */
[----:B------:R-:W-:-:S05]  /*2060*/  IMAD.SHL.U32 R0, R2, 0x200000, RZ ;  /* 0x0020000002007824 */ /* 0x000fca00078e00ff */
[----:B------:R-:W-:-:S07]  /*2070*/  LOP3.LUT R0, R3, R0, R4, 0xfe, !PT ;  /* 0x0000000003007212 */ /* 0x000fce00078efe04 */
.L_x_1219:
[----:B------:R-:W-:Y:S05]  /*2080*/  BSYNC B0 ;  /* 0x0000000000007941 */ /* 0x000fea0003800000 */
.L_x_1218:
[----:B------:R-:W-:Y:S01]  /*2090*/  F2FP.F16.F32.PACK_AB R0, RZ, R0 ;  /* 0x00000000ff00723e */ /* 0x000fe200000000ff */
[----:B------:R-:W-:Y:S06]  /*20a0*/  BRA `(.L_x_1199) ;  /* 0x0000000000a87947 */ /* 0x000fec0003800000 */
.L_x_1211:
        /* <DEDUP_REMOVED lines=14> */
.L_x_1225:
[----:B------:R-:W-:Y:S05]  /*2190*/  BSYNC B0 ;  /* 0x0000000000007941 */ /* 0x000fea0003800000 */
.L_x_1224:
[----:B------:R-:W-:Y:S01]  /*21a0*/  F2FP.F16.F32.PACK_AB R0, RZ, R0 ;  /* 0x00000000ff00723e */ /* 0x000fe200000000ff */
[----:B------:R-:W-:Y:S06]  /*21b0*/  BRA `(.L_x_1199) ;  /* 0x0000000000647947 */ /* 0x000fec0003800000 */
.L_x_1198:
        /* <DEDUP_REMOVED lines=16> */
.L_x_1226:
[----:B------:R-:W-:Y:S01]  /*22c0*/  PRMT R0, RZ, 0x7610, R0 ;  /* 0x00007610ff007816 */ /* 0x000fe20000000000 */
[----:B------:R-:W-:Y:S06]  /*22d0*/  BRA `(.L_x_1199) ;  /* 0x00000000001c7947 */ /* 0x000fec0003800000 */
.L_x_1223:
[----:B------:R-:W2:Y:S02]  /*22e0*/  LDG.E.64 R2, desc[UR36][R2.64] ;  /* 0x0000002402027981 */ /* 0x000ea4000c1e1b00 */
[----:B--2---:R-:W0:Y:S02]  /*22f0*/  I2F.U64 R0, R2 ;  /* 0x0000000200007312 */ /* 0x004e240000301000 */
[----:B0-----:R-:W-:Y:S01]  /*2300*/  F2FP.F16.F32.PACK_AB R0, RZ, R0 ;  /* 0x00000000ff00723e */ /* 0x001fe200000000ff */
[----:B------:R-:W-:Y:S06]  /*2310*/  BRA `(.L_x_1199) ;  /* 0x00000000000c7947 */ /* 0x000fec0003800000 */
.L_x_1222:
[----:B------:R-:W2:Y:S02]  /*2320*/  LDG.E R2, desc[UR36][R2.64] ;  /* 0x0000002402027981 */ /* 0x000ea4000c1e1900 */
[----:B--2---:R-:W-:-:S04]  /*2330*/  I2FP.F32.U32 R0, R2 ;  /* 0x0000000200007245 */ /* 0x004fc80000201000 */
[----:B------:R-:W-:-:S07]  /*2340*/  F2FP.F16.F32.PACK_AB R0, RZ, R0 ;  /* 0x00000000ff00723e */ /* 0x000fce00000000ff */
.L_x_1199:
[----:B01----:R-:W0:Y:S01]  /*2350*/  LDC.U8 R3, c[0x0][0x421] ;  /* 0x00010840ff037b82 */ /* 0x003e220000000000 */
[----:B-----5:R-:W-:-:S05]  /*2360*/  HADD2.F32 R0, -RZ, R0.H0_H0 ;  /* 0x20000000ff007230 */ /* 0x020fca0000004100 */
[----:B------:R-:W-:-:S05]  /*2370*/  FADD.FTZ R0, |R0|, -RZ ;  /* 0x800000ff00007221 */ /* 0x000fca0000010200 */
[----:B------:R-:W-:Y:S02]  /*2380*/  F2FP.F16.F32.PACK_AB R0, RZ, R0 ;  /* 0x00000000ff00723e */ /* 0x000fe400000000ff */
        /* <DEDUP_REMOVED lines=11> */
[----:B------:R-:W-:-:S04]  /*2440*/  HADD2.F32 R0, -RZ, R0.H0_H0 ;  /* 0x20000000ff007230 */ /* 0x000fc80000004100 */
[----:B------:R-:W0:Y:S02]  /*2450*/  F2I.FTZ.TRUNC.NTZ R3, R0 ;  /* 0x0000000000037305 */ /* 0x000e24000021f100 */
[----:B0-----:R4:W-:Y:S01]  /*2460*/  STG.E.U8 desc[UR36][R16.64], R3 ;  /* 0x0000000310007986 */ /* 0x0019e2000c101124 */
[----:B------:R-:W-:Y:S05]  /*2470*/  BRA `(.L_x_1232) ;  /* 0x0000000c00947947 */ /* 0x000fea0003800000 */
.L_x_1230:
[----:B------:R-:W-:-:S06]  /*2480*/  HADD2.F32 R3, -RZ, R0.H0_H0 ;  /* 0x20000000ff037230 */ /* 0x000fcc0000004100 */
[----:B------:R-:W0:Y:S02]  /*2490*/  F2I.S64.TRUNC R2, R3 ;  /* 0x0000000300027311 */ /* 0x000e24000020d900 */
[----:B0-----:R3:W-:Y:S01]  /*24a0*/  STG.E.U8 desc[UR36][R16.64], R2 ;  /* 0x0000000210007986 */ /* 0x0017e2000c101124 */
[----:B------:R-:W-:Y:S05]  /*24b0*/  BRA `(.L_x_1232) ;  /* 0x0000000c00847947 */ /* 0x000fea0003800000 */
.L_x_1229:
[----:B------:R-:W-:-:S13]  /*24c0*/  ISETP.NE.AND P0, PT, R2, 0x2, PT ;  /* 0x000000020200780c */ /* 0x000fda0003f05270 */
[----:B------:R-:W-:Y:S05]  /*24d0*/  @!P0 BRA `(.L_x_1233) ;  /* 0x0000000000308947 */ /* 0x000fea0003800000 */
[----:B------:R-:W-:-:S13]  /*24e0*/  ISETP.NE.AND P0, PT, R2, 0x3, PT ;  /* 0x000000030200780c */ /* 0x000fda0003f05270 */
[----:B------:R-:W-:Y:S05]  /*24f0*/  @!P0 BRA `(.L_x_1234) ;  /* 0x0000000000188947 */ /* 0x000fea0003800000 */
[----:B------:R-:W-:-:S13]  /*2500*/  ISETP.NE.AND P0, PT, R2, 0x4, PT ;  /* 0x000000040200780c */ /* 0x000fda0003f05270 */
[----:B------:R-:W-:Y:S05]  /*2510*/  @P0 BRA `(.L_x_1231) ;  /* 0x0000000c000c0947 */ /* 0x000fea0003800000 */
[----:B------:R-:W-:-:S06]  /*2520*/  HADD2.F32 R2, -RZ, R0.H0_H0 ;  /* 0x20000000ff027230 */ /* 0x000fcc0000004100 */
[----:B------:R-:W0:Y:S02]  /*2530*/  F2I.S64.TRUNC R2, R2 ;  /* 0x0000000200027311 */ /* 0x000e24000020d900 */
[----:B0-----:R0:W-:Y:S01]  /*2540*/  STG.E.64 desc[UR36][R16.64], R2 ;  /* 0x0000000210007986 */ /* 0x0011e2000c101b24 */
[----:B------:R-:W-:Y:S05]  /*2550*/  BRA `(.L_x_1232) ;  /* 0x0000000c005c7947 */ /* 0x000fea0003800000 */
.L_x_1234:
[----:B------:R-:W-:-:S04]  /*2560*/  HADD2.F32 R0, -RZ, R0.H0_H0 ;  /* 0x20000000ff007230 */ /* 0x000fc80000004100 */
[----:B------:R-:W0:Y:S02]  /*2570*/  F2I.FTZ.TRUNC.NTZ R3, R0 ;  /* 0x0000000000037305 */ /* 0x000e24000021f100 */
[----:B0-----:R1:W-:Y:S01]  /*2580*/  STG.E desc[UR36][R16.64], R3 ;  /* 0x0000000310007986 */ /* 0x0013e2000c101924 */
[----:B------:R-:W-:Y:S05]  /*2590*/  BRA `(.L_x_1232) ;  /* 0x0000000c004c7947 */ /* 0x000fea0003800000 */
.L_x_1233:
[----:B------:R-:W-:-:S04]  /*25a0*/  HADD2.F32 R0, -RZ, R0.H0_H0 ;  /* 0x20000000ff007230 */ /* 0x000fc80000004100 */
[----:B------:R-:W0:Y:S02]  /*25b0*/  F2I.FTZ.TRUNC.NTZ R3, R0 ;  /* 0x0000000000037305 */ /* 0x000e24000021f100 */
[----:B0-----:R2:W-:Y:S01]  /*25c0*/  STG.E.U16 desc[UR36][R16.64], R3 ;  /* 0x0000000310007986 */ /* 0x0015e2000c101524 */
[----:B------:R-:W-:Y:S05]  /*25d0*/  BRA `(.L_x_1232) ;  /* 0x0000000c003c7947 */ /* 0x000fea0003800000 */
.L_x_1228:
[----:B------:R-:W-:-:S13]  /*25e0*/  ISETP.GT.AND P0, PT, R2, 0x6, PT ;  /* 0x000000060200780c */ /* 0x000fda0003f04270 */
[----:B------:R-:W-:Y:S05]  /*25f0*/  @P0 BRA `(.L_x_1235) ;  /* 0x0000000000240947 */ /* 0x000fea0003800000 */
[----:B------:R-:W-:-:S13]  /*2600*/  ISETP.NE.AND P0, PT, R2, 0x5, PT ;  /* 0x000000050200780c */ /* 0x000fda0003f05270 */
[----:B------:R-:W-:Y:S05]  /*2610*/  @!P0 BRA `(.L_x_1236) ;  /* 0x0000000000148947 */ /* 0x000fea0003800000 */
[----:B------:R-:W-:-:S13]  /*2620*/  ISETP.NE.AND P0, PT, R2, 0x6, PT ;  /* 0x000000060200780c */ /* 0x000fda0003f05270 */
[----:B------:R-:W-:Y:S05]  /*2630*/  @P0 BRA `(.L_x_1231) ;  /* 0x0000000800c40947 */ /* 0x000fea0003800000 */
[----:B------:R-:W-:-:S05]  /*2640*/  HADD2.F32 R3, -RZ, R0.H0_H0 ;  /* 0x20000000ff037230 */ /* 0x000fca0000004100 */
[----:B------:R0:W-:Y:S01]  /*2650*/  STG.E desc[UR36][R16.64], R3 ;  /* 0x0000000310007986 */ /* 0x0001e2000c101924 */
[----:B------:R-:W-:Y:S05]  /*2660*/  BRA `(.L_x_1232) ;  /* 0x0000000c00187947 */ /* 0x000fea0003800000 */
.L_x_1236:
[----:B------:R0:W-:Y:S01]  /*2670*/  STG.E.U16 desc[UR36][R16.64], R0 ;  /* 0x0000000010007986 */ /* 0x0001e2000c101524 */
[----:B------:R-:W-:Y:S05]  /*2680*/  BRA `(.L_x_1232) ;  /* 0x0000000c00107947 */ /* 0x000fea0003800000 */
.L_x_1235:
[----:B------:R-:W-:-:S13]  /*2690*/  ISETP.NE.AND P0, PT, R2, 0x7, PT ;  /* 0x000000070200780c */ /* 0x000fda0003f05270 */
[----:B------:R-:W-:Y:S05]  /*26a0*/  @!P0 BRA `(.L_x_1237) ;  /* 0x0000000000348947 */ /* 0x000fea0003800000 */
[----:B------:R-:W-:-:S13]  /*26b0*/  ISETP.NE.AND P0, PT, R2, 0x8, PT ;  /* 0x000000080200780c */ /* 0x000fda0003f05270 */
[----:B------:R-:W-:Y:S05]  /*26c0*/  @!P0 BRA `(.L_x_1238) ;  /* 0x0000000000188947 */ /* 0x000fea0003800000 */
[----:B------:R-:W-:-:S13]  /*26d0*/  ISETP.NE.AND P0, PT, R2, 0x9, PT ;  /* 0x000000090200780c */ /* 0x000fda0003f05270 */
[----:B------:R-:W-:Y:S05]  /*26e0*/  @P0 BRA `(.L_x_1231) ;  /* 0x0000000800980947 */ /* 0x000fea0003800000 */
[----:B------:R-:W-:Y:S02]  /*26f0*/  HADD2.F32 R2, -RZ, R0.H0_H0 ;  /* 0x20000000ff027230 */ /* 0x000fe40000004100 */
[----:B------:R-:W-:-:S05]  /*2700*/  IMAD.MOV.U32 R3, RZ, RZ, RZ ;  /* 0x000000ffff037224 */ /* 0x000fca00078e00ff */
[----:B------:R0:W-:Y:S01]  /*2710*/  STG.E.64 desc[UR36][R16.64], R2 ;  /* 0x0000000210007986 */ /* 0x0001e2000c101b24 */
[----:B------:R-:W-:Y:S05]  /*2720*/  BRA `(.L_x_1232) ;  /* 0x0000000800e87947 */ /* 0x000fea0003800000 */
.L_x_1238:
[----:B------:R-:W-:-:S05]  /*2730*/  HADD2.F32 R0, -RZ, R0.H0_H0 ;  /* 0x20000000ff007230 */ /* 0x000fca0000004100 */
[----:B------:R-:W-:-:S04]  /*2740*/  F2FP.F16.F32.PACK_AB R0, RZ, R0 ;  /* 0x00000000ff00723e */ /* 0x000fc800000000ff */
[----:B------:R-:W-:-:S05]  /*2750*/  PRMT R0, R0, 0x5410, RZ ;  /* 0x0000541000007816 */ /* 0x000fca00000000ff */
[----:B------:R0:W-:Y:S01]  /*2760*/  STG.E desc[UR36][R16.64], R0 ;  /* 0x0000000010007986 */ /* 0x0001e2000c101924 */
[----:B------:R-:W-:Y:S05]  /*2770*/  BRA `(.L_x_1232) ;  /* 0x0000000800d47947 */ /* 0x000fea0003800000 */
.L_x_1237:
[----:B------:R-:W-:-:S05]  /*2780*/  HADD2.F32 R2, -RZ, R0.H0_H0 ;  /* 0x20000000ff027230 */ /* 0x000fca0000004100 */
[----:B------:R-:W-:-:S06]  /*2790*/  FMUL.FTZ R2, R2, 1 ;  /* 0x3f80000002027820 */ /* 0x000fcc0000410000 */
[----:B------:R-:W0:Y:S02]  /*27a0*/  F2F.F64.F32 R2, R2 ;  /* 0x0000000200027310 */ /* 0x000e240000201800 */
[----:B0-----:R0:W-:Y:S01]  /*27b0*/  STG.E.64 desc[UR36][R16.64], R2 ;  /* 0x0000000210007986 */ /* 0x0011e2000c101b24 */
[----:B------:R-:W-:Y:S05]  /*27c0*/  BRA `(.L_x_1232) ;  /* 0x0000000800c07947 */ /* 0x000fea0003800000 */
.L_x_1227:
        /* <DEDUP_REMOVED lines=8> */
[----:B------:R-:W-:-:S05]  /*2850*/  HADD2.F32 R0, -RZ, R0.H0_H0 ;  /* 0x20000000ff007230 */ /* 0x000fca0000004100 */
[----:B------:R-:W-:-:S04]  /*2860*/  FSETP.NEU.FTZ.AND P0, PT, R0, RZ, PT ;  /* 0x000000ff0000720b */ /* 0x000fc80003f1d000 */
[----:B------:R-:W-:-:S05]  /*2870*/  SEL R3, RZ, 0x1, !P0 ;  /* 0x00000001ff037807 */ /* 0x000fca0004000000 */
[----:B------:R0:W-:Y:S01]  /*2880*/  STG.E.U8 desc[UR36][R16.64], R3 ;  /* 0x0000000310007986 */ /* 0x0001e2000c101124 */
[----:B------:R-:W-:Y:S05]  /*2890*/  BRA `(.L_x_1232) ;  /* 0x00000008008c7947 */ /* 0x000fea0003800000 */
.L_x_1241:
[----:B------:R-:W-:Y:S01]  /*28a0*/  HADD2.F32 R0, -RZ, R0.H0_H0 ;  /* 0x20000000ff007230 */ /* 0x000fe20000004100 */
[----:B------:R-:W-:-:S04]  /*28b0*/  CS2R R6, SRZ ;  /* 0x0000000000067805 */ /* 0x000fc8000001ff00 */
[----:B------:R-:W-:-:S04]  /*28c0*/  FMUL.FTZ R0, R0, 1 ;  /* 0x3f80000000007820 */ /* 0x000fc80000410000 */
[----:B------:R-:W0:Y:S02]  /*28d0*/  F2F.F64.F32 R4, R0 ;  /* 0x0000000000047310 */ /* 0x000e240000201800 */
[----:B0-----:R0:W-:Y:S01]  /*28e0*/  STG.E.128 desc[UR36][R16.64], R4 ;  /* 0x0000000410007986 */ /* 0x0011e2000c101d24 */
[----:B------:R-:W-:Y:S05]  /*28f0*/  BRA `(.L_x_1232) ;  /* 0x0000000800747947 */ /* 0x000fea0003800000 */
.L_x_1240:
[----:B------:R-:W-:-:S13]  /*2900*/  ISETP.NE.AND P0, PT, R2, 0xf, PT ;  /* 0x0000000f0200780c */ /* 0x000fda0003f05270 */
[----:B------:R-:W-:Y:S05]  /*2910*/  @!P0 BRA `(.L_x_1242) ;  /* 0x0000000000b48947 */ /* 0x000fea0003800000 */
[----:B------:R-:W-:-:S13]  /*2920*/  ISETP.NE.AND P0, PT, R2, 0x17, PT ;  /* 0x000000170200780c */ /* 0x000fda0003f05270 */
[----:B------:R-:W-:Y:S05]  /*2930*/  @!P0 BRA `(.L_x_1243) ;  /* 0x0000000000548947 */ /* 0x000fea0003800000 */
[----:B------:R-:W-:-:S13]  /*2940*/  ISETP.NE.AND P0, PT, R2, 0x18, PT ;  /* 0x000000180200780c */ /* 0x000fda0003f05270 */
[----:B------:R-:W-:Y:S05]  /*2950*/  @P0 BRA `(.L_x_1231) ;  /* 0x0000000400fc0947 */ /* 0x000fea0003800000 */
[----:B------:R-:W-:Y:S01]  /*2960*/  HADD2.F32 R5, -RZ, R0.H0_H0 ;  /* 0x20000000ff057230 */ /* 0x000fe20000004100 */
        /* <DEDUP_REMOVED lines=14> */
.L_x_1245:
[----:B------:R-:W-:Y:S05]  /*2a50*/  BSYNC B0 ;  /* 0x0000000000007941 */ /* 0x000fea0003800000 */
.L_x_1244:
[----:B------:R-:W-:-:S05]  /*2a60*/  LOP3.LUT R3, R0, R3, RZ, 0xfc, !PT ;  /* 0x0000000300037212 */ /* 0x000fca00078efcff */
[----:B------:R0:W-:Y:S01]  /*2a70*/  STG.E.U8 desc[UR36][R16.64], R3 ;  /* 0x0000000310007986 */ /* 0x0001e2000c101124 */
[----:B------:R-:W-:Y:S05]  /*2a80*/  BRA `(.L_x_1232) ;  /* 0x0000000800107947 */ /* 0x000fea0003800000 */
.L_x_1243:
[----:B------:R-:W-:Y:S01]  /*2a90*/  HADD2.F32 R3, -RZ, R0.H0_H0 ;  /* 0x20000000ff037230 */ /* 0x000fe20000004100 */
        /* <DEDUP_REMOVED lines=12> */
.L_x_1247:
[----:B------:R-:W-:Y:S01]  /*2b60*/  IMAD.MOV.U32 R0, RZ, RZ, 0x7f ;  /* 0x0000007fff007424 */ /* 0x000fe200078e00ff */
[----:B------:R-:W-:-:S04]  /*2b70*/  ISETP.GT.U32.AND P0, PT, R2, 0x7f800000, PT ;  /* 0x7f8000000200780c */ /* 0x000fc80003f04070 */
[----:B------:R-:W-:-:S09]  /*2b80*/  SEL R0, R0, 0x7c, P0 ;  /* 0x0000007c00007807 */ /* 0x000fd20000000000 */
.L_x_1248:
[----:B------:R-:W-:Y:S05]  /*2b90*/  BSYNC B0 ;  /* 0x0000000000007941 */ /* 0x000fea0003800000 */
.L_x_1246:
[----:B------:R-:W-:-:S04]  /*2ba0*/  LOP3.LUT R2, R3, 0x80000000, RZ, 0xc0, !PT ;  /* 0x8000000003027812 */ /* 0x000fc800078ec0ff */
[----:B------:R-:W-:-:S04]  /*2bb0*/  SHF.R.U32.HI R3, RZ, 0x18, R2 ;  /* 0x00000018ff037819 */ /* 0x000fc80000011602 */
[----:B------:R-:W-:-:S05]  /*2bc0*/  LOP3.LUT R3, R0, R3, RZ, 0xfc, !PT ;  /* 0x0000000300037212 */ /* 0x000fca00078efcff */
[----:B------:R0:W-:Y:S01]  /*2bd0*/  STG.E.U8 desc[UR36][R16.64], R3 ;  /* 0x0000000310007986 */ /* 0x0001e2000c101124 */
[----:B------:R-:W-:Y:S05]  /*2be0*/  BRA `(.L_x_1232) ;  /* 0x0000000400b87947 */ /* 0x000fea0003800000 */
.L_x_1242:
[----:B------:R-:W-:-:S05]  /*2bf0*/  HADD2.F32 R0, -RZ, R0.H0_H0 ;  /* 0x20000000ff007230 */ /* 0x000fca0000004100 */
[----:B------:R-:W-:-:S05]  /*2c00*/  F2FP.BF16.F32.PACK_AB R0, RZ, R0 ;  /* 0x00000000ff00723e */ /* 0x000fca00000010ff */
[----:B------:R0:W-:Y:S01]  /*2c10*/  STG.E.U16 desc[UR36][R16.64], R0 ;  /* 0x0000000010007986 */ /* 0x0001e2000c101524 */
[----:B------:R-:W-:Y:S05]  /*2c20*/  BRA `(.L_x_1232) ;  /* 0x0000000400a87947 */ /* 0x000fea0003800000 */
.L_x_1239:
        /* <DEDUP_REMOVED lines=8> */
[----:B------:R-:W-:-:S06]  /*2cb0*/  HADD2.F32 R3, -RZ, R0.H0_H0 ;  /* 0x20000000ff037230 */ /* 0x000fcc0000004100 */
[----:B------:R-:W0:Y:S02]  /*2cc0*/  F2I.FTZ.U32.TRUNC.NTZ R3, R3 ;  /* 0x0000000300037305 */ /* 0x000e24000021f000 */
[----:B0-----:R0:W-:Y:S01]  /*2cd0*/  STG.E.U16 desc[UR36][R16.64], R3 ;  /* 0x0000000310007986 */ /* 0x0011e2000c101524 */
[----:B------:R-:W-:Y:S05]  /*2ce0*/  BRA `(.L_x_1232) ;  /* 0x0000000400787947 */ /* 0x000fea0003800000 */
.L_x_1251:
[----:B------:R-:W-:Y:S01]  /*2cf0*/  HADD2.F32 R3, -RZ, R0.H0_H0 ;  /* 0x20000000ff037230 */ /* 0x000fe20000004100 */
        /* <DEDUP_REMOVED lines=16> */
.L_x_1254:
[----:B------:R-:W-:-:S04]  /*2e00*/  LOP3.LUT R2, R3, 0x80000000, RZ, 0xc0, !PT ;  /* 0x8000000003027812 */ /* 0x000fc800078ec0ff */
[----:B------:R-:W-:-:S04]  /*2e10*/  SHF.R.U32.HI R3, RZ, 0x18, R2 ;  /* 0x00000018ff037819 */ /* 0x000fc80000011602 */
[----:B------:R-:W-:-:S04]  /*2e20*/  LOP3.LUT R0, R0, R3, RZ, 0xfc, !PT ;  /* 0x0000000300007212 */ /* 0x000fc800078efcff */
[----:B------:R-:W-:-:S07]  /*2e30*/  PRMT R8, R0, 0x7610, R8 ;  /* 0x0000761000087816 */ /* 0x000fce0000000008 */
.L_x_1253:
[----:B------:R-:W-:Y:S05]  /*2e40*/  BSYNC B0 ;  /* 0x0000000000007941 */ /* 0x000fea0003800000 */
.L_x_1252:
[----:B------:R0:W-:Y:S01]  /*2e50*/  STG.E.U8 desc[UR36][R16.64], R8 ;  /* 0x0000000810007986 */ /* 0x0001e2000c101124 */
[----:B------:R-:W-:Y:S05]  /*2e60*/  BRA `(.L_x_1232) ;  /* 0x0000000400187947 */ /* 0x000fea0003800000 */
.L_x_1250:
        /* <DEDUP_REMOVED lines=17> */
.L_x_1257:
[----:B------:R-:W-:-:S04]  /*2f80*/  LOP3.LUT R2, R3, 0x80000000, RZ, 0xc0, !PT ;  /* 0x8000000003027812 */ /* 0x000fc800078ec0ff */
[----:B------:R-:W-:-:S04]  /*2f90*/  SHF.R.U32.HI R3, RZ, 0x18, R2 ;  /* 0x00000018ff037819 */ /* 0x000fc80000011602 */
[----:B------:R-:W-:-:S04]  /*2fa0*/  LOP3.LUT R0, R0, R3, RZ, 0xfc, !PT ;  /* 0x0000000300007212 */ /* 0x000fc800078efcff */
[----:B------:R-:W-:-:S07]  /*2fb0*/  PRMT R8, R0, 0x7610, R8 ;  /* 0x0000761000087816 */ /* 0x000fce0000000008 */
.L_x_1256:
[----:B------:R-:W-:Y:S05]  /*2fc0*/  BSYNC B0 ;  /* 0x0000000000007941 */ /* 0x000fea0003800000 */
.L_x_1255:
[----:B------:R0:W-:Y:S01]  /*2fd0*/  STG.E.U8 desc[UR36][R16.64], R8 ;  /* 0x0000000810007986 */ /* 0x0001e2000c101124 */
[----:B------:R-:W-:Y:S05]  /*2fe0*/  BRA `(.L_x_1232) ;  /* 0x0000000000b87947 */ /* 0x000fea0003800000 */
.L_x_1249:
[----:B------:R-:W-:-:S13]  /*2ff0*/  ISETP.NE.AND P0, PT, R2, 0x1c, PT ;  /* 0x0000001c0200780c */ /* 0x000fda0003f05270 */
[----:B------:R-:W-:Y:S05]  /*3000*/  @!P0 BRA `(.L_x_1258) ;  /* 0x0000000000a48947 */ /* 0x000fea0003800000 */
[----:B------:R-:W-:-:S13]  /*3010*/  ISETP.NE.AND P0, PT, R2, 0x1d, PT ;  /* 0x0000001d0200780c */ /* 0x000fda0003f05270 */
[----:B------:R-:W-:Y:S05]  /*3020*/  @!P0 BRA `(.L_x_1259) ;  /* 0x00000000008c8947 */ /* 0x000fea0003800000 */
[----:B------:R-:W-:-:S13]  /*3030*/  ISETP.NE.AND P0, PT, R2, 0x2c, PT ;  /* 0x0000002c0200780c */ /* 0x000fda0003f05270 */
[----:B------:R-:W-:Y:S05]  /*3040*/  @P0 BRA `(.L_x_1231) ;  /* 0x0000000000400947 */ /* 0x000fea0003800000 */
[----:B------:R-:W-:-:S05]  /*3050*/  HADD2.F32 R3, -RZ, R0.H0_H0 ;  /* 0x20000000ff037230 */ /* 0x000fca0000004100 */
        /* <DEDUP_REMOVED lines=15> */
.L_x_1231:
        /* <DEDUP_REMOVED lines=16> */
.L_x_1260:
[----:B------:R-:W-:Y:S05]  /*3250*/  BRA `(.L_x_1232) ;  /* 0x00000000001c7947 */ /* 0x000fea0003800000 */
.L_x_1259:
[----:B------:R-:W-:-:S06]  /*3260*/  HADD2.F32 R2, -RZ, R0.H0_H0 ;  /* 0x20000000ff027230 */ /* 0x000fcc0000004100 */
[----:B------:R-:W0:Y:S02]  /*3270*/  F2I.U64.TRUNC R2, R2 ;  /* 0x0000000200027311 */ /* 0x000e24000020d800 */
[----:B0-----:R0:W-:Y:S01]  /*3280*/  STG.E.64 desc[UR36][R16.64], R2 ;  /* 0x0000000210007986 */ /* 0x0011e2000c101b24 */
[----:B------:R-:W-:Y:S05]  /*3290*/  BRA `(.L_x_1232) ;  /* 0x00000000000c7947 */ /* 0x000fea0003800000 */
.L_x_1258:
[----:B------:R-:W-:-:S04]  /*32a0*/  HADD2.F32 R0, -RZ, R0.H0_H0 ;  /* 0x20000000ff007230 */ /* 0x000fc80000004100 */
[----:B------:R-:W0:Y:S02]  /*32b0*/  F2I.FTZ.U32.TRUNC.NTZ R3, R0 ;  /* 0x0000000000037305 */ /* 0x000e24000021f000 */
[----:B0-----:R0:W-:Y:S02]  /*32c0*/  STG.E desc[UR36][R16.64], R3 ;  /* 0x0000000310007986 */ /* 0x0011e4000c101924 */
.L_x_1232:
[----:B------:R-:W-:-:S04]  /*32d0*/  IMAD R18, R23, 0x200, R18 ;  /* 0x0000020017127824 */ /* 0x000fc800078e0212 */
[----:B------:R-:W-:-:S07]  /*32e0*/  VIADD R19, R18, 0x80 ;  /* 0x0000008012137836 */ /* 0x000fce0000000000 */
.L_x_1192:
[----:B------:R-:W-:Y:S05]  /*32f0*/  BSYNC B6 ;  /* 0x0000000000067941 */ /* 0x000fea0003800000 */
.L_x_1191:
        /* <DEDUP_REMOVED lines=307> */
.L_x_1263:
        /* <DEDUP_REMOVED lines=22> */
.L_x_1267:
[----:B------:R-:W2:Y:S02]  /*4790*/  LDG.E.U8 R2, desc[UR36][R2.64] ;  /* 0x0000002402027981 */ /* 0x000ea4000c1e1100 */
[----:B--2---:R-:W-:-:S04]  /*47a0*/  I2FP.F32.U32 R0, R2 ;  /* 0x0000000200007245 */ /* 0x004fc80000201000 */
[----:B------:R-:W-:Y:S01]  /*47b0*/  F2FP.F16.F32.PACK_AB R0, RZ, R0 ;  /* 0x00000000ff00723e */ /* 0x000fe200000000ff */
[----:B------:R-:W-:Y:S06]  /*47c0*/  BRA `(.L_x_1269) ;  /* 0x0000000c00887947 */ /* 0x000fec0003800000 */
.L_x_1266:
        /* <DEDUP_REMOVED lines=10> */
.L_x_1271:
[----:B------:R-:W2:Y:S02]  /*4870*/  LDG.E R2, desc[UR36][R2.64] ;  /* 0x0000002402027981 */ /* 0x000ea4000c1e1900 */
[----:B--2---:R-:W-:-:S04]  /*4880*/  I2FP.F32.S32 R0, R2 ;  /* 0x0000000200007245 */ /* 0x004fc80000201400 */
[----:B------:R-:W-:Y:S01]  /*4890*/  F2FP.F16.F32.PACK_AB R0, RZ, R0 ;  /* 0x00000000ff00723e */ /* 0x000fe200000000ff */
[----:B------:R-:W-:Y:S06]  /*48a0*/  BRA `(.L_x_1269) ;  /* 0x0000000c00507947 */ /* 0x000fec0003800000 */
.L_x_1270:
[----:B------:R-:W2:Y:S02]  /*48b0*/  LDG.E.U16 R2, desc[UR36][R2.64] ;  /* 0x0000002402027981 */ /* 0x000ea4000c1e1500 */
[----:B--2---:R-:W0:Y:S02]  /*48c0*/  I2F.S16 R0, R2 ;  /* 0x0000000200007306 */ /* 0x004e240000101400 */
[----:B0-----:R-:W-:Y:S01]  /*48d0*/  F2FP.F16.F32.PACK_AB R0, RZ, R0 ;  /* 0x00000000ff00723e */ /* 0x001fe200000000ff */
[----:B------:R-:W-:Y:S06]  /*48e0*/  BRA `(.L_x_1269) ;  /* 0x0000000c00407947 */ /* 0x000fec0003800000 */
.L_x_1265:
        /* <DEDUP_REMOVED lines=9> */
.L_x_1273:
[----:B------:R0:W5:Y:S01]  /*4980*/  LDG.E.U16 R0, desc[UR36][R2.64] ;  /* 0x0000002402007981 */ /* 0x000162000c1e1500 */
[----:B------:R-:W-:Y:S05]  /*4990*/  BRA `(.L_x_1269) ;  /* 0x0000000c00147947 */ /* 0x000fea0003800000 */
.L_x_1272:
        /* <DEDUP_REMOVED lines=9> */
.L_x_1275:
[----:B------:R1:W5:Y:S01]  /*4a30*/  LDG.E.U16 R0, desc[UR36][R2.64] ;  /* 0x0000002402007981 */ /* 0x000362000c1e1500 */
[----:B------:R-:W-:Y:S05]  /*4a40*/  BRA `(.L_x_1269) ;  /* 0x0000000800e87947 */ /* 0x000fea0003800000 */
.L_x_1274:
        /* <DEDUP_REMOVED lines=8> */
.L_x_1264:
        /* <DEDUP_REMOVED lines=13> */
.L_x_1278:
        /* <DEDUP_REMOVED lines=8> */
.L_x_1277:
        /* <DEDUP_REMOVED lines=28> */
.L_x_1280:
        /* <DEDUP_REMOVED lines=15> */
.L_x_1279:
[----:B------:R-:W2:Y:S02]  /*4ed0*/  LDG.E.U16 R0, desc[UR36][R2.64] ;  /* 0x0000002402007981 */ /* 0x000ea4000c1e1500 */
[----:B--2---:R-:W-:-:S05]  /*4ee0*/  IMAD.U32 R0, R0, 0x10000, RZ ;  /* 0x0001000000007824 */ /* 0x004fca00078e00ff */
[----:B------:R-:W-:Y:S01]  /*4ef0*/  F2FP.F16.F32.PACK_AB R0, RZ, R0 ;  /* 0x00000000ff00723e */ /* 0x000fe200000000ff */
[----:B------:R-:W-:Y:S06]  /*4f00*/  BRA `(.L_x_1269) ;  /* 0x0000000400b87947 */ /* 0x000fec0003800000 */
.L_x_1276:
        /* <DEDUP_REMOVED lines=12> */
.L_x_1283:
        /* <DEDUP_REMOVED lines=21> */
.L_x_1287:
[----:B------:R-:W-:Y:S05]  /*5120*/  BSYNC B1 ;  /* 0x0000000000017941 */ /* 0x000fea0003800000 */
.L_x_1286:
[----:B------:R-:W-:Y:S01]  /*5130*/  LEA R3, R0, 0x3b800000, 0x17 ;  /* 0x3b80000000037811 */ /* 0x000fe200078eb8ff */
[----:B------:R-:W-:-:S05]  /*5140*/  IMAD.SHL.U32 R0, R2, 0x100000, RZ ;  /* 0x0010000002007824 */ /* 0x000fca00078e00ff */
[----:B------:R-:W-:-:S07]  /*5150*/  LOP3.LUT R0, R3, R0, R4, 0xfe, !PT ;  /* 0x0000000003007212 */ /* 0x000fce00078efe04 */
.L_x_1285:
[----:B------:R-:W-:Y:S05]  /*5160*/  BSYNC B0 ;  /* 0x0000000000007941 */ /* 0x000fea0003800000 */
.L_x_1284:
[----:B------:R-:W-:Y:S01]  /*5170*/  F2FP.F16.F32.PACK_AB R0, RZ, R0 ;  /* 0x00000000ff00723e */ /* 0x000fe200000000ff */
[----:B------:R-:W-:Y:S06]  /*5180*/  BRA `(.L_x_1269) ;  /* 0x0000000400187947 */ /* 0x000fec0003800000 */
.L_x_1282:
        /* <DEDUP_REMOVED lines=21> */
.L_x_1291:
[----:B------:R-:W-:Y:S05]  /*52e0*/  BSYNC B1 ;  /* 0x0000000000017941 */ /* 0x000fea0003800000 */
.L_x_1290:
[----:B------:R-:W-:Y:S01]  /*52f0*/  LEA R3, R0, 0x37800000, 0x17 ;  /* 0x3780000000037811 */ /* 0x000fe200078eb8ff */
[----:B------:R-:W-:-:S05]  /*5300*/  IMAD.SHL.U32 R0, R2, 0x200000, RZ ;  /* 0x0020000002007824 */ /* 0x000fca00078e00ff */
[----:B------:R-:W-:-:S07]  /*5310*/  LOP3.LUT R0, R3, R0, R4, 0xfe, !PT ;  /* 0x0000000003007212 */ /* 0x000fce00078efe04 */
.L_x_1289:
[----:B------:R-:W-:Y:S05]  /*5320*/  BSYNC B0 ;  /* 0x0000000000007941 */ /* 0x000fea0003800000 */
.L_x_1288:
[----:B------:R-:W-:Y:S01]  /*5330*/  F2FP.F16.F32.PACK_AB R0, RZ, R0 ;  /* 0x00000000ff00723e */ /* 0x000fe200000000ff */
[----:B------:R-:W-:Y:S06]  /*5340*/  BRA `(.L_x_1269) ;  /* 0x0000000000a87947 */ /* 0x000fec0003800000 */
.L_x_1281:
        /* <DEDUP_REMOVED lines=14> */
.L_x_1295:
[----:B------:R-:W-:Y:S05]  /*5430*/  BSYNC B0 ;  /* 0x0000000000007941 */ /* 0x000fea0003800000 */
.L_x_1294:
[----:B------:R-:W-:Y:S01]  /*5440*/  F2FP.F16.F32.PACK_AB R0, RZ, R0 ;  /* 0x00000000ff00723e */ /* 0x000fe200000000ff */
[----:B------:R-:W-:Y:S06]  /*5450*/  BRA `(.L_x_1269) ;  /* 0x0000000000647947 */ /* 0x000fec0003800000 */
.L_x_1268:
        /* <DEDUP_REMOVED lines=16> */
.L_x_1296:
[----:B------:R-:W-:Y:S01]  /*5560*/  PRMT R0, RZ, 0x7610, R0 ;  /* 0x00007610ff007816 */ /* 0x000fe20000000000 */
[----:B------:R-:W-:Y:S06]  /*5570*/  BRA `(.L_x_1269) ;  /* 0x00000000001c7947 */ /* 0x000fec0003800000 */
.L_x_1293:
[----:B------:R-:W2:Y:S02]  /*5580*/  LDG.E.64 R2, desc[UR36][R2.64] ;  /* 0x0000002402027981 */ /* 0x000ea4000c1e1b00 */
[----:B--2---:R-:W0:Y:S02]  /*5590*/  I2F.U64 R0, R2 ;  /* 0x0000000200007312 */ /* 0x004e240000301000 */
[----:B0-----:R-:W-:Y:S01]  /*55a0*/  F2FP.F16.F32.PACK_AB R0, RZ, R0 ;  /* 0x00000000ff00723e */ /* 0x001fe200000000ff */
[----:B------:R-:W-:Y:S06]  /*55b0*/  BRA `(.L_x_1269) ;  /* 0x00000000000c7947 */ /* 0x000fec0003800000 */
.L_x_1292:
[----:B------:R-:W2:Y:S02]  /*55c0*/  LDG.E R2, desc[UR36][R2.64] ;  /* 0x0000002402027981 */ /* 0x000ea4000c1e1900 */
[----:B--2---:R-:W-:-:S04]  /*55d0*/  I2FP.F32.U32 R0, R2 ;  /* 0x0000000200007245 */ /* 0x004fc80000201000 */
[----:B------:R-:W-:-:S07]  /*55e0*/  F2FP.F16.F32.PACK_AB R0, RZ, R0 ;  /* 0x00000000ff00723e */ /* 0x000fce00000000ff */
.L_x_1269:
        /* <DEDUP_REMOVED lines=19> */
.L_x_1300:
[----:B------:R-:W-:-:S06]  /*5720*/  HADD2.F32 R3, -RZ, R0.H0_H0 ;  /* 0x20000000ff037230 */ /* 0x000fcc0000004100 */
[----:B------:R-:W0:Y:S02]  /*5730*/  F2I.S64.TRUNC R2, R3 ;  /* 0x0000000300027311 */ /* 0x000e24000020d900 */
[----:B0-----:R0:W-:Y:S01]  /*5740*/  STG.E.U8 desc[UR36][R16.64], R2 ;  /* 0x0000000210007986 */ /* 0x0011e2000c101124 */
[----:B------:R-:W-:Y:S05]  /*5750*/  BRA `(.L_x_1302) ;  /* 0x0000000c00847947 */ /* 0x000fea0003800000 */
.L_x_1299:
        /* <DEDUP_REMOVED lines=10> */
.L_x_1304:
[----:B------:R-:W-:-:S04]  /*5800*/  HADD2.F32 R0, -RZ, R0.H0_H0 ;  /* 0x20000000ff007230 */ /* 0x000fc80000004100 */
[----:B------:R-:W0:Y:S02]  /*5810*/  F2I.FTZ.TRUNC.NTZ R3, R0 ;  /* 0x0000000000037305 */ /* 0x000e24000021f100 */
[----:B0-----:R0:W-:Y:S01]  /*5820*/  STG.E desc[UR36][R16.64], R3 ;  /* 0x0000000310007986 */ /* 0x0011e2000c101924 */
[----:B------:R-:W-:Y:S05]  /*5830*/  BRA `(.L_x_1302) ;  /* 0x0000000c004c7947 */ /* 0x000fea0003800000 */
.L_x_1303:
[----:B------:R-:W-:-:S04]  /*5840*/  HADD2.F32 R0, -RZ, R0.H0_H0 ;  /* 0x20000000ff007230 */ /* 0x000fc80000004100 */
[----:B------:R-:W0:Y:S02]  /*5850*/  F2I.FTZ.TRUNC.NTZ R3, R0 ;  /* 0x0000000000037305 */ /* 0x000e24000021f100 */
[----:B0-----:R0:W-:Y:S01]  /*5860*/  STG.E.U16 desc[UR36][R16.64], R3 ;  /* 0x0000000310007986 */ /* 0x0011e2000c101524 */
[----:B------:R-:W-:Y:S05]  /*5870*/  BRA `(.L_x_1302) ;  /* 0x0000000c003c7947 */ /* 0x000fea0003800000 */
.L_x_1298:
        /* <DEDUP_REMOVED lines=9> */
.L_x_1306:
[----:B------:R0:W-:Y:S01]  /*5910*/  STG.E.U16 desc[UR36][R16.64], R0 ;  /* 0x0000000010007986 */ /* 0x0001e2000c101524 */
[----:B------:R-:W-:Y:S05]  /*5920*/  BRA `(.L_x_1302) ;  /* 0x0000000c00107947 */ /* 0x000fea0003800000 */
.L_x_1305:
        /* <DEDUP_REMOVED lines=10> */
.L_x_1308:
[----:B------:R-:W-:-:S05]  /*59d0*/  HADD2.F32 R0, -RZ, R0.H0_H0 ;  /* 0x20000000ff007230 */ /* 0x000fca0000004100 */
[----:B------:R-:W-:-:S04]  /*59e0*/  F2FP.F16.F32.PACK_AB R0, RZ, R0 ;  /* 0x00000000ff00723e */ /* 0x000fc800000000ff */
[----:B------:R-:W-:-:S05]  /*59f0*/  PRMT R0, R0, 0x5410, RZ ;  /* 0x0000541000007816 */ /* 0x000fca00000000ff */
[----:B------:R0:W-:Y:S01]  /*5a00*/  STG.E desc[UR36][R16.64], R0 ;  /* 0x0000000010007986 */ /* 0x0001e2000c101924 */
[----:B------:R-:W-:Y:S05]  /*5a10*/  BRA `(.L_x_1302) ;  /* 0x0000000800d47947 */ /* 0x000fea0003800000 */
.L_x_1307:
[----:B------:R-:W-:-:S05]  /*5a20*/  HADD2.F32 R2, -RZ, R0.H0_H0 ;  /* 0x20000000ff027230 */ /* 0x000fca0000004100 */
[----:B------:R-:W-:-:S06]  /*5a30*/  FMUL.FTZ R2, R2, 1 ;  /* 0x3f80000002027820 */ /* 0x000fcc0000410000 */
[----:B------:R-:W0:Y:S02]  /*5a40*/  F2F.F64.F32 R2, R2 ;  /* 0x0000000200027310 */ /* 0x000e240000201800 */
[----:B0-----:R0:W-:Y:S01]  /*5a50*/  STG.E.64 desc[UR36][R16.64], R2 ;  /* 0x0000000210007986 */ /* 0x0011e2000c101b24 */
[----:B------:R-:W-:Y:S05]  /*5a60*/  BRA `(.L_x_1302) ;  /* 0x0000000800c07947 */ /* 0x000fea0003800000 */
.L_x_1297:
        /* <DEDUP_REMOVED lines=13> */
.L_x_1311:
[----:B------:R-:W-:Y:S01]  /*5b40*/  HADD2.F32 R0, -RZ, R0.H0_H0 ;  /* 0x20000000ff007230 */ /* 0x000fe20000004100 */
[----:B------:R-:W-:-:S04]  /*5b50*/  CS2R R6, SRZ ;  /* 0x0000000000067805 */ /* 0x000fc8000001ff00 */
[----:B------:R-:W-:-:S04]  /*5b60*/  FMUL.FTZ R0, R0, 1 ;  /* 0x3f80000000007820 */ /* 0x000fc80000410000 */
[----:B------:R-:W0:Y:S02]  /*5b70*/  F2F.F64.F32 R4, R0 ;  /* 0x0000000000047310 */ /* 0x000e240000201800 */
[----:B0-----:R0:W-:Y:S01]  /*5b80*/  STG.E.128 desc[UR36][R16.64], R4 ;  /* 0x0000000410007986 */ /* 0x0011e2000c101d24 */
[----:B------:R-:W-:Y:S05]  /*5b90*/  BRA `(.L_x_1302) ;  /* 0x0000000800747947 */ /* 0x000fea0003800000 */
.L_x_1310:
        /* <DEDUP_REMOVED lines=21> */
.L_x_1315:
[----:B------:R-:W-:Y:S05]  /*5cf0*/  BSYNC B0 ;  /* 0x0000000000007941 */ /* 0x000fea0003800000 */
.L_x_1314:
[----:B------:R-:W-:-:S05]  /*5d00*/  LOP3.LUT R3, R0, R3, RZ, 0xfc, !PT ;  /* 0x0000000300037212 */ /* 0x000fca00078efcff */
[----:B------:R0:W-:Y:S01]  /*5d10*/  STG.E.U8 desc[UR36][R16.64], R3 ;  /* 0x0000000310007986 */ /* 0x0001e2000c101124 */
[----:B------:R-:W-:Y:S05]  /*5d20*/  BRA `(.L_x_1302) ;  /* 0x0000000800107947 */ /* 0x000fea0003800000 */
.L_x_1313:
        /* <DEDUP_REMOVED lines=13> */
.L_x_1317:
[----:B------:R-:W-:Y:S01]  /*5e00*/  IMAD.MOV.U32 R0, RZ, RZ, 0x7f ;  /* 0x0000007fff007424 */ /* 0x000fe200078e00ff */
[----:B------:R-:W-:-:S04]  /*5e10*/  ISETP.GT.U32.AND P0, PT, R2, 0x7f800000, PT ;  /* 0x7f8000000200780c */ /* 0x000fc80003f04070 */
[----:B------:R-:W-:-:S09]  /*5e20*/  SEL R0, R0, 0x7c, P0 ;  /* 0x0000007c00007807 */ /* 0x000fd20000000000 */
.L_x_1318:
[----:B------:R-:W-:Y:S05]  /*5e30*/  BSYNC B0 ;  /* 0x0000000000007941 */ /* 0x000fea0003800000 */
.L_x_1316:
[----:B------:R-:W-:-:S04]  /*5e40*/  LOP3.LUT R2, R3, 0x80000000, RZ, 0xc0, !PT ;  /* 0x8000000003027812 */ /* 0x000fc800078ec0ff */
[----:B------:R-:W-:-:S04]  /*5e50*/  SHF.R.U32.HI R3, RZ, 0x18, R2 ;  /* 0x00000018ff037819 */ /* 0x000fc80000011602 */
[----:B------:R-:W-:-:S05]  /*5e60*/  LOP3.LUT R3, R0, R3, RZ, 0xfc, !PT ;  /* 0x0000000300037212 */ /* 0x000fca00078efcff */
[----:B------:R0:W-:Y:S01]  /*5e70*/  STG.E.U8 desc[UR36][R16.64], R3 ;  /* 0x0000000310007986 */ /* 0x0001e2000c101124 */
[----:B------:R-:W-:Y:S05]  /*5e80*/  BRA `(.L_x_1302) ;  /* 0x0000000400b87947 */ /* 0x000fea0003800000 */
.L_x_1312:
[----:B------:R-:W-:-:S05]  /*5e90*/  HADD2.F32 R0, -RZ, R0.H0_H0 ;  /* 0x20000000ff007230 */ /* 0x000fca0000004100 */
[----:B------:R-:W-:-:S05]  /*5ea0*/  F2FP.BF16.F32.PACK_AB R0, RZ, R0 ;  /* 0x00000000ff00723e */ /* 0x000fca00000010ff */
[----:B------:R0:W-:Y:S01]  /*5eb0*/  STG.E.U16 desc[UR36][R16.64], R0 ;  /* 0x0000000010007986 */ /* 0x0001e2000c101524 */
[----:B------:R-:W-:Y:S05]  /*5ec0*/  BRA `(.L_x_1302) ;  /* 0x0000000400a87947 */ /* 0x000fea0003800000 */
.L_x_1309:
        /* <DEDUP_REMOVED lines=12> */
.L_x_1321:
        /* <DEDUP_REMOVED lines=17> */
.L_x_1324:
[----:B------:R-:W-:-:S04]  /*60a0*/  LOP3.LUT R2, R3, 0x80000000, RZ, 0xc0, !PT ;  /* 0x8000000003027812 */ /* 0x000fc800078ec0ff */
[----:B------:R-:W-:-:S04]  /*60b0*/  SHF.R.U32.HI R3, RZ, 0x18, R2 ;  /* 0x00000018ff037819 */ /* 0x000fc80000011602 */
[----:B------:R-:W-:-:S04]  /*60c0*/  LOP3.LUT R0, R0, R3, RZ, 0xfc, !PT ;  /* 0x0000000300007212 */ /* 0x000fc800078efcff */
[----:B------:R-:W-:-:S07]  /*60d0*/  PRMT R8, R0, 0x7610, R8 ;  /* 0x0000761000087816 */ /* 0x000fce0000000008 */
.L_x_1323:
[----:B------:R-:W-:Y:S05]  /*60e0*/  BSYNC B0 ;  /* 0x0000000000007941 */ /* 0x000fea0003800000 */
.L_x_1322:
[----:B------:R3:W-:Y:S01]  /*60f0*/  STG.E.U8 desc[UR36][R16.64], R8 ;  /* 0x0000000810007986 */ /* 0x0007e2000c101124 */
[----:B------:R-:W-:Y:S05]  /*6100*/  BRA `(.L_x_1302) ;  /* 0x0000000400187947 */ /* 0x000fea0003800000 */
.L_x_1320:
        /* <DEDUP_REMOVED lines=17> */
.L_x_1327:
[----:B------:R-:W-:-:S04]  /*6220*/  LOP3.LUT R2, R3, 0x80000000, RZ, 0xc0, !PT ;  /* 0x8000000003027812 */ /* 0x000fc800078ec0ff */
[----:B------:R-:W-:-:S04]  /*6230*/  SHF.R.U32.HI R3, RZ, 0x18, R2 ;  /* 0x00000018ff037819 */ /* 0x000fc80000011602 */
[----:B------:R-:W-:-:S04]  /*6240*/  LOP3.LUT R0, R0, R3, RZ, 0xfc, !PT ;  /* 0x0000000300007212 */ /* 0x000fc800078efcff */
[----:B------:R-:W-:-:S07]  /*6250*/  PRMT R8, R0, 0x7610, R8 ;  /* 0x0000761000087816 */ /* 0x000fce0000000008 */
.L_x_1326:
[----:B------:R-:W-:Y:S05]  /*6260*/  BSYNC B0 ;  /* 0x0000000000007941 */ /* 0x000fea0003800000 */
.L_x_1325:
[----:B------:R0:W-:Y:S01]  /*6270*/  STG.E.U8 desc[UR36][R16.64], R8 ;  /* 0x0000000810007986 */ /* 0x0001e2000c101124 */
[----:B------:R-:W-:Y:S05]  /*6280*/  BRA `(.L_x_1302) ;  /* 0x0000000000b87947 */ /* 0x000fea0003800000 */
.L_x_1319:
        /* <DEDUP_REMOVED lines=22> */
.L_x_1301:
        /* <DEDUP_REMOVED lines=16> */
.L_x_1330:
[----:B------:R-:W-:Y:S05]  /*64f0*/  BRA `(.L_x_1302) ;  /* 0x00000000001c7947 */ /* 0x000fea0003800000 */
.L_x_1329:
[----:B------:R-:W-:-:S06]  /*6500*/  HADD2.F32 R2, -RZ, R0.H0_H0 ;  /* 0x20000000ff027230 */ /* 0x000fcc0000004100 */
[----:B------:R-:W0:Y:S02]  /*6510*/  F2I.U64.TRUNC R2, R2 ;  /* 0x0000000200027311 */ /* 0x000e24000020d800 */
[----:B0-----:R2:W-:Y:S01]  /*6520*/  STG.E.64 desc[UR36][R16.64], R2 ;  /* 0x0000000210007986 */ /* 0x0015e2000c101b24 */
[----:B------:R-:W-:Y:S05]  /*6530*/  BRA `(.L_x_1302) ;  /* 0x00000000000c7947 */ /* 0x000fea0003800000 */
.L_x_1328:
[----:B------:R-:W-:-:S04]  /*6540*/  HADD2.F32 R0, -RZ, R0.H0_H0 ;  /* 0x20000000ff007230 */ /* 0x000fc80000004100 */
[----:B------:R-:W0:Y:S02]  /*6550*/  F2I.FTZ.U32.TRUNC.NTZ R3, R0 ;  /* 0x0000000000037305 */ /* 0x000e24000021f000 */
[----:B0-----:R0:W-:Y:S02]  /*6560*/  STG.E desc[UR36][R16.64], R3 ;  /* 0x0000000310007986 */ /* 0x0011e4000c101924 */
.L_x_1302:
[----:B------:R-:W-:-:S07]  /*6570*/  VIADD R19, R19, 0x80 ;  /* 0x0000008013137836 */ /* 0x000fce0000000000 */
.L_x_1262:
[----:B------:R-:W-:Y:S05]  /*6580*/  BSYNC B6 ;  /* 0x0000000000067941 */ /* 0x000fea0003800000 */
.L_x_1261:
        /* <DEDUP_REMOVED lines=307> */
.L_x_1333:
        /* <DEDUP_REMOVED lines=22> */
.L_x_1337:
[----:B------:R-:W2:Y:S02]  /*7a20*/  LDG.E.U8 R2, desc[UR36][R2.64] ;  /* 0x0000002402027981 */ /* 0x000ea4000c1e1100 */
[----:B--2---:R-:W-:-:S04]  /*7a30*/  I2FP.F32.U32 R0, R2 ;  /* 0x0000000200007245 */ /* 0x004fc80000201000 */
[----:B------:R-:W-:Y:S01]  /*7a40*/  F2FP.F16.F32.PACK_AB R0, RZ, R0 ;  /* 0x00000000ff00723e */ /* 0x000fe200000000ff */
[----:B------:R-:W-:Y:S06]  /*7a50*/  BRA `(.L_x_1339) ;  /* 0x0000000c00887947 */ /* 0x000fec0003800000 */
.L_x_1336:
        /* <DEDUP_REMOVED lines=10> */
.L_x_1341:
[----:B------:R-:W2:Y:S02]  /*7b00*/  LDG.E R2, desc[UR36][R2.64] ;  /* 0x0000002402027981 */ /* 0x000ea4000c1e1900 */
[----:B--2---:R-:W-:-:S04]  /*7b10*/  I2FP.F32.S32 R0, R2 ;  /* 0x0000000200007245 */ /* 0x004fc80000201400 */
[----:B------:R-:W-:Y:S01]  /*7b20*/  F2FP.F16.F32.PACK_AB R0, RZ, R0 ;  /* 0x00000000ff00723e */ /* 0x000fe200000000ff */
[----:B------:R-:W-:Y:S06]  /*7b30*/  BRA `(.L_x_1339) ;  /* 0x0000000c00507947 */ /* 0x000fec0003800000 */
.L_x_1340:
[----:B------:R-:W2:Y:S02]  /*7b40*/  LDG.E.U16 R2, desc[UR36][R2.64] ;  /* 0x0000002402027981 */ /* 0x000ea4000c1e1500 */
[----:B--2---:R-:W0:Y:S02]  /*7b50*/  I2F.S16 R0, R2 ;  /* 0x0000000200007306 */ /* 0x004e240000101400 */
[----:B0-----:R-:W-:Y:S01]  /*7b60*/  F2FP.F16.F32.PACK_AB R0, RZ, R0 ;  /* 0x00000000ff00723e */ /* 0x001fe200000000ff */
[----:B------:R-:W-:Y:S06]  /*7b70*/  BRA `(.L_x_1339) ;  /* 0x0000000c00407947 */ /* 0x000fec0003800000 */
.L_x_1335:
        /* <DEDUP_REMOVED lines=9> */
.L_x_1343:
[----:B------:R1:W5:Y:S01]  /*7c10*/  LDG.E.U16 R0, desc[UR36][R2.64] ;  /* 0x0000002402007981 */ /* 0x000362000c1e1500 */
[----:B------:R-:W-:Y:S05]  /*7c20*/  BRA `(.L_x_1339) ;  /* 0x0000000c00147947 */ /* 0x000fea0003800000 */
.L_x_1342:
        /* <DEDUP_REMOVED lines=9> */
.L_x_1345:
[----:B------:R0:W5:Y:S01]  /*7cc0*/  LDG.E.U16 R0, desc[UR36][R2.64] ;  /* 0x0000002402007981 */ /* 0x000162000c1e1500 */
[----:B------:R-:W-:Y:S05]  /*7cd0*/  BRA `(.L_x_1339) ;  /* 0x0000000800e87947 */ /* 0x000fea0003800000 */
.L_x_1344:
        /* <DEDUP_REMOVED lines=8> */
.L_x_1334:
        /* <DEDUP_REMOVED lines=13> */
.L_x_1348:
        /* <DEDUP_REMOVED lines=8> */
.L_x_1347:
        /* <DEDUP_REMOVED lines=28> */
.L_x_1350:
        /* <DEDUP_REMOVED lines=15> */
.L_x_1349:
[----:B------:R-:W2:Y:S02]  /*8160*/  LDG.E.U16 R0, desc[UR36][R2.64] ;  /* 0x0000002402007981 */ /* 0x000ea4000c1e1500 */
[----:B--2---:R-:W-:-:S05]  /*8170*/  IMAD.U32 R0, R0, 0x10000, RZ ;  /* 0x0001000000007824 */ /* 0x004fca00078e00ff */
[----:B------:R-:W-:Y:S01]  /*8180*/  F2FP.F16.F32.PACK_AB R0, RZ, R0 ;  /* 0x00000000ff00723e */ /* 0x000fe200000000ff */
[----:B------:R-:W-:Y:S06]  /*8190*/  BRA `(.L_x_1339) ;  /* 0x0000000400b87947 */ /* 0x000fec0003800000 */
.L_x_1346:
        /* <DEDUP_REMOVED lines=12> */
.L_x_1353:
        /* <DEDUP_REMOVED lines=21> */
.L_x_1357:
[----:B------:R-:W-:Y:S05]  /*83b0*/  BSYNC B1 ;  /* 0x0000000000017941 */ /* 0x000fea0003800000 */
.L_x_1356:
[----:B------:R-:W-:Y:S01]  /*83c0*/  LEA R3, R0, 0x3b800000, 0x17 ;  /* 0x3b80000000037811 */ /* 0x000fe200078eb8ff */
[----:B------:R-:W-:-:S05]  /*83d0*/  IMAD.SHL.U32 R0, R2, 0x100000, RZ ;  /* 0x0010000002007824 */ /* 0x000fca00078e00ff */
[----:B------:R-:W-:-:S07]  /*83e0*/  LOP3.LUT R0, R3, R0, R4, 0xfe, !PT ;  /* 0x0000000003007212 */ /* 0x000fce00078efe04 */
.L_x_1355:
[----:B------:R-:W-:Y:S05]  /*83f0*/  BSYNC B0 ;  /* 0x0000000000007941 */ /* 0x000fea0003800000 */
.L_x_1354:
[----:B------:R-:W-:Y:S01]  /*8400*/  F2FP.F16.F32.PACK_AB R0, RZ, R0 ;  /* 0x00000000ff00723e */ /* 0x000fe200000000ff */
[----:B------:R-:W-:Y:S06]  /*8410*/  BRA `(.L_x_1339) ;  /* 0x0000000400187947 */ /* 0x000fec0003800000 */
.L_x_1352:
        /* <DEDUP_REMOVED lines=21> */
.L_x_1361:
[----:B------:R-:W-:Y:S05]  /*8570*/  BSYNC B1 ;  /* 0x0000000000017941 */ /* 0x000fea0003800000 */
.L_x_1360:
[----:B------:R-:W-:Y:S01]  /*8580*/  LEA R3, R0, 0x37800000, 0x17 ;  /* 0x3780000000037811 */ /* 0x000fe200078eb8ff */
[----:B------:R-:W-:-:S05]  /*8590*/  IMAD.SHL.U32 R0, R2, 0x200000, RZ ;  /* 0x0020000002007824 */ /* 0x000fca00078e00ff */
[----:B------:R-:W-:-:S07]  /*85a0*/  LOP3.LUT R0, R3, R0, R4, 0xfe, !PT ;  /* 0x0000000003007212 */ /* 0x000fce00078efe04 */
.L_x_1359:
[----:B------:R-:W-:Y:S05]  /*85b0*/  BSYNC B0 ;  /* 0x0000000000007941 */ /* 0x000fea0003800000 */
.L_x_1358:
[----:B------:R-:W-:Y:S01]  /*85c0*/  F2FP.F16.F32.PACK_AB R0, RZ, R0 ;  /* 0x00000000ff00723e */ /* 0x000fe200000000ff */
[----:B------:R-:W-:Y:S06]  /*85d0*/  BRA `(.L_x_1339) ;  /* 0x0000000000a87947 */ /* 0x000fec0003800000 */
.L_x_1351:
        /* <DEDUP_REMOVED lines=14> */
.L_x_1365:
[----:B------:R-:W-:Y:S05]  /*86c0*/  BSYNC B0 ;  /* 0x0000000000007941 */ /* 0x000fea0003800000 */
.L_x_1364:
[----:B------:R-:W-:Y:S01]  /*86d0*/  F2FP.F16.F32.PACK_AB R0, RZ, R0 ;  /* 0x00000000ff00723e */ /* 0x000fe200000000ff */
[----:B------:R-:W-:Y:S06]  /*86e0*/  BRA `(.L_x_1339) ;  /* 0x0000000000647947 */ /* 0x000fec0003800000 */
.L_x_1338:
        /* <DEDUP_REMOVED lines=16> */
.L_x_1366:
[----:B------:R-:W-:Y:S01]  /*87f0*/  PRMT R0, RZ, 0x7610, R0 ;  /* 0x00007610ff007816 */ /* 0x000fe20000000000 */
[----:B------:R-:W-:Y:S06]  /*8800*/  BRA `(.L_x_1339) ;  /* 0x00000000001c7947 */ /* 0x000fec0003800000 */
.L_x_1363:
[----:B------:R-:W2:Y:S02]  /*8810*/  LDG.E.64 R2, desc[UR36][R2.64] ;  /* 0x0000002402027981 */ /* 0x000ea4000c1e1b00 */
[----:B--2---:R-:W0:Y:S02]  /*8820*/  I2F.U64 R0, R2 ;  /* 0x0000000200007312 */ /* 0x004e240000301000 */
[----:B0-----:R-:W-:Y:S01]  /*8830*/  F2FP.F16.F32.PACK_AB R0, RZ, R0 ;  /* 0x00000000ff00723e */ /* 0x001fe200000000ff */
[----:B------:R-:W-:Y:S06]  /*8840*/  BRA `(.L_x_1339) ;  /* 0x00000000000c7947 */ /* 0x000fec0003800000 */
.L_x_1362:
[----:B------:R-:W2:Y:S02]  /*8850*/  LDG.E R2, desc[UR36][R2.64] ;  /* 0x0000002402027981 */ /* 0x000ea4000c1e1900 */
[----:B--2---:R-:W-:-:S04]  /*8860*/  I2FP.F32.U32 R0, R2 ;  /* 0x0000000200007245 */ /* 0x004fc80000201000 */
[----:B------:R-:W-:-:S07]  /*8870*/  F2FP.F16.F32.PACK_AB R0, RZ, R0 ;  /* 0x00000000ff00723e */ /* 0x000fce00000000ff */
.L_x_1339:
        /* <DEDUP_REMOVED lines=19> */
.L_x_1370:
[----:B------:R-:W-:-:S06]  /*89b0*/  HADD2.F32 R3, -RZ, R0.H0_H0 ;  /* 0x20000000ff037230 */ /* 0x000fcc0000004100 */
[----:B------:R-:W0:Y:S02]  /*89c0*/  F2I.S64.TRUNC R2, R3 ;  /* 0x0000000300027311 */ /* 0x000e24000020d900 */
[----:B0-----:R3:W-:Y:S01]  /*89d0*/  STG.E.U8 desc[UR36][R16.64], R2 ;  /* 0x0000000210007986 */ /* 0x0017e2000c101124 */
[----:B------:R-:W-:Y:S05]  /*89e0*/  BRA `(.L_x_1372) ;  /* 0x0000000c00847947 */ /* 0x000fea0003800000 */
.L_x_1369:
        /* <DEDUP_REMOVED lines=10> */
.L_x_1374:
[----:B------:R-:W-:-:S04]  /*8a90*/  HADD2.F32 R0, -RZ, R0.H0_H0 ;  /* 0x20000000ff007230 */ /* 0x000fc80000004100 */
[----:B------:R-:W0:Y:S02]  /*8aa0*/  F2I.FTZ.TRUNC.NTZ R3, R0 ;  /* 0x0000000000037305 */ /* 0x000e24000021f100 */
[----:B0-----:R2:W-:Y:S01]  /*8ab0*/  STG.E desc[UR36][R16.64], R3 ;  /* 0x0000000310007986 */ /* 0x0015e2000c101924 */
[----:B------:R-:W-:Y:S05]  /*8ac0*/  BRA `(.L_x_1372) ;  /* 0x0000000c004c7947 */ /* 0x000fea0003800000 */
.L_x_1373:
[----:B------:R-:W-:-:S04]  /*8ad0*/  HADD2.F32 R0, -RZ, R0.H0_H0 ;  /* 0x20000000ff007230 */ /* 0x000fc80000004100 */
[----:B------:R-:W0:Y:S02]  /*8ae0*/  F2I.FTZ.TRUNC.NTZ R3, R0 ;  /* 0x0000000000037305 */ /* 0x000e24000021f100 */
[----:B0-----:R0:W-:Y:S01]  /*8af0*/  STG.E.U16 desc[UR36][R16.64], R3 ;  /* 0x0000000310007986 */ /* 0x0011e2000c101524 */
[----:B------:R-:W-:Y:S05]  /*8b00*/  BRA `(.L_x_1372) ;  /* 0x0000000c003c7947 */ /* 0x000fea0003800000 */
.L_x_1368:
        /* <DEDUP_REMOVED lines=9> */
.L_x_1376:
[----:B------:R0:W-:Y:S01]  /*8ba0*/  STG.E.U16 desc[UR36][R16.64], R0 ;  /* 0x0000000010007986 */ /* 0x0001e2000c101524 */
[----:B------:R-:W-:Y:S05]  /*8bb0*/  BRA `(.L_x_1372) ;  /* 0x0000000c00107947 */ /* 0x000fea0003800000 */
.L_x_1375:
        /* <DEDUP_REMOVED lines=10> */
.L_x_1378:
[----:B------:R-:W-:-:S05]  /*8c60*/  HADD2.F32 R0, -RZ, R0.H0_H0 ;  /* 0x20000000ff007230 */ /* 0x000fca0000004100 */
[----:B------:R-:W-:-:S04]  /*8c70*/  F2FP.F16.F32.PACK_AB R0, RZ, R0 ;  /* 0x00000000ff00723e */ /* 0x000fc800000000ff */
[----:B------:R-:W-:-:S05]  /*8c80*/  PRMT R0, R0, 0x5410, RZ ;  /* 0x0000541000007816 */ /* 0x000fca00000000ff */
[----:B------:R0:W-:Y:S01]  /*8c90*/  STG.E desc[UR36][R16.64], R0 ;  /* 0x0000000010007986 */ /* 0x0001e2000c101924 */
[----:B------:R-:W-:Y:S05]  /*8ca0*/  BRA `(.L_x_1372) ;  /* 0x0000000800d47947 */ /* 0x000fea0003800000 */
.L_x_1377:
[----:B------:R-:W-:-:S05]  /*8cb0*/  HADD2.F32 R2, -RZ, R0.H0_H0 ;  /* 0x20000000ff027230 */ /* 0x000fca0000004100 */
[----:B------:R-:W-:-:S06]  /*8cc0*/  FMUL.FTZ R2, R2, 1 ;  /* 0x3f80000002027820 */ /* 0x000fcc0000410000 */
[----:B------:R-:W0:Y:S02]  /*8cd0*/  F2F.F64.F32 R2, R2 ;  /* 0x0000000200027310 */ /* 0x000e240000201800 */
[----:B0-----:R0:W-:Y:S01]  /*8ce0*/  STG.E.64 desc[UR36][R16.64], R2 ;  /* 0x0000000210007986 */ /* 0x0011e2000c101b24 */
[----:B------:R-:W-:Y:S05]  /*8cf0*/  BRA `(.L_x_1372) ;  /* 0x0000000800c07947 */ /* 0x000fea0003800000 */
.L_x_1367:
        /* <DEDUP_REMOVED lines=13> */
.L_x_1381:
[----:B------:R-:W-:Y:S01]  /*8dd0*/  HADD2.F32 R0, -RZ, R0.H0_H0 ;  /* 0x20000000ff007230 */ /* 0x000fe20000004100 */
[----:B------:R-:W-:-:S04]  /*8de0*/  CS2R R6, SRZ ;  /* 0x0000000000067805 */ /* 0x000fc8000001ff00 */
[----:B------:R-:W-:-:S04]  /*8df0*/  FMUL.FTZ R0, R0, 1 ;  /* 0x3f80000000007820 */ /* 0x000fc80000410000 */
[----:B------:R-:W0:Y:S02]  /*8e00*/  F2F.F64.F32 R4, R0 ;  /* 0x0000000000047310 */ /* 0x000e240000201800 */
[----:B0-----:R0:W-:Y:S01]  /*8e10*/  STG.E.128 desc[UR36][R16.64], R4 ;  /* 0x0000000410007986 */ /* 0x0011e2000c101d24 */
[----:B------:R-:W-:Y:S05]  /*8e20*/  BRA `(.L_x_1372) ;  /* 0x0000000800747947 */ /* 0x000fea0003800000 */
.L_x_1380:
        /* <DEDUP_REMOVED lines=21> */
.L_x_1385:
[----:B------:R-:W-:Y:S05]  /*8f80*/  BSYNC B0 ;  /* 0x0000000000007941 */ /* 0x000fea0003800000 */
.L_x_1384:
[----:B------:R-:W-:-:S05]  /*8f90*/  LOP3.LUT R3, R0, R3, RZ, 0xfc, !PT ;  /* 0x0000000300037212 */ /* 0x000fca00078efcff */
[----:B------:R0:W-:Y:S01]  /*8fa0*/  STG.E.U8 desc[UR36][R16.64], R3 ;  /* 0x0000000310007986 */ /* 0x0001e2000c101124 */
[----:B------:R-:W-:Y:S05]  /*8fb0*/  BRA `(.L_x_1372) ;  /* 0x0000000800107947 */ /* 0x000fea0003800000 */
.L_x_1383:
        /* <DEDUP_REMOVED lines=13> */
.L_x_1387:
[----:B------:R-:W-:Y:S01]  /*9090*/  IMAD.MOV.U32 R0, RZ, RZ, 0x7f ;  /* 0x0000007fff007424 */ /* 0x000fe200078e00ff */
[----:B------:R-:W-:-:S04]  /*90a0*/  ISETP.GT.U32.AND P0, PT, R2, 0x7f800000, PT ;  /* 0x7f8000000200780c */ /* 0x000fc80003f04070 */
[----:B------:R-:W-:-:S09]  /*90b0*/  SEL R0, R0, 0x7c, P0 ;  /* 0x0000007c00007807 */ /* 0x000fd20000000000 */
.L_x_1388:
[----:B------:R-:W-:Y:S05]  /*90c0*/  BSYNC B0 ;  /* 0x0000000000007941 */ /* 0x000fea0003800000 */
.L_x_1386:
[----:B------:R-:W-:-:S04]  /*90d0*/  LOP3.LUT R2, R3, 0x80000000, RZ, 0xc0, !PT ;  /* 0x8000000003027812 */ /* 0x000fc800078ec0ff */
[----:B------:R-:W-:-:S04]  /*90e0*/  SHF.R.U32.HI R3, RZ, 0x18, R2 ;  /* 0x00000018ff037819 */ /* 0x000fc80000011602 */
[----:B------:R-:W-:-:S05]  /*90f0*/  LOP3.LUT R3, R0, R3, RZ, 0xfc, !PT ;  /* 0x0000000300037212 */ /* 0x000fca00078efcff */
[----:B------:R0:W-:Y:S01]  /*9100*/  STG.E.U8 desc[UR36][R16.64], R3 ;  /* 0x0000000310007986 */ /* 0x0001e2000c101124 */
[----:B------:R-:W-:Y:S05]  /*9110*/  BRA `(.L_x_1372) ;  /* 0x0000000400b87947 */ /* 0x000fea0003800000 */
.L_x_1382:
[----:B------:R-:W-:-:S05]  /*9120*/  HADD2.F32 R0, -RZ, R0.H0_H0 ;  /* 0x20000000ff007230 */ /* 0x000fca0000004100 */
[----:B------:R-:W-:-:S05]  /*9130*/  F2FP.BF16.F32.PACK_AB R0, RZ, R0 ;  /* 0x00000000ff00723e */ /* 0x000fca00000010ff */
[----:B------:R0:W-:Y:S01]  /*9140*/  STG.E.U16 desc[UR36][R16.64], R0 ;  /* 0x0000000010007986 */ /* 0x0001e2000c101524 */
[----:B------:R-:W-:Y:S05]  /*9150*/  BRA `(.L_x_1372) ;  /* 0x0000000400a87947 */ /* 0x000fea0003800000 */
.L_x_1379:
        /* <DEDUP_REMOVED lines=12> */
.L_x_1391:
        /* <DEDUP_REMOVED lines=17> */
.L_x_1394:
[----:B------:R-:W-:-:S04]  /*9330*/  LOP3.LUT R2, R3, 0x80000000, RZ, 0xc0, !PT ;  /* 0x8000000003027812 */ /* 0x000fc800078ec0ff */
[----:B------:R-:W-:-:S04]  /*9340*/  SHF.R.U32.HI R3, RZ, 0x18, R2 ;  /* 0x00000018ff037819 */ /* 0x000fc80000011602 */
[----:B------:R-:W-:-:S04]  /*9350*/  LOP3.LUT R0, R0, R3, RZ, 0xfc, !PT ;  /* 0x0000000300007212 */ /* 0x000fc800078efcff */
[----:B------:R-:W-:-:S07]  /*9360*/  PRMT R8, R0, 0x7610, R8 ;  /* 0x0000761000087816 */ /* 0x000fce0000000008 */
.L_x_1393:
[----:B------:R-:W-:Y:S05]  /*9370*/  BSYNC B0 ;  /* 0x0000000000007941 */ /* 0x000fea0003800000 */
.L_x_1392:
[----:B------:R0:W-:Y:S01]  /*9380*/  STG.E.U8 desc[UR36][R16.64], R8 ;  /* 0x0000000810007986 */ /* 0x0001e2000c101124 */
[----:B------:R-:W-:Y:S05]  /*9390*/  BRA `(.L_x_1372) ;  /* 0x0000000400187947 */ /* 0x000fea0003800000 */
.L_x_1390:
        /* <DEDUP_REMOVED lines=17> */
.L_x_1397:
[----:B------:R-:W-:-:S04]  /*94b0*/  LOP3.LUT R2, R3, 0x80000000, RZ, 0xc0, !PT ;  /* 0x8000000003027812 */ /* 0x000fc800078ec0ff */
[----:B------:R-:W-:-:S04]  /*94c0*/  SHF.R.U32.HI R3, RZ, 0x18, R2 ;  /* 0x00000018ff037819 */ /* 0x000fc80000011602 */
[----:B------:R-:W-:-:S04]  /*94d0*/  LOP3.LUT R0, R0, R3, RZ, 0xfc, !PT ;  /* 0x0000000300007212 */ /* 0x000fc800078efcff */
[----:B------:R-:W-:-:S07]  /*94e0*/  PRMT R8, R0, 0x7610, R8 ;  /* 0x0000761000087816 */ /* 0x000fce0000000008 */
.L_x_1396:
[----:B------:R-:W-:Y:S05]  /*94f0*/  BSYNC B0 ;  /* 0x0000000000007941 */ /* 0x000fea0003800000 */
.L_x_1395:
[----:B------:R0:W-:Y:S01]  /*9500*/  STG.E.U8 desc[UR36][R16.64], R8 ;  /* 0x0000000810007986 */ /* 0x0001e2000c101124 */
[----:B------:R-:W-:Y:S05]  /*9510*/  BRA `(.L_x_1372) ;  /* 0x0000000000b87947 */ /* 0x000fea0003800000 */
.L_x_1389:
        /* <DEDUP_REMOVED lines=22> */
.L_x_1371:
        /* <DEDUP_REMOVED lines=16> */
.L_x_1400:
[----:B------:R-:W-:Y:S05]  /*9780*/  BRA `(.L_x_1372) ;  /* 0x00000000001c7947 */ /* 0x000fea0003800000 */
.L_x_1399:
[----:B------:R-:W-:-:S06]  /*9790*/  HADD2.F32 R2, -RZ, R0.H0_H0 ;  /* 0x20000000ff027230 */ /* 0x000fcc0000004100 */
[----:B------:R-:W0:Y:S02]  /*97a0*/  F2I.U64.TRUNC R2, R2 ;  /* 0x0000000200027311 */ /* 0x000e24000020d800 */
[----:B0-----:R0:W-:Y:S01]  /*97b0*/  STG.E.64 desc[UR36][R16.64], R2 ;  /* 0x0000000210007986 */ /* 0x0011e2000c101b24 */
[----:B------:R-:W-:Y:S05]  /*97c0*/  BRA `(.L_x_1372) ;  /* 0x00000000000c7947 */ /* 0x000fea0003800000 */
.L_x_1398:
[----:B------:R-:W-:-:S04]  /*97d0*/  HADD2.F32 R0, -RZ, R0.H0_H0 ;  /* 0x20000000ff007230 */ /* 0x000fc80000004100 */
[----:B------:R-:W0:Y:S02]  /*97e0*/  F2I.FTZ.U32.TRUNC.NTZ R3, R0 ;  /* 0x0000000000037305 */ /* 0x000e24000021f000 */
[----:B0-----:R0:W-:Y:S02]  /*97f0*/  STG.E desc[UR36][R16.64], R3 ;  /* 0x0000000310007986 */ /* 0x0011e4000c101924 */
.L_x_1372:
[----:B------:R-:W-:-:S07]  /*9800*/  VIADD R19, R19, 0x80 ;  /* 0x0000008013137836 */ /* 0x000fce0000000000 */
.L_x_1332:
[----:B------:R-:W-:Y:S05]  /*9810*/  BSYNC B6 ;  /* 0x0000000000067941 */ /* 0x000fea0003800000 */
.L_x_1331:
        /* <DEDUP_REMOVED lines=306> */
.L_x_1401:
        /* <DEDUP_REMOVED lines=22> */
.L_x_1405:
[----:B------:R-:W2:Y:S02]  /*aca0*/  LDG.E.U8 R2, desc[UR36][R2.64] ;  /* 0x0000002402027981 */ /* 0x000ea4000c1e1100 */
[----:B--2---:R-:W-:-:S04]  /*acb0*/  I2FP.F32.U32 R0, R2 ;  /* 0x0000000200007245 */ /* 0x004fc80000201000 */
[----:B------:R-:W-:Y:S01]  /*acc0*/  F2FP.F16.F32.PACK_AB R0, RZ, R0 ;  /* 0x00000000ff00723e */ /* 0x000fe200000000ff */
[----:B------:R-:W-:Y:S06]  /*acd0*/  BRA `(.L_x_1407) ;  /* 0x0000000c00887947 */ /* 0x000fec0003800000 */
.L_x_1404:
        /* <DEDUP_REMOVED lines=10> */
.L_x_1409:
[----:B------:R-:W2:Y:S02]  /*ad80*/  LDG.E R2, desc[UR36][R2.64] ;  /* 0x0000002402027981 */ /* 0x000ea4000c1e1900 */
[----:B--2---:R-:W-:-:S04]  /*ad90*/  I2FP.F32.S32 R0, R2 ;  /* 0x0000000200007245 */ /* 0x004fc80000201400 */
[----:B------:R-:W-:Y:S01]  /*ada0*/  F2FP.F16.F32.PACK_AB R0, RZ, R0 ;  /* 0x00000000ff00723e */ /* 0x000fe200000000ff */
[----:B------:R-:W-:Y:S06]  /*adb0*/  BRA `(.L_x_1407) ;  /* 0x0000000c00507947 */ /* 0x000fec0003800000 */
.L_x_1408:
[----:B------:R-:W2:Y:S02]  /*adc0*/  LDG.E.U16 R2, desc[UR36][R2.64] ;  /* 0x0000002402027981 */ /* 0x000ea4000c1e1500 */
[----:B--2---:R-:W0:Y:S02]  /*add0*/  I2F.S16 R0, R2 ;  /* 0x0000000200007306 */ /* 0x004e240000101400 */
[----:B0-----:R-:W-:Y:S01]  /*ade0*/  F2FP.F16.F32.PACK_AB R0, RZ, R0 ;  /* 0x00000000ff00723e */ /* 0x001fe200000000ff */
[----:B------:R-:W-:Y:S06]  /*adf0*/  BRA `(.L_x_1407) ;  /* 0x0000000c00407947 */ /* 0x000fec0003800000 */
.L_x_1403:
        /* <DEDUP_REMOVED lines=9> */
.L_x_1411:
[----:B------:R1:W5:Y:S01]  /*ae90*/  LDG.E.U16 R0, desc[UR36][R2.64] ;  /* 0x0000002402007981 */ /* 0x000362000c1e1500 */
[----:B------:R-:W-:Y:S05]  /*aea0*/  BRA `(.L_x_1407) ;  /* 0x0000000c00147947 */ /* 0x000fea0003800000 */
.L_x_1410:
        /* <DEDUP_REMOVED lines=9> */
.L_x_1413:
[----:B------:R0:W5:Y:S01]  /*af40*/  LDG.E.U16 R0, desc[UR36][R2.64] ;  /* 0x0000002402007981 */ /* 0x000162000c1e1500 */
[----:B------:R-:W-:Y:S05]  /*af50*/  BRA `(.L_x_1407) ;  /* 0x0000000800e87947 */ /* 0x000fea0003800000 */
.L_x_1412:
        /* <DEDUP_REMOVED lines=8> */
.L_x_1402:
        /* <DEDUP_REMOVED lines=13> */
.L_x_1416:
        /* <DEDUP_REMOVED lines=8> */
.L_x_1415:
        /* <DEDUP_REMOVED lines=28> */
.L_x_1418:
        /* <DEDUP_REMOVED lines=15> */
.L_x_1417:
[----:B------:R-:W2:Y:S02]  /*b3e0*/  LDG.E.U16 R0, desc[UR36][R2.64] ;  /* 0x0000002402007981 */ /* 0x000ea4000c1e1500 */
[----:B--2---:R-:W-:-:S05]  /*b3f0*/  IMAD.U32 R0, R0, 0x10000, RZ ;  /* 0x0001000000007824 */ /* 0x004fca00078e00ff */
[----:B------:R-:W-:Y:S01]  /*b400*/  F2FP.F16.F32.PACK_AB R0, RZ, R0 ;  /* 0x00000000ff00723e */ /* 0x000fe200000000ff */
[----:B------:R-:W-:Y:S06]  /*b410*/  BRA `(.L_x_1407) ;  /* 0x0000000400b87947 */ /* 0x000fec0003800000 */
.L_x_1414:
        /* <DEDUP_REMOVED lines=12> */
.L_x_1421:
        /* <DEDUP_REMOVED lines=21> */
.L_x_1425:
[----:B------:R-:W-:Y:S05]  /*b630*/  BSYNC B1 ;  /* 0x0000000000017941 */ /* 0x000fea0003800000 */
.L_x_1424:
[----:B------:R-:W-:Y:S01]  /*b640*/  LEA R3, R0, 0x3b800000, 0x17 ;  /* 0x3b80000000037811 */ /* 0x000fe200078eb8ff */
[----:B------:R-:W-:-:S05]  /*b650*/  IMAD.SHL.U32 R0, R2, 0x100000, RZ ;  /* 0x0010000002007824 */ /* 0x000fca00078e00ff */
[----:B------:R-:W-:-:S07]  /*b660*/  LOP3.LUT R0, R3, R0, R4, 0xfe, !PT ;  /* 0x0000000003007212 */ /* 0x000fce00078efe04 */
.L_x_1423:
[----:B------:R-:W-:Y:S05]  /*b670*/  BSYNC B0 ;  /* 0x0000000000007941 */ /* 0x000fea0003800000 */
.L_x_1422:
[----:B------:R-:W-:Y:S01]  /*b680*/  F2FP.F16.F32.PACK_AB R0, RZ, R0 ;  /* 0x00000000ff00723e */ /* 0x000fe200000000ff */
[----:B------:R-:W-:Y:S06]  /*b690*/  BRA `(.L_x_1407) ;  /* 0x0000000400187947 */ /* 0x000fec0003800000 */
.L_x_1420:
        /* <DEDUP_REMOVED lines=21> */
.L_x_1429:
[----:B------:R-:W-:Y:S05]  /*b7f0*/  BSYNC B1 ;  /* 0x0000000000017941 */ /* 0x000fea0003800000 */
.L_x_1428:
[----:B------:R-:W-:Y:S01]  /*b800*/  LEA R3, R0, 0x37800000, 0x17 ;  /* 0x3780000000037811 */ /* 0x000fe200078eb8ff */
[----:B------:R-:W-:-:S05]  /*b810*/  IMAD.SHL.U32 R0, R2, 0x200000, RZ ;  /* 0x0020000002007824 */ /* 0x000fca00078e00ff */
[----:B------:R-:W-:-:S07]  /*b820*/  LOP3.LUT R0, R3, R0, R4, 0xfe, !PT ;  /* 0x0000000003007212 */ /* 0x000fce00078efe04 */
.L_x_1427:
[----:B------:R-:W-:Y:S05]  /*b830*/  BSYNC B0 ;  /* 0x0000000000007941 */ /* 0x000fea0003800000 */
.L_x_1426:
[----:B------:R-:W-:Y:S01]  /*b840*/  F2FP.F16.F32.PACK_AB R0, RZ, R0 ;  /* 0x00000000ff00723e */ /* 0x000fe200000000ff */
[----:B------:R-:W-:Y:S06]  /*b850*/  BRA `(.L_x_1407) ;  /* 0x0000000000a87947 */ /* 0x000fec0003800000 */
.L_x_1419:
        /* <DEDUP_REMOVED lines=14> */
.L_x_1433:
[----:B------:R-:W-:Y:S05]  /*b940*/  BSYNC B0 ;  /* 0x0000000000007941 */ /* 0x000fea0003800000 */
.L_x_1432:
[----:B------:R-:W-:Y:S01]  /*b950*/  F2FP.F16.F32.PACK_AB R0, RZ, R0 ;  /* 0x00000000ff00723e */ /* 0x000fe200000000ff */
[----:B------:R-:W-:Y:S06]  /*b960*/  BRA `(.L_x_1407) ;  /* 0x0000000000647947 */ /* 0x000fec0003800000 */
.L_x_1406:
        /* <DEDUP_REMOVED lines=16> */
.L_x_1434:
[----:B------:R-:W-:Y:S01]  /*ba70*/  PRMT R0, RZ, 0x7610, R0 ;  /* 0x00007610ff007816 */ /* 0x000fe20000000000 */
[----:B------:R-:W-:Y:S06]  /*ba80*/  BRA `(.L_x_1407) ;  /* 0x00000000001c7947 */ /* 0x000fec0003800000 */
.L_x_1431:
[----:B------:R-:W2:Y:S02]  /*ba90*/  LDG.E.64 R2, desc[UR36][R2.64] ;  /* 0x0000002402027981 */ /* 0x000ea4000c1e1b00 */
[----:B--2---:R-:W0:Y:S02]  /*baa0*/  I2F.U64 R0, R2 ;  /* 0x0000000200007312 */ /* 0x004e240000301000 */
[----:B0-----:R-:W-:Y:S01]  /*bab0*/  F2FP.F16.F32.PACK_AB R0, RZ, R0 ;  /* 0x00000000ff00723e */ /* 0x001fe200000000ff */
[----:B------:R-:W-:Y:S06]  /*bac0*/  BRA `(.L_x_1407) ;  /* 0x00000000000c7947 */ /* 0x000fec0003800000 */
.L_x_1430:
[----:B------:R-:W2:Y:S02]  /*bad0*/  LDG.E R2, desc[UR36][R2.64] ;  /* 0x0000002402027981 */ /* 0x000ea4000c1e1900 */
[----:B--2---:R-:W-:-:S04]  /*bae0*/  I2FP.F32.U32 R0, R2 ;  /* 0x0000000200007245 */ /* 0x004fc80000201000 */
[----:B------:R-:W-:-:S07]  /*baf0*/  F2FP.F16.F32.PACK_AB R0, RZ, R0 ;  /* 0x00000000ff00723e */ /* 0x000fce00000000ff */
.L_x_1407:
        /* <DEDUP_REMOVED lines=17> */
[----:B0-----:R-:W-:Y:S01]  /*bc10*/  STG.E.U8 desc[UR36][R16.64], R3 ;  /* 0x0000000310007986 */ /* 0x001fe2000c101124 */
[----:B------:R-:W-:Y:S05]  /*bc20*/  EXIT ;  /* 0x000000000000794d */ /* 0x000fea0003800000 */
.L_x_1438:
[----:B------:R-:W-:-:S06]  /*bc30*/  HADD2.F32 R3, -RZ, R0.H0_H0 ;  /* 0x20000000ff037230 */ /* 0x000fcc0000004100 */
[----:B------:R-:W0:Y:S02]  /*bc40*/  F2I.S64.TRUNC R2, R3 ;  /* 0x0000000300027311 */ /* 0x000e24000020d900 */
[----:B0-----:R-:W-:Y:S01]  /*bc50*/  STG.E.U8 desc[UR36][R16.64], R2 ;  /* 0x0000000210007986 */ /* 0x001fe2000c101124 */
[----:B------:R-:W-:Y:S05]  /*bc60*/  EXIT ;  /* 0x000000000000794d */ /* 0x000fea0003800000 */
.L_x_1437:
        /* <DEDUP_REMOVED lines=8> */
[----:B0-----:R-:W-:Y:S01]  /*bcf0*/  STG.E.64 desc[UR36][R16.64], R2 ;  /* 0x0000000210007986 */ /* 0x001fe2000c101b24 */
[----:B------:R-:W-:Y:S05]  /*bd00*/  EXIT ;  /* 0x000000000000794d */ /* 0x000fea0003800000 */
.L_x_1441:
[----:B------:R-:W-:-:S04]  /*bd10*/  HADD2.F32 R0, -RZ, R0.H0_H0 ;  /* 0x20000000ff007230 */ /* 0x000fc80000004100 */
[----:B------:R-:W0:Y:S02]  /*bd20*/  F2I.FTZ.TRUNC.NTZ R3, R0 ;  /* 0x0000000000037305 */ /* 0x000e24000021f100 */
[----:B0-----:R-:W-:Y:S01]  /*bd30*/  STG.E desc[UR36][R16.64], R3 ;  /* 0x0000000310007986 */ /* 0x001fe2000c101924 */
[----:B------:R-:W-:Y:S05]  /*bd40*/  EXIT ;  /* 0x000000000000794d */ /* 0x000fea0003800000 */
.L_x_1440:
[----:B------:R-:W-:-:S04]  /*bd50*/  HADD2.F32 R0, -RZ, R0.H0_H0 ;  /* 0x20000000ff007230 */ /* 0x000fc80000004100 */
[----:B------:R-:W0:Y:S02]  /*bd60*/  F2I.FTZ.TRUNC.NTZ R3, R0 ;  /* 0x0000000000037305 */ /* 0x000e24000021f100 */
[----:B0-----:R-:W-:Y:S01]  /*bd70*/  STG.E.U16 desc[UR36][R16.64], R3 ;  /* 0x0000000310007986 */ /* 0x001fe2000c101524 */
[----:B------:R-:W-:Y:S05]  /*bd80*/  EXIT ;  /* 0x000000000000794d */ /* 0x000fea0003800000 */
.L_x_1436:
[----:B------:R-:W-:-:S13]  /*bd90*/  ISETP.GT.AND P0, PT, R2, 0x6, PT ;  /* 0x000000060200780c */ /* 0x000fda0003f04270 */
[----:B------:R-:W-:Y:S05]  /*bda0*/  @P0 BRA `(.L_x_1442) ;  /* 0x0000000000240947 */ /* 0x000fea0003800000 */
[----:B------:R-:W-:-:S13]  /*bdb0*/  ISETP.NE.AND P0, PT, R2, 0x5, PT ;  /* 0x000000050200780c */ /* 0x000fda0003f05270 */
[----:B------:R-:W-:Y:S05]  /*bdc0*/  @!P0 BRA `(.L_x_1443) ;  /* 0x0000000000148947 */ /* 0x000fea0003800000 */
[----:B------:R-:W-:-:S13]  /*bdd0*/  ISETP.NE.AND P0, PT, R2, 0x6, PT ;  /* 0x000000060200780c */ /* 0x000fda0003f05270 */
[----:B------:R-:W-:Y:S05]  /*bde0*/  @P0 BRA `(.L_x_1439) ;  /* 0x0000000800c40947 */ /* 0x000fea0003800000 */
[----:B------:R-:W-:-:S05]  /*bdf0*/  HADD2.F32 R3, -RZ, R0.H0_H0 ;  /* 0x20000000ff037230 */ /* 0x000fca0000004100 */
[----:B------:R-:W-:Y:S01]  /*be00*/  STG.E desc[UR36][R16.64], R3 ;  /* 0x0000000310007986 */ /* 0x000fe2000c101924 */
[----:B------:R-:W-:Y:S05]  /*be10*/  EXIT ;  /* 0x000000000000794d */ /* 0x000fea0003800000 */
.L_x_1443:
[----:B------:R-:W-:Y:S01]  /*be20*/  STG.E.U16 desc[UR36][R16.64], R0 ;  /* 0x0000000010007986 */ /* 0x000fe2000c101524 */
[----:B------:R-:W-:Y:S05]  /*be30*/  EXIT ;  /* 0x000000000000794d */ /* 0x000fea0003800000 */
.L_x_1442:
        /* <DEDUP_REMOVED lines=8> */
[----:B------:R-:W-:Y:S01]  /*bec0*/  STG.E.64 desc[UR36][R16.64], R2 ;  /* 0x0000000210007986 */ /* 0x000fe2000c101b24 */
[----:B------:R-:W-:Y:S05]  /*bed0*/  EXIT ;  /* 0x000000000000794d */ /* 0x000fea0003800000 */
.L_x_1445:
[----:B------:R-:W-:-:S05]  /*bee0*/  HADD2.F32 R0, -RZ, R0.H0_H0 ;  /* 0x20000000ff007230 */ /* 0x000fca0000004100 */
[----:B------:R-:W-:-:S04]  /*bef0*/  F2FP.F16.F32.PACK_AB R0, RZ, R0 ;  /* 0x00000000ff00723e */ /* 0x000fc800000000ff */
[----:B------:R-:W-:-:S05]  /*bf00*/  PRMT R0, R0, 0x5410, RZ ;  /* 0x0000541000007816 */ /* 0x000fca00000000ff */
[----:B------:R-:W-:Y:S01]  /*bf10*/  STG.E desc[UR36][R16.64], R0 ;  /* 0x0000000010007986 */ /* 0x000fe2000c101924 */
[----:B------:R-:W-:Y:S05]  /*bf20*/  EXIT ;  /* 0x000000000000794d */ /* 0x000fea0003800000 */
.L_x_1444:
[----:B------:R-:W-:-:S05]  /*bf30*/  HADD2.F32 R2, -RZ, R0.H0_H0 ;  /* 0x20000000ff027230 */ /* 0x000fca0000004100 */
[----:B------:R-:W-:-:S06]  /*bf40*/  FMUL.FTZ R2, R2, 1 ;  /* 0x3f80000002027820 */ /* 0x000fcc0000410000 */
[----:B------:R-:W0:Y:S02]  /*bf50*/  F2F.F64.F32 R2, R2 ;  /* 0x0000000200027310 */ /* 0x000e240000201800 */
[----:B0-----:R-:W-:Y:S01]  /*bf60*/  STG.E.64 desc[UR36][R16.64], R2 ;  /* 0x0000000210007986 */ /* 0x001fe2000c101b24 */
[----:B------:R-:W-:Y:S05]  /*bf70*/  EXIT ;  /* 0x000000000000794d */ /* 0x000fea0003800000 */
.L_x_1435:
        /* <DEDUP_REMOVED lines=11> */
[----:B------:R-:W-:Y:S01]  /*c030*/  STG.E.U8 desc[UR36][R16.64], R3 ;  /* 0x0000000310007986 */ /* 0x000fe2000c101124 */
[----:B------:R-:W-:Y:S05]  /*c040*/  EXIT ;  /* 0x000000000000794d */ /* 0x000fea0003800000 */
.L_x_1448:
[----:B------:R-:W-:Y:S01]  /*c050*/  HADD2.F32 R0, -RZ, R0.H0_H0 ;  /* 0x20000000ff007230 */ /* 0x000fe20000004100 */
[----:B------:R-:W-:-:S04]  /*c060*/  CS2R R6, SRZ ;  /* 0x0000000000067805 */ /* 0x000fc8000001ff00 */
[----:B------:R-:W-:-:S04]  /*c070*/  FMUL.FTZ R0, R0, 1 ;  /* 0x3f80000000007820 */ /* 0x000fc80000410000 */
[----:B------:R-:W0:Y:S02]  /*c080*/  F2F.F64.F32 R4, R0 ;  /* 0x0000000000047310 */ /* 0x000e240000201800 */
[----:B0-----:R-:W-:Y:S01]  /*c090*/  STG.E.128 desc[UR36][R16.64], R4 ;  /* 0x0000000410007986 */ /* 0x001fe2000c101d24 */
[----:B------:R-:W-:Y:S05]  /*c0a0*/  EXIT ;  /* 0x000000000000794d */ /* 0x000fea0003800000 */
.L_x_1447:
        /* <DEDUP_REMOVED lines=21> */
.L_x_1452:
[----:B------:R-:W-:Y:S05]  /*c200*/  BSYNC B0 ;  /* 0x0000000000007941 */ /* 0x000fea0003800000 */
.L_x_1451:
[----:B------:R-:W-:-:S05]  /*c210*/  LOP3.LUT R3, R0, R3, RZ, 0xfc, !PT ;  /* 0x0000000300037212 */ /* 0x000fca00078efcff */
[----:B------:R-:W-:Y:S01]  /*c220*/  STG.E.U8 desc[UR36][R16.64], R3 ;  /* 0x0000000310007986 */ /* 0x000fe2000c101124 */
[----:B------:R-:W-:Y:S05]  /*c230*/  EXIT ;  /* 0x000000000000794d */ /* 0x000fea0003800000 */
.L_x_1450:
        /* <DEDUP_REMOVED lines=13> */
.L_x_1454:
[----:B------:R-:W-:Y:S01]  /*c310*/  IMAD.MOV.U32 R0, RZ, RZ, 0x7f ;  /* 0x0000007fff007424 */ /* 0x000fe200078e00ff */
[----:B------:R-:W-:-:S04]  /*c320*/  ISETP.GT.U32.AND P0, PT, R2, 0x7f800000, PT ;  /* 0x7f8000000200780c */ /* 0x000fc80003f04070 */
[----:B------:R-:W-:-:S09]  /*c330*/  SEL R0, R0, 0x7c, P0 ;  /* 0x0000007c00007807 */ /* 0x000fd20000000000 */
.L_x_1455:
[----:B------:R-:W-:Y:S05]  /*c340*/  BSYNC B0 ;  /* 0x0000000000007941 */ /* 0x000fea0003800000 */
.L_x_1453:
[----:B------:R-:W-:-:S04]  /*c350*/  LOP3.LUT R2, R3, 0x80000000, RZ, 0xc0, !PT ;  /* 0x8000000003027812 */ /* 0x000fc800078ec0ff */
[----:B------:R-:W-:-:S04]  /*c360*/  SHF.R.U32.HI R3, RZ, 0x18, R2 ;  /* 0x00000018ff037819 */ /* 0x000fc80000011602 */
[----:B------:R-:W-:-:S05]  /*c370*/  LOP3.LUT R3, R0, R3, RZ, 0xfc, !PT ;  /* 0x0000000300037212 */ /* 0x000fca00078efcff */
[----:B------:R-:W-:Y:S01]  /*c380*/  STG.E.U8 desc[UR36][R16.64], R3 ;  /* 0x0000000310007986 */ /* 0x000fe2000c101124 */
[----:B------:R-:W-:Y:S05]  /*c390*/  EXIT ;  /* 0x000000000000794d */ /* 0x000fea0003800000 */
.L_x_1449:
[----:B------:R-:W-:-:S05]  /*c3a0*/  HADD2.F32 R0, -RZ, R0.H0_H0 ;  /* 0x20000000ff007230 */ /* 0x000fca0000004100 */
[----:B------:R-:W-:-:S05]  /*c3b0*/  F2FP.BF16.F32.PACK_AB R0, RZ, R0 ;  /* 0x00000000ff00723e */ /* 0x000fca00000010ff */
[----:B------:R-:W-:Y:S01]  /*c3c0*/  STG.E.U16 desc[UR36][R16.64], R0 ;  /* 0x0000000010007986 */ /* 0x000fe2000c101524 */
[----:B------:R-:W-:Y:S05]  /*c3d0*/  EXIT ;  /* 0x000000000000794d */ /* 0x000fea0003800000 */
.L_x_1446:
        /* <DEDUP_REMOVED lines=10> */
[----:B0-----:R-:W-:Y:S01]  /*c480*/  STG.E.U16 desc[UR36][R16.64], R3 ;  /* 0x0000000310007986 */ /* 0x001fe2000c101524 */
[----:B------:R-:W-:Y:S05]  /*c490*/  EXIT ;  /* 0x000000000000794d */ /* 0x000fea0003800000 */
.L_x_1458:
        /* <DEDUP_REMOVED lines=17> */
.L_x_1461:
[----:B------:R-:W-:-:S04]  /*c5b0*/  LOP3.LUT R2, R3, 0x80000000, RZ, 0xc0, !PT ;  /* 0x8000000003027812 */ /* 0x000fc800078ec0ff */
[----:B------:R-:W-:-:S04]  /*c5c0*/  SHF.R.U32.HI R3, RZ, 0x18, R2 ;  /* 0x00000018ff037819 */ /* 0x000fc80000011602 */
[----:B------:R-:W-:-:S04]  /*c5d0*/  LOP3.LUT R0, R0, R3, RZ, 0xfc, !PT ;  /* 0x0000000300007212 */ /* 0x000fc800078efcff */
[----:B------:R-:W-:-:S07]  /*c5e0*/  PRMT R8, R0, 0x7610, R8 ;  /* 0x0000761000087816 */ /* 0x000fce0000000008 */
.L_x_1460:
[----:B------:R-:W-:Y:S05]  /*c5f0*/  BSYNC B0 ;  /* 0x0000000000007941 */ /* 0x000fea0003800000 */
.L_x_1459:
[----:B------:R-:W-:Y:S01]  /*c600*/  STG.E.U8 desc[UR36][R16.64], R8 ;  /* 0x0000000810007986 */ /* 0x000fe2000c101124 */
[----:B------:R-:W-:Y:S05]  /*c610*/  EXIT ;  /* 0x000000000000794d */ /* 0x000fea0003800000 */
.L_x_1457:
        /* <DEDUP_REMOVED lines=17> */
.L_x_1464:
[----:B------:R-:W-:-:S04]  /*c730*/  LOP3.LUT R2, R3, 0x80000000, RZ, 0xc0, !PT ;  /* 0x8000000003027812 */ /* 0x000fc800078ec0ff */
[----:B------:R-:W-:-:S04]  /*c740*/  SHF.R.U32.HI R3, RZ, 0x18, R2 ;  /* 0x00000018ff037819 */ /* 0x000fc80000011602 */
[----:B------:R-:W-:-:S04]  /*c750*/  LOP3.LUT R0, R0, R3, RZ, 0xfc, !PT ;  /* 0x0000000300007212 */ /* 0x000fc800078efcff */
[----:B------:R-:W-:-:S07]  /*c760*/  PRMT R8, R0, 0x7610, R8 ;  /* 0x0000761000087816 */ /* 0x000fce0000000008 */
.L_x_1463:
[----:B------:R-:W-:Y:S05]  /*c770*/  BSYNC B0 ;  /* 0x0000000000007941 */ /* 0x000fea0003800000 */
.L_x_1462:
[----:B------:R-:W-:Y:S01]  /*c780*/  STG.E.U8 desc[UR36][R16.64], R8 ;  /* 0x0000000810007986 */ /* 0x000fe2000c101124 */
[----:B------:R-:W-:Y:S05]  /*c790*/  EXIT ;  /* 0x000000000000794d */ /* 0x000fea0003800000 */
.L_x_1456:
        /* <DEDUP_REMOVED lines=22> */
.L_x_1439:
        /* <DEDUP_REMOVED lines=16> */
.L_x_1467:
[----:B------:R-:W-:Y:S05]  /*ca00*/  EXIT ;  /* 0x000000000000794d */ /* 0x000fea0003800000 */
.L_x_1466:
[----:B------:R-:W-:-:S06]  /*ca10*/  HADD2.F32 R2, -RZ, R0.H0_H0 ;  /* 0x20000000ff027230 */ /* 0x000fcc0000004100 */
[----:B------:R-:W0:Y:S02]  /*ca20*/  F2I.U64.TRUNC R2, R2 ;  /* 0x0000000200027311 */ /* 0x000e24000020d800 */
[----:B0-----:R-:W-:Y:S01]  /*ca30*/  STG.E.64 desc[UR36][R16.64], R2 ;  /* 0x0000000210007986 */ /* 0x001fe2000c101b24 */
[----:B------:R-:W-:Y:S05]  /*ca40*/  EXIT ;  /* 0x000000000000794d */ /* 0x000fea0003800000 */
.L_x_1465:
[----:B------:R-:W-:-:S04]  /*ca50*/  HADD2.F32 R0, -RZ, R0.H0_H0 ;  /* 0x20000000ff007230 */ /* 0x000fc80000004100 */
[----:B------:R-:W0:Y:S02]  /*ca60*/  F2I.FTZ.U32.TRUNC.NTZ R3, R0 ;  /* 0x0000000000037305 */ /* 0x000e24000021f000 */
[----:B0-----:R-:W-:Y:S01]  /*ca70*/  STG.E desc[UR36][R16.64], R3 ;  /* 0x0000000310007986 */ /* 0x001fe2000c101924 */
[----:B------:R-:W-:Y:S05]  /*ca80*/  EXIT ;  /* 0x000000000000794d */ /* 0x000fea0003800000 */
.L_x_1468:
        /* <DEDUP_REMOVED lines=15> */
.L_x_5916:


//--------------------- .text._ZN2at6native27unrolled_elementwise_kernelINS0_10AbsFunctorIN3c104HalfEEESt5arrayIPcLm2EELi4E23TrivialOffsetCalculatorILi1EjESA_NS0_6memory12LoadWithCastILi1EEENSB_13StoreWithCastILi1EEEEEviT_T0_T2_T3_T4_T5_ --------------------------
	.section	.text._ZN2at6native27unrolled_elementwise_kernelINS0_10AbsFunctorIN3c104HalfEEESt5arrayIPcLm2EELi4E23TrivialOffsetCalculatorILi1EjESA_NS0_6memory12LoadWithCastILi1EEENSB_13StoreWithCastILi1EEEEEviT_T0_T2_T3_T4_T5_,"ax",@progbits
	.align	128
        .global         _ZN2at6native27unrolled_elementwise_kernelINS0_10AbsFunctorIN3c104HalfEEESt5arrayIPcLm2EELi4E23TrivialOffsetCalculatorILi1EjESA_NS0_6memory12LoadWithCastILi1EEENSB_13StoreWithCastILi1EEEEEviT_T0_T2_T3_T4_T5_
        .type           _ZN2at6native27unrolled_elementwise_kernelINS0_10AbsFunctorIN3c104HalfEEESt5arrayIPcLm2EELi4E23TrivialOffsetCalculatorILi1EjESA_NS0_6memory12LoadWithCastILi1EEENSB_13StoreWithCastILi1EEEEEviT_T0_T2_T3_T4_T5_,@function
        .size           _ZN2at6native27unrolled_elementwise_kernelINS0_10AbsFunctorIN3c104HalfEEESt5arrayIPcLm2EELi4E23TrivialOffsetCalculatorILi1EjESA_NS0_6memory12LoadWithCastILi1EEENSB_13StoreWithCastILi1EEEEEviT_T0_T2_T3_T4_T5_,(.L_x_5917 - _ZN2at6native27unrolled_elementwise_kernelINS0_10AbsFunctorIN3c104HalfEEESt5arrayIPcLm2EELi4E23TrivialOffsetCalculatorILi1EjESA_NS0_6memory12LoadWithCastILi1EEENSB_13StoreWithCastILi1EEEEEviT_T0_T2_T3_T4_T5_)
        .other          _ZN2at6native27unrolled_elementwise_kernelINS0_10AbsFunctorIN3c104HalfEEESt5arrayIPcLm2EELi4E23TrivialOffsetCalculatorILi1EjESA_NS0_6memory12LoadWithCastILi1EEENSB_13StoreWithCastILi1EEEEEviT_T0_T2_T3_T4_T5_,@"STO_CUDA_ENTRY STV_DEFAULT"
_ZN2at6native27unrolled_elementwise_kernelINS0_10AbsFunctorIN3c104HalfEEESt5arrayIPcLm2EELi4E23TrivialOffsetCalculatorILi1EjESA_NS0_6memory12LoadWithCastILi1EEENSB_13StoreWithCastILi1EEEEEviT_T0_T2_T3_T4_T5_:
.text._ZN2at6native27unrolled_elementwise_kernelINS0_10AbsFunctorIN3c104HalfEEESt5arrayIPcLm2EELi4E23TrivialOffsetCalculatorILi1EjESA_NS0_6memory12LoadWithCastILi1EEENSB_13StoreWithCastILi1EEEEEviT_T0_T2_T3_T4_T5_:
        /* <DEDUP_REMOVED lines=31> */
[----:B0-----:R-:W-:-:S04]  /*01f0*/  F2FP.F16.F32.PACK_AB R0, RZ, R0 ;  /* 0x00000000ff00723e */ /* 0x001fc800000000ff */
[----:B------:R-:W-:Y:S01]  /*0200*/  PRMT R22, R0, 0x7610, R22 ;  /* 0x0000761000167816 */ /* 0x000fe20000000016 */
[----:B------:R-:W-:Y:S06]  /*0210*/  BRA `(.L_x_1476) ;  /* 0x0000000c00d47947 */ /* 0x000fec0003800000 */
.L_x_1474:
[----:B------:R-:W2:Y:S02]  /*0220*/  LDG.E.U8 R2, desc[UR36][R2.64] ;  /* 0x0000002402027981 */ /* 0x000ea4000c1e1100 */
[----:B--2---:R-:W-:-:S04]  /*0230*/  I2FP.F32.U32 R0, R2 ;  /* 0x0000000200007245 */ /* 0x004fc80000201000 */
[----:B------:R-:W-:-:S04]  /*0240*/  F2FP.F16.F32.PACK_AB R0, RZ, R0 ;  /* 0x00000000ff00723e */ /* 0x000fc800000000ff */
[----:B------:R-:W-:Y:S01]  /*0250*/  PRMT R22, R0, 0x7610, R22 ;  /* 0x0000761000167816 */ /* 0x000fe20000000016 */
[----:B------:R-:W-:Y:S06]  /*0260*/  BRA `(.L_x_1476) ;  /* 0x0000000c00c07947 */ /* 0x000fec0003800000 */
.L_x_1473:
        /* <DEDUP_REMOVED lines=8> */
[----:B0-----:R-:W-:-:S04]  /*02f0*/  F2FP.F16.F32.PACK_AB R0, RZ, R0 ;  /* 0x00000000ff00723e */ /* 0x001fc800000000ff */
[----:B------:R-:W-:Y:S01]  /*0300*/  PRMT R22, R0, 0x7610, R22 ;  /* 0x0000761000167816 */ /* 0x000fe20000000016 */
[----:B------:R-:W-:Y:S06]  /*0310*/  BRA `(.L_x_1476) ;  /* 0x0000000c00947947 */ /* 0x000fec0003800000 */
.L_x_1478:
[----:B------:R-:W2:Y:S02]  /*0320*/  LDG.E R2, desc[UR36][R2.64] ;  /* 0x0000002402027981 */ /* 0x000ea4000c1e1900 */
[----:B--2---:R-:W-:-:S04]  /*0330*/  I2FP.F32.S32 R0, R2 ;  /* 0x0000000200007245 */ /* 0x004fc80000201400 */
[----:B------:R-:W-:-:S04]  /*0340*/  F2FP.F16.F32.PACK_AB R0, RZ, R0 ;  /* 0x00000000ff00723e */ /* 0x000fc800000000ff */
[----:B------:R-:W-:Y:S01]  /*0350*/  PRMT R22, R0, 0x7610, R22 ;  /* 0x0000761000167816 */ /* 0x000fe20000000016 */
[----:B------:R-:W-:Y:S06]  /*0360*/  BRA `(.L_x_1476) ;  /* 0x0000000c00807947 */ /* 0x000fec0003800000 */
.L_x_1477:
[----:B------:R-:W2:Y:S02]  /*0370*/  LDG.E.U16 R2, desc[UR36][R2.64] ;  /* 0x0000002402027981 */ /* 0x000ea4000c1e1500 */
[----:B--2---:R-:W0:Y:S02]  /*0380*/  I2F.S16 R0, R2 ;  /* 0x0000000200007306 */ /* 0x004e240000101400 */
[----:B0-----:R-:W-:-:S04]  /*0390*/  F2FP.F16.F32.PACK_AB R0, RZ, R0 ;  /* 0x00000000ff00723e */ /* 0x001fc800000000ff */
[----:B------:R-:W-:Y:S01]  /*03a0*/  PRMT R22, R0, 0x7610, R22 ;  /* 0x0000761000167816 */ /* 0x000fe20000000016 */
[----:B------:R-:W-:Y:S06]  /*03b0*/  BRA `(.L_x_1476) ;  /* 0x0000000c006c7947 */ /* 0x000fec0003800000 */
.L_x_1472:
        /* <DEDUP_REMOVED lines=9> */
.L_x_1480:
[----:B------:R1:W5:Y:S01]  /*0450*/  LDG.E.U16 R22, desc[UR36][R2.64] ;  /* 0x0000002402167981 */ /* 0x000362000c1e1500 */
[----:B------:R-:W-:Y:S05]  /*0460*/  BRA `(.L_x_1476) ;  /* 0x0000000c00407947 */ /* 0x000fea0003800000 */
.L_x_1479:
        /* <DEDUP_REMOVED lines=9> */
.L_x_1482:
[----:B------:R0:W5:Y:S01]  /*0500*/  LDG.E.U16 R22, desc[UR36][R2.64] ;  /* 0x0000002402167981 */ /* 0x000162000c1e1500 */
[----:B------:R-:W-:Y:S05]  /*0510*/  BRA `(.L_x_1476) ;  /* 0x0000000c00147947 */ /* 0x000fea0003800000 */
.L_x_1481:
[----:B------:R-:W2:Y:S01]  /*0520*/  LDG.E.64 R2, desc[UR36][R2.64] ;  /* 0x0000002402027981 */ /* 0x000ea2000c1e1b00 */
[----:B------:R-:W-:Y:S01]  /*0530*/  UMOV UR4, 0xf0000000 ;  /* 0xf000000000047882 */ /* 0x000fe20000000000 */
[----:B------:R-:W-:Y:S01]  /*0540*/  UMOV UR5, 0x380fffff ;  /* 0x380fffff00057882 */ /* 0x000fe20000000000 */
[----:B--2---:R-:W0:Y:S01]  /*0550*/  F2F.F32.F64 R0, R2 ;  /* 0x0000000200007310 */ /* 0x004e220000301000 */
[----:B------:R-:W-:-:S14]  /*0560*/  DSETP.GEU.AND P0, PT, |R2|, UR4, PT ;  /* 0x0000000402007e2a */ /* 0x000fdc000bf0e200 */
[----:B0-----:R-:W-:-:S05]  /*0570*/  @!P0 FMUL R0, R0, 1.175494350822287508e-38 ;  /* 0x0080000000008820 */ /* 0x001fca0000400000 */
[----:B------:R-:W-:-:S04]  /*0580*/  F2FP.F16.F32.PACK_AB R0, RZ, R0 ;  /* 0x00000000ff00723e */ /* 0x000fc800000000ff */
[----:B------:R-:W-:Y:S01]  /*0590*/  PRMT R22, R0, 0x7610, R22 ;  /* 0x0000761000167816 */ /* 0x000fe20000000016 */
[----:B------:R-:W-:Y:S06]  /*05a0*/  BRA `(.L_x_1476) ;  /* 0x0000000800f07947 */ /* 0x000fec0003800000 */
.L_x_1471:
        /* <DEDUP_REMOVED lines=11> */
[----:B------:R-:W-:-:S04]  /*0660*/  F2FP.F16.F32.PACK_AB R0, RZ, R0 ;  /* 0x00000000ff00723e */ /* 0x000fc800000000ff */
[----:B------:R-:W-:Y:S01]  /*0670*/  PRMT R22, R0, 0x7610, R22 ;  /* 0x0000761000167816 */ /* 0x000fe20000000016 */
[----:B------:R-:W-:Y:S06]  /*0680*/  BRA `(.L_x_1476) ;  /* 0x0000000800b87947 */ /* 0x000fec0003800000 */
.L_x_1485:
        /* <DEDUP_REMOVED lines=9> */
.L_x_1484:
        /* <DEDUP_REMOVED lines=28> */
.L_x_1487:
[----:B------:R-:W2:Y:S02]  /*08e0*/  LDG.E.U8 R3, desc[UR36][R2.64] ;  /* 0x0000002402037981 */ /* 0x000ea4000c1e1100 */
[----:B--2---:R-:W-:-:S05]  /*08f0*/  IMAD.SHL.U32 R0, R3, 0x2000000, RZ ;  /* 0x0200000003007824 */ /* 0x004fca00078e00ff */
[----:B------:R-:W-:-:S13]  /*0900*/  ISETP.GE.U32.AND P0, PT, R0, 0x8000000, PT ;  /* 0x080000000000780c */ /* 0x000fda0003f06070 */
[C---:B------:R-:W-:Y:S02]  /*0910*/  @P0 IMAD.SHL.U32 R4, R3.reuse, 0x200000, RZ ;  /* 0x0020000003040824 */ /* 0x040fe400078e00ff */
[C---:B------:R-:W-:Y:S02]  /*0920*/  @!P0 IMAD.SHL.U32 R0, R3.reuse, 0x100, RZ ;  /* 0x0000010003008824 */ /* 0x040fe400078e00ff */
[----:B------:R-:W-:Y:S01]  /*0930*/  IMAD.SHL.U32 R3, R3, 0x1000000, RZ ;  /* 0x0100000003037824 */ /* 0x000fe200078e00ff */
[----:B------:R-:W-:Y:S02]  /*0940*/  @P0 LOP3.LUT R4, R4, 0xfe00000, RZ, 0xc0, !PT ;  /* 0x0fe0000004040812 */ /* 0x000fe400078ec0ff */
        /* <DEDUP_REMOVED lines=9> */
.L_x_1486:
[----:B------:R-:W2:Y:S02]  /*09e0*/  LDG.E.U16 R0, desc[UR36][R2.64] ;  /* 0x0000002402007981 */ /* 0x000ea4000c1e1500 */
[----:B--2---:R-:W-:-:S05]  /*09f0*/  IMAD.U32 R0, R0, 0x10000, RZ ;  /* 0x0001000000007824 */ /* 0x004fca00078e00ff */
[----:B------:R-:W-:-:S04]  /*0a00*/  F2FP.F16.F32.PACK_AB R0, RZ, R0 ;  /* 0x00000000ff00723e */ /* 0x000fc800000000ff */
[----:B------:R-:W-:Y:S01]  /*0a10*/  PRMT R22, R0, 0x7610, R22 ;  /* 0x0000761000167816 */ /* 0x000fe20000000016 */
[----:B------:R-:W-:Y:S06]  /*0a20*/  BRA `(.L_x_1476) ;  /* 0x0000000400d07947 */ /* 0x000fec0003800000 */
.L_x_1483:
        /* <DEDUP_REMOVED lines=10> */
[----:B------:R-:W-:-:S04]  /*0ad0*/  F2FP.F16.F32.PACK_AB R0, RZ, R0 ;  /* 0x00000000ff00723e */ /* 0x000fc800000000ff */
[----:B------:R-:W-:Y:S01]  /*0ae0*/  PRMT R22, R0, 0x7610, R22 ;  /* 0x0000761000167816 */ /* 0x000fe20000000016 */
[----:B------:R-:W-:Y:S06]  /*0af0*/  BRA `(.L_x_1476) ;  /* 0x00000004009c7947 */ /* 0x000fec0003800000 */
.L_x_1490:
        /* <DEDUP_REMOVED lines=21> */
.L_x_1494:
[----:B------:R-:W-:Y:S05]  /*0c50*/  BSYNC B1 ;  /* 0x0000000000017941 */ /* 0x000fea0003800000 */
.L_x_1493:
[----:B------:R-:W-:Y:S01]  /*0c60*/  LEA R3, R0, 0x3b800000, 0x17 ;  /* 0x3b80000000037811 */ /* 0x000fe200078eb8ff */
[----:B------:R-:W-:-:S05]  /*0c70*/  IMAD.SHL.U32 R0, R2, 0x100000, RZ ;  /* 0x0010000002007824 */ /* 0x000fca00078e00ff */
[----:B------:R-:W-:-:S07]  /*0c80*/  LOP3.LUT R0, R3, R0, R4, 0xfe, !PT ;  /* 0x0000000003007212 */ /* 0x000fce00078efe04 */
.L_x_1492:
[----:B------:R-:W-:Y:S05]  /*0c90*/  BSYNC B0 ;  /* 0x0000000000007941 */ /* 0x000fea0003800000 */
.L_x_1491:
[----:B------:R-:W-:-:S04]  /*0ca0*/  F2FP.F16.F32.PACK_AB R0, RZ, R0 ;  /* 0x00000000ff00723e */ /* 0x000fc800000000ff */
[----:B------:R-:W-:Y:S01]  /*0cb0*/  PRMT R22, R0, 0x7610, R22 ;  /* 0x0000761000167816 */ /* 0x000fe20000000016 */
[----:B------:R-:W-:Y:S06]  /*0cc0*/  BRA `(.L_x_1476) ;  /* 0x0000000400287947 */ /* 0x000fec0003800000 */
.L_x_1489:
        /* <DEDUP_REMOVED lines=21> */
.L_x_1498:
[----:B------:R-:W-:Y:S05]  /*0e20*/  BSYNC B1 ;  /* 0x0000000000017941 */ /* 0x000fea0003800000 */
.L_x_1497:
[----:B------:R-:W-:Y:S01]  /*0e30*/  LEA R3, R0, 0x37800000, 0x17 ;  /* 0x3780000000037811 */ /* 0x000fe200078eb8ff */
[----:B------:R-:W-:-:S05]  /*0e40*/  IMAD.SHL.U32 R0, R2, 0x200000, RZ ;  /* 0x0020000002007824 */ /* 0x000fca00078e00ff */
[----:B------:R-:W-:-:S07]  /*0e50*/  LOP3.LUT R0, R3, R0, R4, 0xfe, !PT ;  /* 0x0000000003007212 */ /* 0x000fce00078efe04 */
.L_x_1496:
[----:B------:R-:W-:Y:S05]  /*0e60*/  BSYNC B0 ;  /* 0x0000000000007941 */ /* 0x000fea0003800000 */
.L_x_1495:
[----:B------:R-:W-:-:S04]  /*0e70*/  F2FP.F16.F32.PACK_AB R0, RZ, R0 ;  /* 0x00000000ff00723e */ /* 0x000fc800000000ff */
[----:B------:R-:W-:Y:S01]  /*0e80*/  PRMT R22, R0, 0x7610, R22 ;  /* 0x0000761000167816 */ /* 0x000fe20000000016 */
[----:B------:R-:W-:Y:S06]  /*0e90*/  BRA `(.L_x_1476) ;  /* 0x0000000000b47947 */ /* 0x000fec0003800000 */
.L_x_1488:
        /* <DEDUP_REMOVED lines=14> */
.L_x_1502:
[----:B------:R-:W-:Y:S05]  /*0f80*/  BSYNC B0 ;  /* 0x0000000000007941 */ /* 0x000fea0003800000 */
.L_x_1501:
[----:B------:R-:W-:-:S04]  /*0f90*/  F2FP.F16.F32.PACK_AB R0, RZ, R0 ;  /* 0x00000000ff00723e */ /* 0x000fc800000000ff */
[----:B------:R-:W-:Y:S01]  /*0fa0*/  PRMT R22, R0, 0x7610, R22 ;  /* 0x0000761000167816 */ /* 0x000fe20000000016 */
[----:B------:R-:W-:Y:S06]  /*0fb0*/  BRA `(.L_x_1476) ;  /* 0x00000000006c7947 */ /* 0x000fec0003800000 */
.L_x_1475:
        /* <DEDUP_REMOVED lines=16> */
.L_x_1503:
[----:B------:R-:W-:Y:S01]  /*10c0*/  PRMT R22, RZ, 0x7610, R22 ;  /* 0x00007610ff167816 */ /* 0x000fe20000000016 */
[----:B------:R-:W-:Y:S06]  /*10d0*/  BRA `(.L_x_1476) ;  /* 0x0000000000247947 */ /* 0x000fec0003800000 */
.L_x_1500:
[----:B------:R-:W2:Y:S02]  /*10e0*/  LDG.E.64 R2, desc[UR36][R2.64] ;  /* 0x0000002402027981 */ /* 0x000ea4000c1e1b00 */
[----:B--2---:R-:W0:Y:S02]  /*10f0*/  I2F.U64 R0, R2 ;  /* 0x0000000200007312 */ /* 0x004e240000301000 */
[----:B0-----:R-:W-:-:S04]  /*1100*/  F2FP.F16.F32.PACK_AB R0, RZ, R0 ;  /* 0x00000000ff00723e */ /* 0x001fc800000000ff */
[----:B------:R-:W-:Y:S01]  /*1110*/  PRMT R22, R0, 0x7610, R22 ;  /* 0x0000761000167816 */ /* 0x000fe20000000016 */
[----:B------:R-:W-:Y:S06]  /*1120*/  BRA `(.L_x_1476) ;  /* 0x0000000000107947 */ /* 0x000fec0003800000 */
.L_x_1499:
[----:B------:R-:W2:Y:S02]  /*1130*/  LDG.E R2, desc[UR36][R2.64] ;  /* 0x0000002402027981 */ /* 0x000ea4000c1e1900 */
[----:B--2---:R-:W-:-:S04]  /*1140*/  I2FP.F32.U32 R0, R2 ;  /* 0x0000000200007245 */ /* 0x004fc80000201000 */
[----:B------:R-:W-:-:S04]  /*1150*/  F2FP.F16.F32.PACK_AB R0, RZ, R0 ;  /* 0x00000000ff00723e */ /* 0x000fc800000000ff */
[----:B------:R-:W-:-:S07]  /*1160*/  PRMT R22, R0, 0x7610, R22 ;  /* 0x0000761000167816 */ /* 0x000fce0000000016 */
.L_x_1476:
[----:B------:R-:W2:Y:S02]  /*1170*/  S2R R19, SR_TID.X ;  /* 0x0000000000137919 */ /* 0x000ea40000002100 */
[----:B--2---:R-:W-:-:S07]  /*1180*/  VIADD R19, R19, 0x80 ;  /* 0x0000008013137836 */ /* 0x004fce0000000000 */
.L_x_1470:
[----:B------:R-:W-:Y:S05]  /*1190*/  BSYNC B6 ;  /* 0x0000000000067941 */ /* 0x000fea0003800000 */
.L_x_1469:
[----:B------:R-:W-:Y:S01]  /*11a0*/  ISETP.GE.AND P0, PT, R19, R16, PT ;  /* 0x000000101300720c */ /* 0x000fe20003f06270 */
[----:B------:R-:W-:-:S12]  /*11b0*/  BSSY B6, `(.L_x_1504) ;  /* 0x000010e000067945 */ /* 0x000fd80003800000 */
[----:B------:R-:W-:Y:S05]  /*11c0*/  @P0 BRA `(.L_x_1505) ;  /* 0x0000001000300947 */ /* 0x000fea0003800000 */
[----:B01----:R-:W0:Y:S01]  /*11d0*/  LDC.64 R2, c[0x0][0x220] ;  /* 0x00008800ff027b82 */ /* 0x003e220000000a00 */
        /* <DEDUP_REMOVED lines=22> */
.L_x_1509:
[----:B------:R-:W2:Y:S02]  /*1340*/  LDG.E.U8 R2, desc[UR36][R2.64] ;  /* 0x0000002402027981 */ /* 0x000ea4000c1e1100 */
[----:B--2---:R-:W-:-:S04]  /*1350*/  I2FP.F32.U32 R0, R2 ;  /* 0x0000000200007245 */ /* 0x004fc80000201000 */
[----:B------:R-:W-:-:S04]  /*1360*/  F2FP.F16.F32.PACK_AB R0, RZ, R0 ;  /* 0x00000000ff00723e */ /* 0x000fc800000000ff */
[----:B------:R-:W-:Y:S01]  /*1370*/  PRMT R23, R0, 0x7610, R23 ;  /* 0x0000761000177816 */ /* 0x000fe20000000017 */
[----:B------:R-:W-:Y:S06]  /*1380*/  BRA `(.L_x_1511) ;  /* 0x0000000c00bc7947 */ /* 0x000fec0003800000 */
.L_x_1508:
        /* <DEDUP_REMOVED lines=11> */
.L_x_1513:
[----:B------:R-:W2:Y:S02]  /*1440*/  LDG.E R2, desc[UR36][R2.64] ;  /* 0x0000002402027981 */ /* 0x000ea4000c1e1900 */
[----:B--2---:R-:W-:-:S04]  /*1450*/  I2FP.F32.S32 R0, R2 ;  /* 0x0000000200007245 */ /* 0x004fc80000201400 */
[----:B------:R-:W-:-:S04]  /*1460*/  F2FP.F16.F32.PACK_AB R0, RZ, R0 ;  /* 0x00000000ff00723e */ /* 0x000fc800000000ff */
[----:B------:R-:W-:Y:S01]  /*1470*/  PRMT R23, R0, 0x7610, R23 ;  /* 0x0000761000177816 */ /* 0x000fe20000000017 */
[----:B------:R-:W-:Y:S06]  /*1480*/  BRA `(.L_x_1511) ;  /* 0x0000000c007c7947 */ /* 0x000fec0003800000 */
.L_x_1512:
[----:B------:R-:W2:Y:S02]  /*1490*/  LDG.E.U16 R2, desc[UR36][R2.64] ;  /* 0x0000002402027981 */ /* 0x000ea4000c1e1500 */
[----:B--2---:R-:W0:Y:S02]  /*14a0*/  I2F.S16 R0, R2 ;  /* 0x0000000200007306 */ /* 0x004e240000101400 */
[----:B0-----:R-:W-:-:S04]  /*14b0*/  F2FP.F16.F32.PACK_AB R0, RZ, R0 ;  /* 0x00000000ff00723e */ /* 0x001fc800000000ff */
[----:B------:R-:W-:Y:S01]  /*14c0*/  PRMT R23, R0, 0x7610, R23 ;  /* 0x0000761000177816 */ /* 0x000fe20000000017 */
[----:B------:R-:W-:Y:S06]  /*14d0*/  BRA `(.L_x_1511) ;  /* 0x0000000c00687947 */ /* 0x000fec0003800000 */
.L_x_1507:
        /* <DEDUP_REMOVED lines=9> */
.L_x_1515:
[----:B------:R0:W5:Y:S01]  /*1570*/  LDG.E.U16 R23, desc[UR36][R2.64] ;  /* 0x0000002402177981 */ /* 0x000162000c1e1500 */
[----:B------:R-:W-:Y:S05]  /*1580*/  BRA `(.L_x_1511) ;  /* 0x0000000c003c7947 */ /* 0x000fea0003800000 */
.L_x_1514:
        /* <DEDUP_REMOVED lines=9> */
.L_x_1517:
[----:B------:R1:W5:Y:S01]  /*1620*/  LDG.E.U16 R23, desc[UR36][R2.64] ;  /* 0x0000002402177981 */ /* 0x000362000c1e1500 */
[----:B------:R-:W-:Y:S05]  /*1630*/  BRA `(.L_x_1511) ;  /* 0x0000000c00107947 */ /* 0x000fea0003800000 */
.L_x_1516:
        /* <DEDUP_REMOVED lines=9> */
.L_x_1506:
        /* <DEDUP_REMOVED lines=14> */
.L_x_1520:
        /* <DEDUP_REMOVED lines=9> */
.L_x_1519:
        /* <DEDUP_REMOVED lines=28> */
.L_x_1522:
        /* <DEDUP_REMOVED lines=15> */
.L_x_1521:
[----:B------:R-:W2:Y:S02]  /*1af0*/  LDG.E.U16 R0, desc[UR36][R2.64] ;  /* 0x0000002402007981 */ /* 0x000ea4000c1e1500 */
[----:B--2---:R-:W-:-:S05]  /*1b00*/  IMAD.U32 R0, R0, 0x10000, RZ ;  /* 0x0001000000007824 */ /* 0x004fca00078e00ff */
[----:B------:R-:W-:-:S04]  /*1b10*/  F2FP.F16.F32.PACK_AB R0, RZ, R0 ;  /* 0x00000000ff00723e */ /* 0x000fc800000000ff */
[----:B------:R-:W-:Y:S01]  /*1b20*/  PRMT R23, R0, 0x7610, R23 ;  /* 0x0000761000177816 */ /* 0x000fe20000000017 */
[----:B------:R-:W-:Y:S06]  /*1b30*/  BRA `(.L_x_1511) ;  /* 0x0000000400d07947 */ /* 0x000fec0003800000 */
.L_x_1518:
        /* <DEDUP_REMOVED lines=13> */
.L_x_1525:
        /* <DEDUP_REMOVED lines=21> */
.L_x_1529:
[----:B------:R-:W-:Y:S05]  /*1d60*/  BSYNC B1 ;  /* 0x0000000000017941 */ /* 0x000fea0003800000 */
.L_x_1528:
[----:B------:R-:W-:Y:S01]  /*1d70*/  LEA R3, R0, 0x3b800000, 0x17 ;  /* 0x3b80000000037811 */ /* 0x000fe200078eb8ff */
[----:B------:R-:W-:-:S05]  /*1d80*/  IMAD.SHL.U32 R0, R2, 0x100000, RZ ;  /* 0x0010000002007824 */ /* 0x000fca00078e00ff */
[----:B------:R-:W-:-:S07]  /*1d90*/  LOP3.LUT R0, R3, R0, R4, 0xfe, !PT ;  /* 0x0000000003007212 */ /* 0x000fce00078efe04 */
.L_x_1527:
[----:B------:R-:W-:Y:S05]  /*1da0*/  BSYNC B0 ;  /* 0x0000000000007941 */ /* 0x000fea0003800000 */
.L_x_1526:
[----:B------:R-:W-:-:S04]  /*1db0*/  F2FP.F16.F32.PACK_AB R0, RZ, R0 ;  /* 0x00000000ff00723e */ /* 0x000fc800000000ff */
[----:B------:R-:W-:Y:S01]  /*1dc0*/  PRMT R23, R0, 0x7610, R23 ;  /* 0x0000761000177816 */ /* 0x000fe20000000017 */
[----:B------:R-:W-:Y:S06]  /*1dd0*/  BRA `(.L_x_1511) ;  /* 0x0000000400287947 */ /* 0x000fec0003800000 */
.L_x_1524:
        /* <DEDUP_REMOVED lines=21> */
.L_x_1533:
[----:B------:R-:W-:Y:S05]  /*1f30*/  BSYNC B1 ;  /* 0x0000000000017941 */ /* 0x000fea0003800000 */
.L_x_1532:
[----:B------:R-:W-:Y:S01]  /*1f40*/  LEA R3, R0, 0x37800000, 0x17 ;  /* 0x3780000000037811 */ /* 0x000fe200078eb8ff */
[----:B------:R-:W-:-:S05]  /*1f50*/  IMAD.SHL.U32 R0, R2, 0x200000, RZ ;  /* 0x0020000002007824 */ /* 0x000fca00078e00ff */
[----:B------:R-:W-:-:S07]  /*1f60*/  LOP3.LUT R0, R3, R0, R4, 0xfe, !PT ;  /* 0x0000000003007212 */ /* 0x000fce00078efe04 */
.L_x_1531:
[----:B------:R-:W-:Y:S05]  /*1f70*/  BSYNC B0 ;  /* 0x0000000000007941 */ /* 0x000fea0003800000 */
.L_x_1530:
[----:B------:R-:W-:-:S04]  /*1f80*/  F2FP.F16.F32.PACK_AB R0, RZ, R0 ;  /* 0x00000000ff00723e */ /* 0x000fc800000000ff */
[----:B------:R-:W-:Y:S01]  /*1f90*/  PRMT R23, R0, 0x7610, R23 ;  /* 0x0000761000177816 */ /* 0x000fe20000000017 */
[----:B------:R-:W-:Y:S06]  /*1fa0*/  BRA `(.L_x_1511) ;  /* 0x0000000000b47947 */ /* 0x000fec0003800000 */
.L_x_1523:
        /* <DEDUP_REMOVED lines=14> */
.L_x_1537:
[----:B------:R-:W-:Y:S05]  /*2090*/  BSYNC B0 ;  /* 0x0000000000007941 */ /* 0x000fea0003800000 */
.L_x_1536:
[----:B------:R-:W-:-:S04]  /*20a0*/  F2FP.F16.F32.PACK_AB R0, RZ, R0 ;  /* 0x00000000ff00723e */ /* 0x000fc800000000ff */
[----:B------:R-:W-:Y:S01]  /*20b0*/  PRMT R23, R0, 0x7610, R23 ;  /* 0x0000761000177816 */ /* 0x000fe20000000017 */
[----:B------:R-:W-:Y:S06]  /*20c0*/  BRA `(.L_x_1511) ;  /* 0x00000000006c7947 */ /* 0x000fec0003800000 */
.L_x_1510:
        /* <DEDUP_REMOVED lines=16> */
.L_x_1538:
[----:B------:R-:W-:Y:S01]  /*21d0*/  PRMT R23, RZ, 0x7610, R23 ;  /* 0x00007610ff177816 */ /* 0x000fe20000000017 */
[----:B------:R-:W-:Y:S06]  /*21e0*/  BRA `(.L_x_1511) ;  /* 0x0000000000247947 */ /* 0x000fec0003800000 */
.L_x_1535:
[----:B------:R-:W2:Y:S02]  /*21f0*/  LDG.E.64 R2, desc[UR36][R2.64] ;  /* 0x0000002402027981 */ /* 0x000ea4000c1e1b00 */
[----:B--2---:R-:W0:Y:S02]  /*2200*/  I2F.U64 R0, R2 ;  /* 0x0000000200007312 */ /* 0x004e240000301000 */
[----:B0-----:R-:W-:-:S04]  /*2210*/  F2FP.F16.F32.PACK_AB R0, RZ, R0 ;  /* 0x00000000ff00723e */ /* 0x001fc800000000ff */
[----:B------:R-:W-:Y:S01]  /*2220*/  PRMT R23, R0, 0x7610, R23 ;  /* 0x0000761000177816 */ /* 0x000fe20000000017 */
[----:B------:R-:W-:Y:S06]  /*2230*/  BRA `(.L_x_1511) ;  /* 0x0000000000107947 */ /* 0x000fec0003800000 */
.L_x_1534:
[----:B------:R-:W2:Y:S02]  /*2240*/  LDG.E R2, desc[UR36][R2.64] ;  /* 0x0000002402027981 */ /* 0x000ea4000c1e1900 */
[----:B--2---:R-:W-:-:S04]  /*2250*/  I2FP.F32.U32 R0, R2 ;  /* 0x0000000200007245 */ /* 0x004fc80000201000 */
[----:B------:R-:W-:-:S04]  /*2260*/  F2FP.F16.F32.PACK_AB R0, RZ, R0 ;  /* 0x00000000ff00723e */ /* 0x000fc800000000ff */
[----:B------:R-:W-:-:S07]  /*2270*/  PRMT R23, R0, 0x7610, R23 ;  /* 0x0000761000177816 */ /* 0x000fce0000000017 */
.L_x_1511:
[----:B------:R-:W-:-:S07]  /*2280*/  VIADD R19, R19, 0x80 ;  /* 0x0000008013137836 */ /* 0x000fce0000000000 */
.L_x_1505:
[----:B------:R-:W-:Y:S05]  /*2290*/  BSYNC B6 ;  /* 0x0000000000067941 */ /* 0x000fea0003800000 */
.L_x_1504:
[----:B------:R-:W-:Y:S01]  /*22a0*/  ISETP.GE.AND P0, PT, R19, R16, PT ;  /* 0x000000101300720c */ /* 0x000fe20003f06270 */
[----:B------:R-:W-:Y:S01]  /*22b0*/  BSSY B6, `(.L_x_1539) ;  /* 0x0000110000067945 */ /* 0x000fe20003800000 */
[----:B------:R-:W-:Y:S02]  /*22c0*/  PRMT R24, RZ, 0x7610, R24 ;  /* 0x00007610ff187816 */ /* 0x000fe40000000018 */
[----:B------:R-:W-:-:S09]  /*22d0*/  PRMT R25, RZ, 0x7610, R25 ;  /* 0x00007610ff197816 */ /* 0x000fd20000000019 */
        /* <DEDUP_REMOVED lines=24> */
.L_x_1544:
[----:B------:R-:W2:Y:S02]  /*2460*/  LDG.E.U8 R2, desc[UR36][R2.64] ;  /* 0x0000002402027981 */ /* 0x000ea4000c1e1100 */
[----:B--2---:R-:W-:-:S04]  /*2470*/  I2FP.F32.U32 R0, R2 ;  /* 0x0000000200007245 */ /* 0x004fc80000201000 */
[----:B------:R-:W-:-:S04]  /*2480*/  F2FP.F16.F32.PACK_AB R0, RZ, R0 ;  /* 0x00000000ff00723e */ /* 0x000fc800000000ff */
[----:B------:R-:W-:Y:S01]  /*2490*/  PRMT R25, R0, 0x7610, R25 ;  /* 0x0000761000197816 */ /* 0x000fe20000000019 */
[----:B------:R-:W-:Y:S06]  /*24a0*/  BRA `(.L_x_1546) ;  /* 0x0000000c00bc7947 */ /* 0x000fec0003800000 */
.L_x_1543:
        /* <DEDUP_REMOVED lines=11> */
.L_x_1548:
[----:B------:R-:W2:Y:S02]  /*2560*/  LDG.E R2, desc[UR36][R2.64] ;  /* 0x0000002402027981 */ /* 0x000ea4000c1e1900 */
[----:B--2---:R-:W-:-:S04]  /*2570*/  I2FP.F32.S32 R0, R2 ;  /* 0x0000000200007245 */ /* 0x004fc80000201400 */
[----:B------:R-:W-:-:S04]  /*2580*/  F2FP.F16.F32.PACK_AB R0, RZ, R0 ;  /* 0x00000000ff00723e */ /* 0x000fc800000000ff */
[----:B------:R-:W-:Y:S01]  /*2590*/  PRMT R25, R0, 0x7610, R25 ;  /* 0x0000761000197816 */ /* 0x000fe20000000019 */
[----:B------:R-:W-:Y:S06]  /*25a0*/  BRA `(.L_x_1546) ;  /* 0x0000000c007c7947 */ /* 0x000fec0003800000 */
.L_x_1547:
[----:B------:R-:W2:Y:S02]  /*25b0*/  LDG.E.U16 R2, desc[UR36][R2.64] ;  /* 0x0000002402027981 */ /* 0x000ea4000c1e1500 */
[----:B--2---:R-:W0:Y:S02]  /*25c0*/  I2F.S16 R0, R2 ;  /* 0x0000000200007306 */ /* 0x004e240000101400 */
[----:B0-----:R-:W-:-:S04]  /*25d0*/  F2FP.F16.F32.PACK_AB R0, RZ, R0 ;  /* 0x00000000ff00723e */ /* 0x001fc800000000ff */
[----:B------:R-:W-:Y:S01]  /*25e0*/  PRMT R25, R0, 0x7610, R25 ;  /* 0x0000761000197816 */ /* 0x000fe20000000019 */
[----:B------:R-:W-:Y:S06]  /*25f0*/  BRA `(.L_x_1546) ;  /* 0x0000000c00687947 */ /* 0x000fec0003800000 */
.L_x_1542:
        /* <DEDUP_REMOVED lines=9> */
.L_x_1550:
[----:B------:R0:W5:Y:S01]  /*2690*/  LDG.E.U16 R25, desc[UR36][R2.64] ;  /* 0x0000002402197981 */ /* 0x000162000c1e1500 */
[----:B------:R-:W-:Y:S05]  /*26a0*/  BRA `(.L_x_1546) ;  /* 0x0000000c003c7947 */ /* 0x000fea0003800000 */
.L_x_1549:
        /* <DEDUP_REMOVED lines=9> */
.L_x_1552:
[----:B------:R1:W5:Y:S01]  /*2740*/  LDG.E.U16 R25, desc[UR36][R2.64] ;  /* 0x0000002402197981 */ /* 0x000362000c1e1500 */
[----:B------:R-:W-:Y:S05]  /*2750*/  BRA `(.L_x_1546) ;  /* 0x0000000c00107947 */ /* 0x000fea0003800000 */
.L_x_1551:
        /* <DEDUP_REMOVED lines=9> */
.L_x_1541:
        /* <DEDUP_REMOVED lines=14> */
.L_x_1555:
        /* <DEDUP_REMOVED lines=9> */
.L_x_1554:
        /* <DEDUP_REMOVED lines=28> */
.L_x_1557:
        /* <DEDUP_REMOVED lines=15> */
.L_x_1556:
[----:B------:R-:W2:Y:S02]  /*2c10*/  LDG.E.U16 R0, desc[UR36][R2.64] ;  /* 0x0000002402007981 */ /* 0x000ea4000c1e1500 */
[----:B--2---:R-:W-:-:S05]  /*2c20*/  IMAD.U32 R0, R0, 0x10000, RZ ;  /* 0x0001000000007824 */ /* 0x004fca00078e00ff */
[----:B------:R-:W-:-:S04]  /*2c30*/  F2FP.F16.F32.PACK_AB R0, RZ, R0 ;  /* 0x00000000ff00723e */ /* 0x000fc800000000ff */
[----:B------:R-:W-:Y:S01]  /*2c40*/  PRMT R25, R0, 0x7610, R25 ;  /* 0x0000761000197816 */ /* 0x000fe20000000019 */
[----:B------:R-:W-:Y:S06]  /*2c50*/  BRA `(.L_x_1546) ;  /* 0x0000000400d07947 */ /* 0x000fec0003800000 */
.L_x_1553:
        /* <DEDUP_REMOVED lines=13> */
.L_x_1560:
        /* <DEDUP_REMOVED lines=21> */
.L_x_1564:
[----:B------:R-:W-:Y:S05]  /*2e80*/  BSYNC B1 ;  /* 0x0000000000017941 */ /* 0x000fea0003800000 */
.L_x_1563:
[----:B------:R-:W-:Y:S01]  /*2e90*/  LEA R3, R0, 0x3b800000, 0x17 ;  /* 0x3b80000000037811 */ /* 0x000fe200078eb8ff */
[----:B------:R-:W-:-:S05]  /*2ea0*/  IMAD.SHL.U32 R0, R2, 0x100000, RZ ;  /* 0x0010000002007824 */ /* 0x000fca00078e00ff */
[----:B------:R-:W-:-:S07]  /*2eb0*/  LOP3.LUT R0, R3, R0, R4, 0xfe, !PT ;  /* 0x0000000003007212 */ /* 0x000fce00078efe04 */
.L_x_1562:
[----:B------:R-:W-:Y:S05]  /*2ec0*/  BSYNC B0 ;  /* 0x0000000000007941 */ /* 0x000fea0003800000 */
.L_x_1561:
[----:B------:R-:W-:-:S04]  /*2ed0*/  F2FP.F16.F32.PACK_AB R0, RZ, R0 ;  /* 0x00000000ff00723e */ /* 0x000fc800000000ff */
[----:B------:R-:W-:Y:S01]  /*2ee0*/  PRMT R25, R0, 0x7610, R25 ;  /* 0x0000761000197816 */ /* 0x000fe20000000019 */
[----:B------:R-:W-:Y:S06]  /*2ef0*/  BRA `(.L_x_1546) ;  /* 0x0000000400287947 */ /* 0x000fec0003800000 */
.L_x_1559:
        /* <DEDUP_REMOVED lines=21> */
.L_x_1568:
[----:B------:R-:W-:Y:S05]  /*3050*/  BSYNC B1 ;  /* 0x0000000000017941 */ /* 0x000fea0003800000 */
.L_x_1567:
[----:B------:R-:W-:Y:S01]  /*3060*/  LEA R3, R0, 0x37800000, 0x17 ;  /* 0x3780000000037811 */ /* 0x000fe200078eb8ff */
[----:B------:R-:W-:-:S05]  /*3070*/  IMAD.SHL.U32 R0, R2, 0x200000, RZ ;  /* 0x0020000002007824 */ /* 0x000fca00078e00ff */
[----:B------:R-:W-:-:S07]  /*3080*/  LOP3.LUT R0, R3, R0, R4, 0xfe, !PT ;  /* 0x0000000003007212 */ /* 0x000fce00078efe04 */
.L_x_1566:
[----:B------:R-:W-:Y:S05]  /*3090*/  BSYNC B0 ;  /* 0x0000000000007941 */ /* 0x000fea0003800000 */
.L_x_1565:
[----:B------:R-:W-:-:S04]  /*30a0*/  F2FP.F16.F32.PACK_AB R0, RZ, R0 ;  /* 0x00000000ff00723e */ /* 0x000fc800000000ff */
[----:B------:R-:W-:Y:S01]  /*30b0*/  PRMT R25, R0, 0x7610, R25 ;  /* 0x0000761000197816 */ /* 0x000fe20000000019 */
[----:B------:R-:W-:Y:S06]  /*30c0*/  BRA `(.L_x_1546) ;  /* 0x0000000000b47947 */ /* 0x000fec0003800000 */
.L_x_1558:
        /* <DEDUP_REMOVED lines=14> */
.L_x_1572:
[----:B------:R-:W-:Y:S05]  /*31b0*/  BSYNC B0 ;  /* 0x0000000000007941 */ /* 0x000fea0003800000 */
.L_x_1571:
[----:B------:R-:W-:-:S04]  /*31c0*/  F2FP.F16.F32.PACK_AB R0, RZ, R0 ;  /* 0x00000000ff00723e */ /* 0x000fc800000000ff */
[----:B------:R-:W-:Y:S01]  /*31d0*/  PRMT R25, R0, 0x7610, R25 ;  /* 0x0000761000197816 */ /* 0x000fe20000000019 */
[----:B------:R-:W-:Y:S06]  /*31e0*/  BRA `(.L_x_1546) ;  /* 0x00000000006c7947 */ /* 0x000fec0003800000 */
.L_x_1545:
        /* <DEDUP_REMOVED lines=16> */
.L_x_1573:
[----:B------:R-:W-:Y:S01]  /*32f0*/  PRMT R25, RZ, 0x7610, R25 ;  /* 0x00007610ff197816 */ /* 0x000fe20000000019 */
[----:B------:R-:W-:Y:S06]  /*3300*/  BRA `(.L_x_1546) ;  /* 0x0000000000247947 */ /* 0x000fec0003800000 */
.L_x_1570:
[----:B------:R-:W2:Y:S02]  /*3310*/  LDG.E.64 R2, desc[UR36][R2.64] ;  /* 0x0000002402027981 */ /* 0x000ea4000c1e1b00 */
[----:B--2---:R-:W0:Y:S02]  /*3320*/  I2F.U64 R0, R2 ;  /* 0x0000000200007312 */ /* 0x004e240000301000 */
[----:B0-----:R-:W-:-:S04]  /*3330*/  F2FP.F16.F32.PACK_AB R0, RZ, R0 ;  /* 0x00000000ff00723e */ /* 0x001fc800000000ff */
[----:B------:R-:W-:Y:S01]  /*3340*/  PRMT R25, R0, 0x7610, R25 ;  /* 0x0000761000197816 */ /* 0x000fe20000000019 */
[----:B------:R-:W-:Y:S06]  /*3350*/  BRA `(.L_x_1546) ;  /* 0x0000000000107947 */ /* 0x000fec0003800000 */
.L_x_1569:
[----:B------:R-:W2:Y:S02]  /*3360*/  LDG.E R2, desc[UR36][R2.64] ;  /* 0x0000002402027981 */ /* 0x000ea4000c1e1900 */
[----:B--2---:R-:W-:-:S04]  /*3370*/  I2FP.F32.U32 R0, R2 ;  /* 0x0000000200007245 */ /* 0x004fc80000201000 */
[----:B------:R-:W-:-:S04]  /*3380*/  F2FP.F16.F32.PACK_AB R0, RZ, R0 ;  /* 0x00000000ff00723e */ /* 0x000fc800000000ff */
[----:B------:R-:W-:-:S07]  /*3390*/  PRMT R25, R0, 0x7610, R25 ;  /* 0x0000761000197816 */ /* 0x000fce0000000019 */
.L_x_1546:
[----:B------:R-:W-:-:S07]  /*33a0*/  VIADD R19, R19, 0x80 ;  /* 0x0000008013137836 */ /* 0x000fce0000000000 */
.L_x_1540:
[----:B------:R-:W-:Y:S05]  /*33b0*/  BSYNC B6 ;  /* 0x0000000000067941 */ /* 0x000fea0003800000 */
.L_x_1539:
[----:B------:R-:W-:Y:S01]  /*33c0*/  ISETP.GE.AND P0, PT, R19, R16, PT ;  /* 0x000000101300720c */ /* 0x000fe20003f06270 */
[----:B------:R-:W-:-:S12]  /*33d0*/  BSSY B6, `(.L_x_1574) ;  /* 0x000010c000067945 */ /* 0x000fd80003800000 */
[----:B------:R-:W-:Y:S05]  /*33e0*/  @P0 BRA `(.L_x_1575) ;  /* 0x0000001000280947 */ /* 0x000fea0003800000 */
[----:B01----:R-:W0:Y:S01]  /*33f0*/  LDC.64 R2, c[0x0][0x220] ;  /* 0x00008800ff027b82 */ /* 0x003e220000000a00 */
        /* <DEDUP_REMOVED lines=21> */
.L_x_1579:
[----:B------:R-:W2:Y:S02]  /*3550*/  LDG.E.U8 R2, desc[UR36][R2.64] ;  /* 0x0000002402027981 */ /* 0x000ea4000c1e1100 */
[----:B--2---:R-:W-:-:S04]  /*3560*/  I2FP.F32.U32 R0, R2 ;  /* 0x0000000200007245 */ /* 0x004fc80000201000 */
[----:B------:R-:W-:-:S04]  /*3570*/  F2FP.F16.F32.PACK_AB R0, RZ, R0 ;  /* 0x00000000ff00723e */ /* 0x000fc800000000ff */
[----:B------:R-:W-:Y:S01]  /*3580*/  PRMT R24, R0, 0x7610, R24 ;  /* 0x0000761000187816 */ /* 0x000fe20000000018 */
[----:B------:R-:W-:Y:S06]  /*3590*/  BRA `(.L_x_1575) ;  /* 0x0000000c00bc7947 */ /* 0x000fec0003800000 */
.L_x_1578:
        /* <DEDUP_REMOVED lines=11> */
.L_x_1582:
[----:B------:R-:W2:Y:S02]  /*3650*/  LDG.E R2, desc[UR36][R2.64] ;  /* 0x0000002402027981 */ /* 0x000ea4000c1e1900 */
[----:B--2---:R-:W-:-:S04]  /*3660*/  I2FP.F32.S32 R0, R2 ;  /* 0x0000000200007245 */ /* 0x004fc80000201400 */
[----:B------:R-:W-:-:S04]  /*3670*/  F2FP.F16.F32.PACK_AB R0, RZ, R0 ;  /* 0x00000000ff00723e */ /* 0x000fc800000000ff */
[----:B------:R-:W-:Y:S01]  /*3680*/  PRMT R24, R0, 0x7610, R24 ;  /* 0x0000761000187816 */ /* 0x000fe20000000018 */
[----:B------:R-:W-:Y:S06]  /*3690*/  BRA `(.L_x_1575) ;  /* 0x0000000c007c7947 */ /* 0x000fec0003800000 */
.L_x_1581:
[----:B------:R-:W2:Y:S02]  /*36a0*/  LDG.E.U16 R2, desc[UR36][R2.64] ;  /* 0x0000002402027981 */ /* 0x000ea4000c1e1500 */
[----:B--2---:R-:W0:Y:S02]  /*36b0*/  I2F.S16 R0, R2 ;  /* 0x0000000200007306 */ /* 0x004e240000101400 */
[----:B0-----:R-:W-:-:S04]  /*36c0*/  F2FP.F16.F32.PACK_AB R0, RZ, R0 ;  /* 0x00000000ff00723e */ /* 0x001fc800000000ff */
[----:B------:R-:W-:Y:S01]  /*36d0*/  PRMT R24, R0, 0x7610, R24 ;  /* 0x0000761000187816 */ /* 0x000fe20000000018 */
[----:B------:R-:W-:Y:S06]  /*36e0*/  BRA `(.L_x_1575) ;  /* 0x0000000c00687947 */ /* 0x000fec0003800000 */
.L_x_1577:
        /* <DEDUP_REMOVED lines=9> */
.L_x_1584:
[----:B------:R2:W5:Y:S01]  /*3780*/  LDG.E.U16 R24, desc[UR36][R2.64] ;  /* 0x0000002402187981 */ /* 0x000562000c1e1500 */
[----:B------:R-:W-:Y:S05]  /*3790*/  BRA `(.L_x_1575) ;  /* 0x0000000c003c7947 */ /* 0x000fea0003800000 */
.L_x_1583:
        /* <DEDUP_REMOVED lines=9> */
.L_x_1586:
[----:B------:R3:W5:Y:S01]  /*3830*/  LDG.E.U16 R24, desc[UR36][R2.64] ;  /* 0x0000002402187981 */ /* 0x000762000c1e1500 */
[----:B------:R-:W-:Y:S05]  /*3840*/  BRA `(.L_x_1575) ;  /* 0x0000000c00107947 */ /* 0x000fea0003800000 */
.L_x_1585:
        /* <DEDUP_REMOVED lines=9> */
.L_x_1576:
        /* <DEDUP_REMOVED lines=14> */
.L_x_1589:
        /* <DEDUP_REMOVED lines=9> */
.L_x_1588:
        /* <DEDUP_REMOVED lines=28> */
.L_x_1591:
        /* <DEDUP_REMOVED lines=15> */
.L_x_1590:
[----:B------:R-:W2:Y:S02]  /*3d00*/  LDG.E.U16 R0, desc[UR36][R2.64] ;  /* 0x0000002402007981 */ /* 0x000ea4000c1e1500 */
[----:B--2---:R-:W-:-:S05]  /*3d10*/  IMAD.U32 R0, R0, 0x10000, RZ ;  /* 0x0001000000007824 */ /* 0x004fca00078e00ff */
[----:B------:R-:W-:-:S04]  /*3d20*/  F2FP.F16.F32.PACK_AB R0, RZ, R0 ;  /* 0x00000000ff00723e */ /* 0x000fc800000000ff */
[----:B------:R-:W-:Y:S01]  /*3d30*/  PRMT R24, R0, 0x7610, R24 ;  /* 0x0000761000187816 */ /* 0x000fe20000000018 */
[----:B------:R-:W-:Y:S06]  /*3d40*/  BRA `(.L_x_1575) ;  /* 0x0000000400d07947 */ /* 0x000fec0003800000 */
.L_x_1587:
        /* <DEDUP_REMOVED lines=13> */
.L_x_1594:
        /* <DEDUP_REMOVED lines=21> */
.L_x_1598:
[----:B------:R-:W-:Y:S05]  /*3f70*/  BSYNC B1 ;  /* 0x0000000000017941 */ /* 0x000fea0003800000 */
.L_x_1597:
[----:B------:R-:W-:Y:S01]  /*3f80*/  LEA R3, R0, 0x3b800000, 0x17 ;  /* 0x3b80000000037811 */ /* 0x000fe200078eb8ff */
[----:B------:R-:W-:-:S05]  /*3f90*/  IMAD.SHL.U32 R0, R2, 0x100000, RZ ;  /* 0x0010000002007824 */ /* 0x000fca00078e00ff */
[----:B------:R-:W-:-:S07]  /*3fa0*/  LOP3.LUT R0, R3, R0, R4, 0xfe, !PT ;  /* 0x0000000003007212 */ /* 0x000fce00078efe04 */
.L_x_1596:
[----:B------:R-:W-:Y:S05]  /*3fb0*/  BSYNC B0 ;  /* 0x0000000000007941 */ /* 0x000fea0003800000 */
.L_x_1595:
[----:B------:R-:W-:-:S04]  /*3fc0*/  F2FP.F16.F32.PACK_AB R0, RZ, R0 ;  /* 0x00000000ff00723e */ /* 0x000fc800000000ff */
[----:B------:R-:W-:Y:S01]  /*3fd0*/  PRMT R24, R0, 0x7610, R24 ;  /* 0x0000761000187816 */ /* 0x000fe20000000018 */
[----:B------:R-:W-:Y:S06]  /*3fe0*/  BRA `(.L_x_1575) ;  /* 0x0000000400287947 */ /* 0x000fec0003800000 */
.L_x_1593:
        /* <DEDUP_REMOVED lines=21> */
.L_x_1602:
[----:B------:R-:W-:Y:S05]  /*4140*/  BSYNC B1 ;  /* 0x0000000000017941 */ /* 0x000fea0003800000 */
.L_x_1601:
[----:B------:R-:W-:Y:S01]  /*4150*/  LEA R3, R0, 0x37800000, 0x17 ;  /* 0x3780000000037811 */ /* 0x000fe200078eb8ff */
[----:B------:R-:W-:-:S05]  /*4160*/  IMAD.SHL.U32 R0, R2, 0x200000, RZ ;  /* 0x0020000002007824 */ /* 0x000fca00078e00ff */
[----:B------:R-:W-:-:S07]  /*4170*/  LOP3.LUT R0, R3, R0, R4, 0xfe, !PT ;  /* 0x0000000003007212 */ /* 0x000fce00078efe04 */
.L_x_1600:
[----:B------:R-:W-:Y:S05]  /*4180*/  BSYNC B0 ;  /* 0x0000000000007941 */ /* 0x000fea0003800000 */
.L_x_1599:
[----:B------:R-:W-:-:S04]  /*4190*/  F2FP.F16.F32.PACK_AB R0, RZ, R0 ;  /* 0x00000000ff00723e */ /* 0x000fc800000000ff */
[----:B------:R-:W-:Y:S01]  /*41a0*/  PRMT R24, R0, 0x7610, R24 ;  /* 0x0000761000187816 */ /* 0x000fe20000000018 */
[----:B------:R-:W-:Y:S06]  /*41b0*/  BRA `(.L_x_1575) ;  /* 0x0000000000b47947 */ /* 0x000fec0003800000 */
.L_x_1592:
        /* <DEDUP_REMOVED lines=14> */
.L_x_1606:
[----:B------:R-:W-:Y:S05]  /*42a0*/  BSYNC B0 ;  /* 0x0000000000007941 */ /* 0x000fea0003800000 */
.L_x_1605:
[----:B------:R-:W-:-:S04]  /*42b0*/  F2FP.F16.F32.PACK_AB R0, RZ, R0 ;  /* 0x00000000ff00723e */ /* 0x000fc800000000ff */
[----:B------:R-:W-:Y:S01]  /*42c0*/  PRMT R24, R0, 0x7610, R24 ;  /* 0x0000761000187816 */ /* 0x000fe20000000018 */
[----:B------:R-:W-:Y:S06]  /*42d0*/  BRA `(.L_x_1575) ;  /* 0x00000000006c7947 */ /* 0x000fec0003800000 */
.L_x_1580:
        /* <DEDUP_REMOVED lines=16> */
.L_x_1607:
[----:B------:R-:W-:Y:S01]  /*43e0*/  PRMT R24, RZ, 0x7610, R24 ;  /* 0x00007610ff187816 */ /* 0x000fe20000000018 */
[----:B------:R-:W-:Y:S06]  /*43f0*/  BRA `(.L_x_1575) ;  /* 0x0000000000247947 */ /* 0x000fec0003800000 */
.L_x_1604:
[----:B------:R-:W2:Y:S02]  /*4400*/  LDG.E.64 R2, desc[UR36][R2.64] ;  /* 0x0000002402027981 */ /* 0x000ea4000c1e1b00 */
[----:B--2---:R-:W0:Y:S02]  /*4410*/  I2F.U64 R0, R2 ;  /* 0x0000000200007312 */ /* 0x004e240000301000 */
[----:B0-----:R-:W-:-:S04]  /*4420*/  F2FP.F16.F32.PACK_AB R0, RZ, R0 ;  /* 0x00000000ff00723e */ /* 0x001fc800000000ff */
[----:B------:R-:W-:Y:S01]  /*4430*/  PRMT R24, R0, 0x7610, R24 ;  /* 0x0000761000187816 */ /* 0x000fe20000000018 */
[----:B------:R-:W-:Y:S06]  /*4440*/  BRA `(.L_x_1575) ;  /* 0x0000000000107947 */ /* 0x000fec0003800000 */
.L_x_1603:
[----:B------:R-:W2:Y:S02]  /*4450*/  LDG.E R2, desc[UR36][R2.64] ;  /* 0x0000002402027981 */ /* 0x000ea4000c1e1900 */
[----:B--2---:R-:W-:-:S04]  /*4460*/  I2FP.F32.U32 R0, R2 ;  /* 0x0000000200007245 */ /* 0x004fc80000201000 */
[----:B------:R-:W-:-:S04]  /*4470*/  F2FP.F16.F32.PACK_AB R0, RZ, R0 ;  /* 0x00000000ff00723e */ /* 0x000fc800000000ff */
[----:B------:R-:W-:-:S07]  /*4480*/  PRMT R24, R0, 0x7610, R24 ;  /* 0x0000761000187816 */ /* 0x000fce0000000018 */
.L_x_1575:
[----:B------:R-:W-:Y:S05]  /*4490*/  BSYNC B6 ;  /* 0x0000000000067941 */ /* 0x000fea0003800000 */
.L_x_1574:
[----:B------:R-:W0:Y:S01]  /*44a0*/  S2R R19, SR_TID.X ;  /* 0x0000000000137919 */ /* 0x000e220000002100 */
[----:B------:R-:W4:Y:S01]  /*44b0*/  LDC.U8 R17, c[0x0][0x234] ;  /* 0x00008d00ff117b82 */ /* 0x000f220000000000 */
[----:B------:R-:W-:Y:S01]  /*44c0*/  BSSY B6, `(.L_x_1608) ;  /* 0x0000126000067945 */ /* 0x000fe20003800000 */
[C---:B0123--:R-:W-:Y:S01]  /*44d0*/  VIADD R3, R19.reuse, 0x100 ;  /* 0x0000010013037836 */ /* 0x04ffe20000000000 */
[CC--:B------:R-:W-:Y:S01]  /*44e0*/  ISETP.GE.AND P3, PT, R19.reuse, R16.reuse, PT ;  /* 0x000000101300720c */ /* 0x0c0fe20003f66270 */
[C---:B------:R-:W-:Y:S02]  /*44f0*/  VIADD R5, R19.reuse, 0x180 ;  /* 0x0000018013057836 */ /* 0x040fe40000000000 */
[----:B------:R-:W-:Y:S01]  /*4500*/  VIADD R27, R19, 0x80 ;  /* 0x00000080131b7836 */ /* 0x000fe20000000000 */
[-C--:B------:R-:W-:Y:S02]  /*4510*/  ISETP.GE.AND P1, PT, R3, R16.reuse, PT ;  /* 0x000000100300720c */ /* 0x080fe40003f26270 */
[----:B------:R-:W-:-:S02]  /*4520*/  ISETP.GE.AND P2, PT, R5, R16, PT ;  /* 0x000000100500720c */ /* 0x000fc40003f46270 */
[----:B------:R-:W-:-:S05]  /*4530*/  ISETP.GE.AND P0, PT, R27, R16, PT ;  /* 0x000000101b00720c */ /* 0x000fca0003f06270 */
[----:B-----5:R-:W-:-:S04]  /*4540*/  @!P3 HADD2.F32 R0, -RZ, R22.H0_H0 ;  /* 0x20000016ff00b230 */ /* 0x020fc80000004100 */
[----:B------:R-:W-:Y:S02]  /*4550*/  @!P1 HADD2.F32 R25, -RZ, R25.H0_H0 ;  /* 0x20000019ff199230 */ /* 0x000fe40000004100 */
[----:B------:R-:W-:Y:S01]  /*4560*/  @!P3 FADD.FTZ R0, |R0|, -RZ ;  /* 0x800000ff0000b221 */ /* 0x000fe20000010200 */
[----:B------:R-:W-:Y:S02]  /*4570*/  @!P2 HADD2.F32 R3, -RZ, R24.H0_H0 ;  /* 0x20000018ff03a230 */ /* 0x000fe40000004100 */
[----:B------:R-:W-:Y:S02]  /*4580*/  @!P0 HADD2.F32 R2, -RZ, R23.H0_H0 ;  /* 0x20000017ff028230 */ /* 0x000fe40000004100 */
[----:B------:R-:W-:Y:S01]  /*4590*/  @!P1 FADD.FTZ R25, |R25|, -RZ ;  /* 0x800000ff19199221 */ /* 0x000fe20000010200 */
[----:B------:R-:W-:Y:S01]  /*45a0*/  @!P3 F2FP.F16.F32.PACK_AB R4, RZ, R0 ;  /* 0x00000000ff04b23e */ /* 0x000fe200000000ff */
[----:B------:R-:W-:Y:S01]  /*45b0*/  @!P2 FADD.FTZ R3, |R3|, -RZ ;  /* 0x800000ff0303a221 */ /* 0x000fe20000010200 */
[----:B------:R-:W-:-:S02]  /*45c0*/  @!P0 FADD.FTZ R2, |R2|, -RZ ;  /* 0x800000ff02028221 */ /* 0x000fc40000010200 */
[----:B------:R-:W-:Y:S02]  /*45d0*/  @!P1 F2FP.F16.F32.PACK_AB R23, RZ, R25 ;  /* 0x00000019ff17923e */ /* 0x000fe400000000ff */
[----:B------:R-:W-:Y:S02]  /*45e0*/  @!P2 F2FP.F16.F32.PACK_AB R22, RZ, R3 ;  /* 0x00000003ff16a23e */ /* 0x000fe400000000ff */
[----:B------:R-:W-:Y:S01]  /*45f0*/  @!P0 F2FP.F16.F32.PACK_AB R24, RZ, R2 ;  /* 0x00000002ff18823e */ /* 0x000fe200000000ff */
[----:B----4-:R-:W-:Y:S06]  /*4600*/  @P3 BRA `(.L_x_1609) ;  /* 0x0000001000443947 */ /* 0x010fec0003800000 */
        /* <DEDUP_REMOVED lines=18> */
[----:B------:R-:W-:Y:S02]  /*4730*/  HADD2.F32 R4, -RZ, R4.H0_H0 ;  /* 0x20000004ff047230 */ /* 0x000fe40000004100 */
[----:B------:R-:W-:Y:S02]  /*4740*/  IMAD.MOV.U32 R19, RZ, RZ, R27 ;  /* 0x000000ffff137224 */ /* 0x000fe400078e001b */
[----:B------:R-:W0:Y:S02]  /*4750*/  F2I.FTZ.TRUNC.NTZ R5, R4 ;  /* 0x0000000400057305 */ /* 0x000e24000021f100 */
[----:B0-----:R0:W-:Y:S01]  /*4760*/  STG.E.U8 desc[UR36][R2.64], R5 ;  /* 0x0000000502007986 */ /* 0x0011e2000c101124 */
[----:B------:R-:W-:Y:S05]  /*4770*/  BRA `(.L_x_1609) ;  /* 0x0000000c00e87947 */ /* 0x000fea0003800000 */
.L_x_1613:
[----:B------:R-:W-:Y:S02]  /*4780*/  HADD2.F32 R5, -RZ, R4.H0_H0 ;  /* 0x20000004ff057230 */ /* 0x000fe40000004100 */
[----:B------:R-:W-:-:S04]  /*4790*/  IMAD.MOV.U32 R19, RZ, RZ, R27 ;  /* 0x000000ffff137224 */ /* 0x000fc800078e001b */
[----:B------:R-:W0:Y:S02]  /*47a0*/  F2I.S64.TRUNC R4, R5 ;  /* 0x0000000500047311 */ /* 0x000e24000020d900 */
[----:B0-----:R0:W-:Y:S01]  /*47b0*/  STG.E.U8 desc[UR36][R2.64], R4 ;  /* 0x0000000402007986 */ /* 0x0011e2000c101124 */
[----:B------:R-:W-:Y:S05]  /*47c0*/  BRA `(.L_x_1609) ;  /* 0x0000000c00d47947 */ /* 0x000fea0003800000 */
.L_x_1612:
[----:B------:R-:W-:-:S13]  /*47d0*/  ISETP.NE.AND P0, PT, R0, 0x2, PT ;  /* 0x000000020000780c */ /* 0x000fda0003f05270 */
[----:B------:R-:W-:Y:S05]  /*47e0*/  @!P0 BRA `(.L_x_1615) ;  /* 0x0000000000388947 */ /* 0x000fea0003800000 */
[----:B------:R-:W-:-:S13]  /*47f0*/  ISETP.NE.AND P0, PT, R0, 0x3, PT ;  /* 0x000000030000780c */ /* 0x000fda0003f05270 */
[----:B------:R-:W-:Y:S05]  /*4800*/  @!P0 BRA `(.L_x_1616) ;  /* 0x00000000001c8947 */ /* 0x000fea0003800000 */
[----:B------:R-:W-:-:S13]  /*4810*/  ISETP.NE.AND P0, PT, R0, 0x4, PT ;  /* 0x000000040000780c */ /* 0x000fda0003f05270 */
[----:B------:R-:W-:Y:S05]  /*4820*/  @P0 BRA `(.L_x_1614) ;  /* 0x0000000c00500947 */ /* 0x000fea0003800000 */
[----:B------:R-:W-:Y:S02]  /*4830*/  HADD2.F32 R4, -RZ, R4.H0_H0 ;  /* 0x20000004ff047230 */ /* 0x000fe40000004100 */
[----:B------:R-:W-:-:S04]  /*4840*/  IMAD.MOV.U32 R19, RZ, RZ, R27 ;  /* 0x000000ffff137224 */ /* 0x000fc800078e001b */
[----:B------:R-:W0:Y:S02]  /*4850*/  F2I.S64.TRUNC R4, R4 ;  /* 0x0000000400047311 */ /* 0x000e24000020d900 */
[----:B0-----:R0:W-:Y:S01]  /*4860*/  STG.E.64 desc[UR36][R2.64], R4 ;  /* 0x0000000402007986 */ /* 0x0011e2000c101b24 */
[----:B------:R-:W-:Y:S05]  /*4870*/  BRA `(.L_x_1609) ;  /* 0x0000000c00a87947 */ /* 0x000fea0003800000 */
.L_x_1616:
[----:B------:R-:W-:Y:S02]  /*4880*/  HADD2.F32 R4, -RZ, R4.H0_H0 ;  /* 0x20000004ff047230 */ /* 0x000fe40000004100 */
[----:B------:R-:W-:Y:S02]  /*4890*/  IMAD.MOV.U32 R19, RZ, RZ, R27 ;  /* 0x000000ffff137224 */ /* 0x000fe400078e001b */
[----:B------:R-:W0:Y:S02]  /*48a0*/  F2I.FTZ.TRUNC.NTZ R5, R4 ;  /* 0x0000000400057305 */ /* 0x000e24000021f100 */
[----:B0-----:R0:W-:Y:S01]  /*48b0*/  STG.E desc[UR36][R2.64], R5 ;  /* 0x0000000502007986 */ /* 0x0011e2000c101924 */
[----:B------:R-:W-:Y:S05]  /*48c0*/  BRA `(.L_x_1609) ;  /* 0x0000000c00947947 */ /* 0x000fea0003800000 */
.L_x_1615:
[----:B------:R-:W-:Y:S02]  /*48d0*/  HADD2.F32 R4, -RZ, R4.H0_H0 ;  /* 0x20000004ff047230 */ /* 0x000fe40000004100 */
[----:B------:R-:W-:Y:S02]  /*48e0*/  IMAD.MOV.U32 R19, RZ, RZ, R27 ;  /* 0x000000ffff137224 */ /* 0x000fe400078e001b */
[----:B------:R-:W0:Y:S02]  /*48f0*/  F2I.FTZ.TRUNC.NTZ R5, R4 ;  /* 0x0000000400057305 */ /* 0x000e24000021f100 */
[----:B0-----:R0:W-:Y:S01]  /*4900*/  STG.E.U16 desc[UR36][R2.64], R5 ;  /* 0x0000000502007986 */ /* 0x0011e2000c101524 */
[----:B------:R-:W-:Y:S05]  /*4910*/  BRA `(.L_x_1609) ;  /* 0x0000000c00807947 */ /* 0x000fea0003800000 */
.L_x_1611:
[----:B------:R-:W-:-:S13]  /*4920*/  ISETP.GT.AND P0, PT, R0, 0x6, PT ;  /* 0x000000060000780c */ /* 0x000fda0003f04270 */
[----:B------:R-:W-:Y:S05]  /*4930*/  @P0 BRA `(.L_x_1617) ;  /* 0x00000000002c0947 */ /* 0x000fea0003800000 */
[----:B------:R-:W-:-:S13]  /*4940*/  ISETP.NE.AND P0, PT, R0, 0x5, PT ;  /* 0x000000050000780c */ /* 0x000fda0003f05270 */
[----:B------:R-:W-:Y:S05]  /*4950*/  @!P0 BRA `(.L_x_1618) ;  /* 0x0000000000188947 */ /* 0x000fea0003800000 */
[----:B------:R-:W-:-:S13]  /*4960*/  ISETP.NE.AND P0, PT, R0, 0x6, PT ;  /* 0x000000060000780c */ /* 0x000fda0003f05270 */
[----:B------:R-:W-:Y:S05]  /*4970*/  @P0 BRA `(.L_x_1614) ;  /* 0x0000000800fc0947 */ /* 0x000fea0003800000 */
[----:B------:R-:W-:Y:S02]  /*4980*/  HADD2.F32 R5, -RZ, R4.H0_H0 ;  /* 0x20000004ff057230 */ /* 0x000fe40000004100 */
[----:B------:R-:W-:-:S03]  /*4990*/  IMAD.MOV.U32 R19, RZ, RZ, R27 ;  /* 0x000000ffff137224 */ /* 0x000fc600078e001b */
[----:B------:R0:W-:Y:S01]  /*49a0*/  STG.E desc[UR36][R2.64], R5 ;  /* 0x0000000502007986 */ /* 0x0001e2000c101924 */
[----:B------:R-:W-:Y:S05]  /*49b0*/  BRA `(.L_x_1609) ;  /* 0x0000000c00587947 */ /* 0x000fea0003800000 */
.L_x_1618:
[----:B------:R0:W-:Y:S01]  /*49c0*/  STG.E.U16 desc[UR36][R2.64], R4 ;  /* 0x0000000402007986 */ /* 0x0001e2000c101524 */
[----:B------:R-:W-:Y:S01]  /*49d0*/  IMAD.MOV.U32 R19, RZ, RZ, R27 ;  /* 0x000000ffff137224 */ /* 0x000fe200078e001b */
[----:B------:R-:W-:Y:S06]  /*49e0*/  BRA `(.L_x_1609) ;  /* 0x0000000c004c7947 */ /* 0x000fec0003800000 */
.L_x_1617:
[----:B------:R-:W-:-:S13]  /*49f0*/  ISETP.NE.AND P0, PT, R0, 0x7, PT ;  /* 0x000000070000780c */ /* 0x000fda0003f05270 */
[----:B------:R-:W-:Y:S05]  /*4a00*/  @!P0 BRA `(.L_x_1619) ;  /* 0x00000000003c8947 */ /* 0x000fea0003800000 */
[----:B------:R-:W-:-:S13]  /*4a10*/  ISETP.NE.AND P0, PT, R0, 0x8, PT ;  /* 0x000000080000780c */ /* 0x000fda0003f05270 */
[----:B------:R-:W-:Y:S05]  /*4a20*/  @!P0 BRA `(.L_x_1620) ;  /* 0x00000000001c8947 */ /* 0x000fea0003800000 */
[----:B------:R-:W-:-:S13]  /*4a30*/  ISETP.NE.AND P0, PT, R0, 0x9, PT ;  /* 0x000000090000780c */ /* 0x000fda0003f05270 */
[----:B------:R-:W-:Y:S05]  /*4a40*/  @P0 BRA `(.L_x_1614) ;  /* 0x0000000800c80947 */ /* 0x000fea0003800000 */
[----:B------:R-:W-:Y:S02]  /*4a50*/  HADD2.F32 R4, -RZ, R4.H0_H0 ;  /* 0x20000004ff047230 */ /* 0x000fe40000004100 */
[----:B------:R-:W-:Y:S02]  /*4a60*/  IMAD.MOV.U32 R5, RZ, RZ, RZ ;  /* 0x000000ffff057224 */ /* 0x000fe400078e00ff */
[----:B------:R-:W-:-:S03]  /*4a70*/  IMAD.MOV.U32 R19, RZ, RZ, R27 ;  /* 0x000000ffff137224 */ /* 0x000fc600078e001b */
[----:B------:R0:W-:Y:S01]  /*4a80*/  STG.E.64 desc[UR36][R2.64], R4 ;  /* 0x0000000402007986 */ /* 0x0001e2000c101b24 */
[----:B------:R-:W-:Y:S05]  /*4a90*/  BRA `(.L_x_1609) ;  /* 0x0000000c00207947 */ /* 0x000fea0003800000 */
.L_x_1620:
[----:B------:R-:W-:Y:S02]  /*4aa0*/  HADD2.F32 R0, -RZ, R4.H0_H0 ;  /* 0x20000004ff007230 */ /* 0x000fe40000004100 */
[----:B------:R-:W-:-:S03]  /*4ab0*/  IMAD.MOV.U32 R19, RZ, RZ, R27 ;  /* 0x000000ffff137224 */ /* 0x000fc600078e001b */
[----:B------:R-:W-:-:S04]  /*4ac0*/  F2FP.F16.F32.PACK_AB R0, RZ, R0 ;  /* 0x00000000ff00723e */ /* 0x000fc800000000ff */
[----:B------:R-:W-:-:S05]  /*4ad0*/  PRMT R0, R0, 0x5410, RZ ;  /* 0x0000541000007816 */ /* 0x000fca00000000ff */
[----:B------:R0:W-:Y:S01]  /*4ae0*/  STG.E desc[UR36][R2.64], R0 ;  /* 0x0000000002007986 */ /* 0x0001e2000c101924 */
[----:B------:R-:W-:Y:S05]  /*4af0*/  BRA `(.L_x_1609) ;  /* 0x0000000c00087947 */ /* 0x000fea0003800000 */
.L_x_1619:
[----:B------:R-:W-:Y:S02]  /*4b00*/  HADD2.F32 R4, -RZ, R4.H0_H0 ;  /* 0x20000004ff047230 */ /* 0x000fe40000004100 */
[----:B------:R-:W-:-:S03]  /*4b10*/  IMAD.MOV.U32 R19, RZ, RZ, R27 ;  /* 0x000000ffff137224 */ /* 0x000fc600078e001b */
[----:B------:R-:W-:-:S06]  /*4b20*/  FMUL.FTZ R4, R4, 1 ;  /* 0x3f80000004047820 */ /* 0x000fcc0000410000 */
[----:B------:R-:W0:Y:S02]  /*4b30*/  F2F.F64.F32 R4, R4 ;  /* 0x0000000400047310 */ /* 0x000e240000201800 */
[----:B0-----:R0:W-:Y:S01]  /*4b40*/  STG.E.64 desc[UR36][R2.64], R4 ;  /* 0x0000000402007986 */ /* 0x0011e2000c101b24 */
[----:B------:R-:W-:Y:S05]  /*4b50*/  BRA `(.L_x_1609) ;  /* 0x0000000800f07947 */ /* 0x000fea0003800000 */
.L_x_1610:
        /* <DEDUP_REMOVED lines=10> */
[----:B------:R-:W-:-:S04]  /*4c00*/  FSETP.NEU.FTZ.AND P0, PT, R4, RZ, PT ;  /* 0x000000ff0400720b */ /* 0x000fc80003f1d000 */
[----:B------:R-:W-:-:S05]  /*4c10*/  SEL R5, RZ, 0x1, !P0 ;  /* 0x00000001ff057807 */ /* 0x000fca0004000000 */
[----:B------:R0:W-:Y:S01]  /*4c20*/  STG.E.U8 desc[UR36][R2.64], R5 ;  /* 0x0000000502007986 */ /* 0x0001e2000c101124 */
[----:B------:R-:W-:Y:S05]  /*4c30*/  BRA `(.L_x_1609) ;  /* 0x0000000800b87947 */ /* 0x000fea0003800000 */
.L_x_1623:
[----:B------:R-:W-:Y:S01]  /*4c40*/  HADD2.F32 R4, -RZ, R4.H0_H0 ;  /* 0x20000004ff047230 */ /* 0x000fe20000004100 */
[----:B------:R-:W-:Y:S01]  /*4c50*/  CS2R R6, SRZ ;  /* 0x0000000000067805 */ /* 0x000fe2000001ff00 */
[----:B------:R-:W-:-:S03]  /*4c60*/  IMAD.MOV.U32 R19, RZ, RZ, R27 ;  /* 0x000000ffff137224 */ /* 0x000fc600078e001b */
[----:B------:R-:W-:-:S06]  /*4c70*/  FMUL.FTZ R4, R4, 1 ;  /* 0x3f80000004047820 */ /* 0x000fcc0000410000 */
[----:B------:R-:W0:Y:S02]  /*4c80*/  F2F.F64.F32 R4, R4 ;  /* 0x0000000400047310 */ /* 0x000e240000201800 */
[----:B0-----:R0:W-:Y:S01]  /*4c90*/  STG.E.128 desc[UR36][R2.64], R4 ;  /* 0x0000000402007986 */ /* 0x0011e2000c101d24 */
[----:B------:R-:W-:Y:S05]  /*4ca0*/  BRA `(.L_x_1609) ;  /* 0x00000008009c7947 */ /* 0x000fea0003800000 */
.L_x_1622:
        /* <DEDUP_REMOVED lines=21> */
.L_x_1627:
[----:B------:R-:W-:Y:S05]  /*4e00*/  BSYNC B0 ;  /* 0x0000000000007941 */ /* 0x000fea0003800000 */
.L_x_1626:
[----:B------:R-:W-:Y:S01]  /*4e10*/  LOP3.LUT R5, R0, R5, RZ, 0xfc, !PT ;  /* 0x0000000500057212 */ /* 0x000fe200078efcff */
[----:B------:R-:W-:-:S04]  /*4e20*/  IMAD.MOV.U32 R19, RZ, RZ, R27 ;  /* 0x000000ffff137224 */ /* 0x000fc800078e001b */
[----:B------:R0:W-:Y:S01]  /*4e30*/  STG.E.U8 desc[UR36][R2.64], R5 ;  /* 0x0000000502007986 */ /* 0x0001e2000c101124 */
[----:B------:R-:W-:Y:S05]  /*4e40*/  BRA `(.L_x_1609) ;  /* 0x0000000800347947 */ /* 0x000fea0003800000 */
.L_x_1625:
        /* <DEDUP_REMOVED lines=13> */
.L_x_1629:
[----:B------:R-:W-:Y:S01]  /*4f20*/  IMAD.MOV.U32 R0, RZ, RZ, 0x7f ;  /* 0x0000007fff007424 */ /* 0x000fe200078e00ff */
[----:B------:R-:W-:-:S04]  /*4f30*/  ISETP.GT.U32.AND P0, PT, R4, 0x7f800000, PT ;  /* 0x7f8000000400780c */ /* 0x000fc80003f04070 */
[----:B------:R-:W-:-:S09]  /*4f40*/  SEL R0, R0, 0x7c, P0 ;  /* 0x0000007c00007807 */ /* 0x000fd20000000000 */
.L_x_1630:
[----:B------:R-:W-:Y:S05]  /*4f50*/  BSYNC B0 ;  /* 0x0000000000007941 */ /* 0x000fea0003800000 */
.L_x_1628:
[----:B------:R-:W-:Y:S01]  /*4f60*/  LOP3.LUT R4, R5, 0x80000000, RZ, 0xc0, !PT ;  /* 0x8000000005047812 */ /* 0x000fe200078ec0ff */
[----:B------:R-:W-:-:S03]  /*4f70*/  IMAD.MOV.U32 R19, RZ, RZ, R27 ;  /* 0x000000ffff137224 */ /* 0x000fc600078e001b */
[----:B------:R-:W-:-:S04]  /*4f80*/  SHF.R.U32.HI R5, RZ, 0x18, R4 ;  /* 0x00000018ff057819 */ /* 0x000fc80000011604 */
[----:B------:R-:W-:-:S05]  /*4f90*/  LOP3.LUT R5, R0, R5, RZ, 0xfc, !PT ;  /* 0x0000000500057212 */ /* 0x000fca00078efcff */
[----:B------:R0:W-:Y:S01]  /*4fa0*/  STG.E.U8 desc[UR36][R2.64], R5 ;  /* 0x0000000502007986 */ /* 0x0001e2000c101124 */
[----:B------:R-:W-:Y:S05]  /*4fb0*/  BRA `(.L_x_1609) ;  /* 0x0000000400d87947 */ /* 0x000fea0003800000 */
.L_x_1624:
[----:B------:R-:W-:Y:S02]  /*4fc0*/  HADD2.F32 R0, -RZ, R4.H0_H0 ;  /* 0x20000004ff007230 */ /* 0x000fe40000004100 */
[----:B------:R-:W-:-:S03]  /*4fd0*/  IMAD.MOV.U32 R19, RZ, RZ, R27 ;  /* 0x000000ffff137224 */ /* 0x000fc600078e001b */
[----:B------:R-:W-:-:S05]  /*4fe0*/  F2FP.BF16.F32.PACK_AB R0, RZ, R0 ;  /* 0x00000000ff00723e */ /* 0x000fca00000010ff */
[----:B------:R0:W-:Y:S01]  /*4ff0*/  STG.E.U16 desc[UR36][R2.64], R0 ;  /* 0x0000000002007986 */ /* 0x0001e2000c101524 */
[----:B------:R-:W-:Y:S05]  /*5000*/  BRA `(.L_x_1609) ;  /* 0x0000000400c47947 */ /* 0x000fea0003800000 */
.L_x_1621:
        /* <DEDUP_REMOVED lines=10> */
[----:B------:R-:W0:Y:S02]  /*50b0*/  F2I.FTZ.U32.TRUNC.NTZ R5, R5 ;  /* 0x0000000500057305 */ /* 0x000e24000021f000 */
[----:B0-----:R4:W-:Y:S01]  /*50c0*/  STG.E.U16 desc[UR36][R2.64], R5 ;  /* 0x0000000502007986 */ /* 0x0019e2000c101524 */
[----:B------:R-:W-:Y:S05]  /*50d0*/  BRA `(.L_x_1609) ;  /* 0x0000000400907947 */ /* 0x000fea0003800000 */
.L_x_1633:
        /* <DEDUP_REMOVED lines=17> */
.L_x_1636:
[----:B------:R-:W-:-:S04]  /*51f0*/  LOP3.LUT R0, R7, 0x80000000, RZ, 0xc0, !PT ;  /* 0x8000000007007812 */ /* 0x000fc800078ec0ff */
[----:B------:R-:W-:-:S04]  /*5200*/  SHF.R.U32.HI R5, RZ, 0x18, R0 ;  /* 0x00000018ff057819 */ /* 0x000fc80000011600 */
[----:B------:R-:W-:-:S04]  /*5210*/  LOP3.LUT R4, R4, R5, RZ, 0xfc, !PT ;  /* 0x0000000504047212 */ /* 0x000fc800078efcff */
[----:B------:R-:W-:-:S07]  /*5220*/  PRMT R0, R4, 0x7610, R0 ;  /* 0x0000761004007816 */ /* 0x000fce0000000000 */
.L_x_1635:
[----:B------:R-:W-:Y:S05]  /*5230*/  BSYNC B0 ;  /* 0x0000000000007941 */ /* 0x000fea0003800000 */
.L_x_1634:
[----:B------:R3:W-:Y:S01]  /*5240*/  STG.E.U8 desc[UR36][R2.64], R0 ;  /* 0x0000000002007986 */ /* 0x0007e2000c101124 */
[----:B------:R-:W-:Y:S01]  /*5250*/  IMAD.MOV.U32 R19, RZ, RZ, R27 ;  /* 0x000000ffff137224 */ /* 0x000fe200078e001b */
[----:B------:R-:W-:Y:S06]  /*5260*/  BRA `(.L_x_1609) ;  /* 0x00000004002c7947 */ /* 0x000fec0003800000 */
.L_x_1632:
        /* <DEDUP_REMOVED lines=17> */
.L_x_1639:
[----:B------:R-:W-:-:S04]  /*5380*/  LOP3.LUT R0, R7, 0x80000000, RZ, 0xc0, !PT ;  /* 0x8000000007007812 */ /* 0x000fc800078ec0ff */
[----:B------:R-:W-:-:S04]  /*5390*/  SHF.R.U32.HI R5, RZ, 0x18, R0 ;  /* 0x00000018ff057819 */ /* 0x000fc80000011600 */
[----:B------:R-:W-:-:S04]  /*53a0*/  LOP3.LUT R4, R4, R5, RZ, 0xfc, !PT ;  /* 0x0000000504047212 */ /* 0x000fc800078efcff */
[----:B------:R-:W-:-:S07]  /*53b0*/  PRMT R0, R4, 0x7610, R0 ;  /* 0x0000761004007816 */ /* 0x000fce0000000000 */
.L_x_1638:
[----:B------:R-:W-:Y:S05]  /*53c0*/  BSYNC B0 ;  /* 0x0000000000007941 */ /* 0x000fea0003800000 */
.L_x_1637:
[----:B------:R0:W-:Y:S01]  /*53d0*/  STG.E.U8 desc[UR36][R2.64], R0 ;  /* 0x0000000002007986 */ /* 0x0001e2000c101124 */
[----:B------:R-:W-:Y:S01]  /*53e0*/  IMAD.MOV.U32 R19, RZ, RZ, R27 ;  /* 0x000000ffff137224 */ /* 0x000fe200078e001b */
[----:B------:R-:W-:Y:S06]  /*53f0*/  BRA `(.L_x_1609) ;  /* 0x0000000000c87947 */ /* 0x000fec0003800000 */
.L_x_1631:
[----:B------:R-:W-:-:S13]  /*5400*/  ISETP.NE.AND P0, PT, R0, 0x1c, PT ;  /* 0x0000001c0000780c */ /* 0x000fda0003f05270 */
[----:B------:R-:W-:Y:S05]  /*5410*/  @!P0 BRA `(.L_x_1640) ;  /* 0x0000000000b08947 */ /* 0x000fea0003800000 */
[----:B------:R-:W-:-:S13]  /*5420*/  ISETP.NE.AND P0, PT, R0, 0x1d, PT ;  /* 0x0000001d0000780c */ /* 0x000fda0003f05270 */
[----:B------:R-:W-:Y:S05]  /*5430*/  @!P0 BRA `(.L_x_1641) ;  /* 0x0000000000948947 */ /* 0x000fea0003800000 */
[----:B------:R-:W-:-:S13]  /*5440*/  ISETP.NE.AND P0, PT, R0, 0x2c, PT ;  /* 0x0000002c0000780c */ /* 0x000fda0003f05270 */
[----:B------:R-:W-:Y:S05]  /*5450*/  @P0 BRA `(.L_x_1614) ;  /* 0x0000000000440947 */ /* 0x000fea0003800000 */
[----:B------:R-:W-:Y:S02]  /*5460*/  HADD2.F32 R5, -RZ, R4.H0_H0 ;  /* 0x20000004ff057230 */ /* 0x000fe40000004100 */
        /* <DEDUP_REMOVED lines=16> */
.L_x_1614:
        /* <DEDUP_REMOVED lines=16> */
.L_x_1642:
[----:B------:R-:W-:Y:S01]  /*5670*/  IMAD.MOV.U32 R19, RZ, RZ, R27 ;  /* 0x000000ffff137224 */ /* 0x000fe200078e001b */
[----:B------:R-:W-:Y:S06]  /*5680*/  BRA `(.L_x_1609) ;  /* 0x0000000000247947 */ /* 0x000fec0003800000 */
.L_x_1641:
[----:B------:R-:W-:Y:S02]  /*5690*/  HADD2.F32 R4, -RZ, R4.H0_H0 ;  /* 0x20000004ff047230 */ /* 0x000fe40000004100 */
[----:B------:R-:W-:-:S04]  /*56a0*/  IMAD.MOV.U32 R19, RZ, RZ, R27 ;  /* 0x000000ffff137224 */ /* 0x000fc800078e001b */
[----:B------:R-:W0:Y:S02]  /*56b0*/  F2I.U64.TRUNC R4, R4 ;  /* 0x0000000400047311 */ /* 0x000e24000020d800 */
[----:B0-----:R2:W-:Y:S01]  /*56c0*/  STG.E.64 desc[UR36][R2.64], R4 ;  /* 0x0000000402007986 */ /* 0x0015e2000c101b24 */
[----:B------:R-:W-:Y:S05]  /*56d0*/  BRA `(.L_x_1609) ;  /* 0x0000000000107947 */ /* 0x000fea0003800000 */
.L_x_1640:
[----:B------:R-:W-:Y:S02]  /*56e0*/  HADD2.F32 R4, -RZ, R4.H0_H0 ;  /* 0x20000004ff047230 */ /* 0x000fe40000004100 */
[----:B------:R-:W-:Y:S02]  /*56f0*/  IMAD.MOV.U32 R19, RZ, RZ, R27 ;  /* 0x000000ffff137224 */ /* 0x000fe400078e001b */
[----:B------:R-:W0:Y:S02]  /*5700*/  F2I.FTZ.U32.TRUNC.NTZ R5, R4 ;  /* 0x0000000400057305 */ /* 0x000e24000021f000 */
[----:B0-----:R0:W-:Y:S03]  /*5710*/  STG.E desc[UR36][R2.64], R5 ;  /* 0x0000000502007986 */ /* 0x0011e6000c101924 */
.L_x_1609:
[----:B------:R-:W-:Y:S05]  /*5720*/  BSYNC B6 ;  /* 0x0000000000067941 */ /* 0x000fea0003800000 */
.L_x_1608:
[----:B------:R-:W-:Y:S01]  /*5730*/  ISETP.GE.AND P0, PT, R19, R16, PT ;  /* 0x000000101300720c */ /* 0x000fe20003f06270 */
[----:B------:R-:W-:-:S12]  /*5740*/  BSSY B6, `(.L_x_1643) ;  /* 0x00001fc000067945 */ /* 0x000fd80003800000 */
        /* <DEDUP_REMOVED lines=23> */
.L_x_1648:
[----:B------:R-:W-:-:S06]  /*58c0*/  HADD2.F32 R5, -RZ, R24.H0_H0 ;  /* 0x20000018ff057230 */ /* 0x000fcc0000004100 */
[----:B------:R-:W0:Y:S02]  /*58d0*/  F2I.S64.TRUNC R4, R5 ;  /* 0x0000000500047311 */ /* 0x000e24000020d900 */
[----:B0-----:R0:W-:Y:S01]  /*58e0*/  STG.E.U8 desc[UR36][R2.64], R4 ;  /* 0x0000000402007986 */ /* 0x0011e2000c101124 */
[----:B------:R-:W-:Y:S05]  /*58f0*/  BRA `(.L_x_1650) ;  /* 0x0000000c00847947 */ /* 0x000fea0003800000 */
.L_x_1647:
        /* <DEDUP_REMOVED lines=10> */
.L_x_1652:
[----:B------:R-:W-:-:S04]  /*59a0*/  HADD2.F32 R24, -RZ, R24.H0_H0 ;  /* 0x20000018ff187230 */ /* 0x000fc80000004100 */
[----:B------:R-:W0:Y:S02]  /*59b0*/  F2I.FTZ.TRUNC.NTZ R5, R24 ;  /* 0x0000001800057305 */ /* 0x000e24000021f100 */
[----:B0-----:R0:W-:Y:S01]  /*59c0*/  STG.E desc[UR36][R2.64], R5 ;  /* 0x0000000502007986 */ /* 0x0011e2000c101924 */
[----:B------:R-:W-:Y:S05]  /*59d0*/  BRA `(.L_x_1650) ;  /* 0x0000000c004c7947 */ /* 0x000fea0003800000 */
.L_x_1651:
[----:B------:R-:W-:-:S04]  /*59e0*/  HADD2.F32 R24, -RZ, R24.H0_H0 ;  /* 0x20000018ff187230 */ /* 0x000fc80000004100 */
[----:B------:R-:W0:Y:S02]  /*59f0*/  F2I.FTZ.TRUNC.NTZ R5, R24 ;  /* 0x0000001800057305 */ /* 0x000e24000021f100 */
[----:B0-----:R0:W-:Y:S01]  /*5a00*/  STG.E.U16 desc[UR36][R2.64], R5 ;  /* 0x0000000502007986 */ /* 0x0011e2000c101524 */
[----:B------:R-:W-:Y:S05]  /*5a10*/  BRA `(.L_x_1650) ;  /* 0x0000000c003c7947 */ /* 0x000fea0003800000 */
.L_x_1646:
        /* <DEDUP_REMOVED lines=9> */
.L_x_1654:
[----:B------:R0:W-:Y:S01]  /*5ab0*/  STG.E.U16 desc[UR36][R2.64], R24 ;  /* 0x0000001802007986 */ /* 0x0001e2000c101524 */
[----:B------:R-:W-:Y:S05]  /*5ac0*/  BRA `(.L_x_1650) ;  /* 0x0000000c00107947 */ /* 0x000fea0003800000 */
.L_x_1653:
        /* <DEDUP_REMOVED lines=10> */
.L_x_1656:
[----:B------:R-:W-:-:S05]  /*5b70*/  HADD2.F32 R0, -RZ, R24.H0_H0 ;  /* 0x20000018ff007230 */ /* 0x000fca0000004100 */
[----:B------:R-:W-:-:S04]  /*5b80*/  F2FP.F16.F32.PACK_AB R0, RZ, R0 ;  /* 0x00000000ff00723e */ /* 0x000fc800000000ff */
[----:B------:R-:W-:-:S05]  /*5b90*/  PRMT R0, R0, 0x5410, RZ ;  /* 0x0000541000007816 */ /* 0x000fca00000000ff */
[----:B------:R0:W-:Y:S01]  /*5ba0*/  STG.E desc[UR36][R2.64], R0 ;  /* 0x0000000002007986 */ /* 0x0001e2000c101924 */
[----:B------:R-:W-:Y:S05]  /*5bb0*/  BRA `(.L_x_1650) ;  /* 0x0000000800d47947 */ /* 0x000fea0003800000 */
.L_x_1655:
[----:B------:R-:W-:-:S05]  /*5bc0*/  HADD2.F32 R4, -RZ, R24.H0_H0 ;  /* 0x20000018ff047230 */ /* 0x000fca0000004100 */
[----:B------:R-:W-:-:S06]  /*5bd0*/  FMUL.FTZ R4, R4, 1 ;  /* 0x3f80000004047820 */ /* 0x000fcc0000410000 */
[----:B------:R-:W0:Y:S02]  /*5be0*/  F2F.F64.F32 R4, R4 ;  /* 0x0000000400047310 */ /* 0x000e240000201800 */
[----:B0-----:R0:W-:Y:S01]  /*5bf0*/  STG.E.64 desc[UR36][R2.64], R4 ;  /* 0x0000000402007986 */ /* 0x0011e2000c101b24 */
[----:B------:R-:W-:Y:S05]  /*5c00*/  BRA `(.L_x_1650) ;  /* 0x0000000800c07947 */ /* 0x000fea0003800000 */
.L_x_1645:
        /* <DEDUP_REMOVED lines=13> */
.L_x_1659:
[----:B------:R-:W-:Y:S01]  /*5ce0*/  HADD2.F32 R24, -RZ, R24.H0_H0 ;  /* 0x20000018ff187230 */ /* 0x000fe20000004100 */
[----:B------:R-:W-:-:S04]  /*5cf0*/  CS2R R6, SRZ ;  /* 0x0000000000067805 */ /* 0x000fc8000001ff00 */
[----:B------:R-:W-:-:S06]  /*5d00*/  FMUL.FTZ R4, R24, 1 ;  /* 0x3f80000018047820 */ /* 0x000fcc0000410000 */
[----:B------:R-:W0:Y:S02]  /*5d10*/  F2F.F64.F32 R4, R4 ;  /* 0x0000000400047310 */ /* 0x000e240000201800 */
[----:B0-----:R0:W-:Y:S01]  /*5d20*/  STG.E.128 desc[UR36][R2.64], R4 ;  /* 0x0000000402007986 */ /* 0x0011e2000c101d24 */
[----:B------:R-:W-:Y:S05]  /*5d30*/  BRA `(.L_x_1650) ;  /* 0x0000000800747947 */ /* 0x000fea0003800000 */
.L_x_1658:
        /* <DEDUP_REMOVED lines=21> */
.L_x_1663:
[----:B------:R-:W-:Y:S05]  /*5e90*/  BSYNC B0 ;  /* 0x0000000000007941 */ /* 0x000fea0003800000 */
.L_x_1662:
[----:B------:R-:W-:-:S05]  /*5ea0*/  LOP3.LUT R5, R0, R5, RZ, 0xfc, !PT ;  /* 0x0000000500057212 */ /* 0x000fca00078efcff */
[----:B------:R0:W-:Y:S01]  /*5eb0*/  STG.E.U8 desc[UR36][R2.64], R5 ;  /* 0x0000000502007986 */ /* 0x0001e2000c101124 */
[----:B------:R-:W-:Y:S05]  /*5ec0*/  BRA `(.L_x_1650) ;  /* 0x0000000800107947 */ /* 0x000fea0003800000 */
.L_x_1661:
        /* <DEDUP_REMOVED lines=13> */
.L_x_1665:
[----:B------:R-:W-:Y:S01]  /*5fa0*/  IMAD.MOV.U32 R0, RZ, RZ, 0x7f ;  /* 0x0000007fff007424 */ /* 0x000fe200078e00ff */
[----:B------:R-:W-:-:S04]  /*5fb0*/  ISETP.GT.U32.AND P0, PT, R4, 0x7f800000, PT ;  /* 0x7f8000000400780c */ /* 0x000fc80003f04070 */
[----:B------:R-:W-:-:S09]  /*5fc0*/  SEL R0, R0, 0x7c, P0 ;  /* 0x0000007c00007807 */ /* 0x000fd20000000000 */
.L_x_1666:
[----:B------:R-:W-:Y:S05]  /*5fd0*/  BSYNC B0 ;  /* 0x0000000000007941 */ /* 0x000fea0003800000 */
.L_x_1664:
[----:B------:R-:W-:-:S04]  /*5fe0*/  LOP3.LUT R4, R5, 0x80000000, RZ, 0xc0, !PT ;  /* 0x8000000005047812 */ /* 0x000fc800078ec0ff */
[----:B------:R-:W-:-:S04]  /*5ff0*/  SHF.R.U32.HI R5, RZ, 0x18, R4 ;  /* 0x00000018ff057819 */ /* 0x000fc80000011604 */
[----:B------:R-:W-:-:S05]  /*6000*/  LOP3.LUT R5, R0, R5, RZ, 0xfc, !PT ;  /* 0x0000000500057212 */ /* 0x000fca00078efcff */
[----:B------:R0:W-:Y:S01]  /*6010*/  STG.E.U8 desc[UR36][R2.64], R5 ;  /* 0x0000000502007986 */ /* 0x0001e2000c101124 */
[----:B------:R-:W-:Y:S05]  /*6020*/  BRA `(.L_x_1650) ;  /* 0x0000000400b87947 */ /* 0x000fea0003800000 */
.L_x_1660:
[----:B------:R-:W-:-:S05]  /*6030*/  HADD2.F32 R0, -RZ, R24.H0_H0 ;  /* 0x20000018ff007230 */ /* 0x000fca0000004100 */
[----:B------:R-:W-:-:S05]  /*6040*/  F2FP.BF16.F32.PACK_AB R0, RZ, R0 ;  /* 0x00000000ff00723e */ /* 0x000fca00000010ff */
[----:B------:R0:W-:Y:S01]  /*6050*/  STG.E.U16 desc[UR36][R2.64], R0 ;  /* 0x0000000002007986 */ /* 0x0001e2000c101524 */
[----:B------:R-:W-:Y:S05]  /*6060*/  BRA `(.L_x_1650) ;  /* 0x0000000400a87947 */ /* 0x000fea0003800000 */
.L_x_1657:
        /* <DEDUP_REMOVED lines=12> */
.L_x_1669:
        /* <DEDUP_REMOVED lines=17> */
.L_x_1672:
[----:B------:R-:W-:-:S04]  /*6240*/  LOP3.LUT R0, R7, 0x80000000, RZ, 0xc0, !PT ;  /* 0x8000000007007812 */ /* 0x000fc800078ec0ff */
[----:B------:R-:W-:-:S04]  /*6250*/  SHF.R.U32.HI R5, RZ, 0x18, R0 ;  /* 0x00000018ff057819 */ /* 0x000fc80000011600 */
[----:B------:R-:W-:-:S04]  /*6260*/  LOP3.LUT R4, R4, R5, RZ, 0xfc, !PT ;  /* 0x0000000504047212 */ /* 0x000fc800078efcff */
[----:B------:R-:W-:-:S07]  /*6270*/  PRMT R0, R4, 0x7610, R0 ;  /* 0x0000761004007816 */ /* 0x000fce0000000000 */
.L_x_1671:
[----:B------:R-:W-:Y:S05]  /*6280*/  BSYNC B0 ;  /* 0x0000000000007941 */ /* 0x000fea0003800000 */
.L_x_1670:
[----:B------:R3:W-:Y:S01]  /*6290*/  STG.E.U8 desc[UR36][R2.64], R0 ;  /* 0x0000000002007986 */ /* 0x0007e2000c101124 */
[----:B------:R-:W-:Y:S05]  /*62a0*/  BRA `(.L_x_1650) ;  /* 0x0000000400187947 */ /* 0x000fea0003800000 */
.L_x_1668:
        /* <DEDUP_REMOVED lines=17> */
.L_x_1675:
[----:B------:R-:W-:-:S04]  /*63c0*/  LOP3.LUT R0, R7, 0x80000000, RZ, 0xc0, !PT ;  /* 0x8000000007007812 */ /* 0x000fc800078ec0ff */
[----:B------:R-:W-:-:S04]  /*63d0*/  SHF.R.U32.HI R5, RZ, 0x18, R0 ;  /* 0x00000018ff057819 */ /* 0x000fc80000011600 */
[----:B------:R-:W-:-:S04]  /*63e0*/  LOP3.LUT R4, R4, R5, RZ, 0xfc, !PT ;  /* 0x0000000504047212 */ /* 0x000fc800078efcff */
[----:B------:R-:W-:-:S07]  /*63f0*/  PRMT R0, R4, 0x7610, R0 ;  /* 0x0000761004007816 */ /* 0x000fce0000000000 */
.L_x_1674:
[----:B------:R-:W-:Y:S05]  /*6400*/  BSYNC B0 ;  /* 0x0000000000007941 */ /* 0x000fea0003800000 */
.L_x_1673:
[----:B------:R0:W-:Y:S01]  /*6410*/  STG.E.U8 desc[UR36][R2.64], R0 ;  /* 0x0000000002007986 */ /* 0x0001e2000c101124 */
[----:B------:R-:W-:Y:S05]  /*6420*/  BRA `(.L_x_1650) ;  /* 0x0000000000b87947 */ /* 0x000fea0003800000 */
.L_x_1667:
        /* <DEDUP_REMOVED lines=22> */
.L_x_1649:
        /* <DEDUP_REMOVED lines=16> */
.L_x_1678:
[----:B------:R-:W-:Y:S05]  /*6690*/  BRA `(.L_x_1650) ;  /* 0x00000000001c7947 */ /* 0x000fea0003800000 */
.L_x_1677:
[----:B------:R-:W-:-:S06]  /*66a0*/  HADD2.F32 R4, -RZ, R24.H0_H0 ;  /* 0x20000018ff047230 */ /* 0x000fcc0000004100 */
[----:B------:R-:W0:Y:S02]  /*66b0*/  F2I.U64.TRUNC R4, R4 ;  /* 0x0000000400047311 */ /* 0x000e24000020d800 */
[----:B0-----:R2:W-:Y:S01]  /*66c0*/  STG.E.64 desc[UR36][R2.64], R4 ;  /* 0x0000000402007986 */ /* 0x0015e2000c101b24 */
[----:B------:R-:W-:Y:S05]  /*66d0*/  BRA `(.L_x_1650) ;  /* 0x00000000000c7947 */ /* 0x000fea0003800000 */
.L_x_1676:
[----:B------:R-:W-:-:S04]  /*66e0*/  HADD2.F32 R24, -RZ, R24.H0_H0 ;  /* 0x20000018ff187230 */ /* 0x000fc80000004100 */
[----:B------:R-:W0:Y:S02]  /*66f0*/  F2I.FTZ.U32.TRUNC.NTZ R5, R24 ;  /* 0x0000001800057305 */ /* 0x000e24000021f000 */
[----:B0-----:R0:W-:Y:S02]  /*6700*/  STG.E desc[UR36][R2.64], R5 ;  /* 0x0000000502007986 */ /* 0x0011e4000c101924 */
.L_x_1650:
        /* <DEDUP_REMOVED lines=21> */
[----:B------:R-:W-:-:S06]  /*6860*/  HADD2.F32 R23, -RZ, R23.H0_H0 ;  /* 0x20000017ff177230 */ /* 0x000fcc0000004100 */
[----:B------:R-:W0:Y:S02]  /*6870*/  F2I.FTZ.TRUNC.NTZ R23, R23 ;  /* 0x0000001700177305 */ /* 0x000e24000021f100 */
[----:B0-----:R4:W-:Y:S01]  /*6880*/  STG.E.U8 desc[UR36][R2.64], R23 ;  /* 0x0000001702007986 */ /* 0x0019e2000c101124 */
[----:B------:R-:W-:Y:S05]  /*6890*/  BRA `(.L_x_1684) ;  /* 0x0000000c00947947 */ /* 0x000fea0003800000 */
.L_x_1682:
[----:B------:R-:W-:-:S06]  /*68a0*/  HADD2.F32 R5, -RZ, R23.H0_H0 ;  /* 0x20000017ff057230 */ /* 0x000fcc0000004100 */
[----:B------:R-:W0:Y:S02]  /*68b0*/  F2I.S64.TRUNC R4, R5 ;  /* 0x0000000500047311 */ /* 0x000e24000020d900 */
[----:B0-----:R3:W-:Y:S01]  /*68c0*/  STG.E.U8 desc[UR36][R2.64], R4 ;  /* 0x0000000402007986 */ /* 0x0017e2000c101124 */
[----:B------:R-:W-:Y:S05]  /*68d0*/  BRA `(.L_x_1684) ;  /* 0x0000000c00847947 */ /* 0x000fea0003800000 */
.L_x_1681:
        /* <DEDUP_REMOVED lines=10> */
.L_x_1686:
[----:B------:R-:W-:-:S06]  /*6980*/  HADD2.F32 R23, -RZ, R23.H0_H0 ;  /* 0x20000017ff177230 */ /* 0x000fcc0000004100 */
[----:B------:R-:W0:Y:S02]  /*6990*/  F2I.FTZ.TRUNC.NTZ R23, R23 ;  /* 0x0000001700177305 */ /* 0x000e24000021f100 */
[----:B0-----:R2:W-:Y:S01]  /*69a0*/  STG.E desc[UR36][R2.64], R23 ;  /* 0x0000001702007986 */ /* 0x0015e2000c101924 */
[----:B------:R-:W-:Y:S05]  /*69b0*/  BRA `(.L_x_1684) ;  /* 0x0000000c004c7947 */ /* 0x000fea0003800000 */
.L_x_1685:
[----:B------:R-:W-:-:S06]  /*69c0*/  HADD2.F32 R23, -RZ, R23.H0_H0 ;  /* 0x20000017ff177230 */ /* 0x000fcc0000004100 */
[----:B------:R-:W0:Y:S02]  /*69d0*/  F2I.FTZ.TRUNC.NTZ R23, R23 ;  /* 0x0000001700177305 */ /* 0x000e24000021f100 */
[----:B0-----:R0:W-:Y:S01]  /*69e0*/  STG.E.U16 desc[UR36][R2.64], R23 ;  /* 0x0000001702007986 */ /* 0x0011e2000c101524 */
[----:B------:R-:W-:Y:S05]  /*69f0*/  BRA `(.L_x_1684) ;  /* 0x0000000c003c7947 */ /* 0x000fea0003800000 */
.L_x_1680:
        /* <DEDUP_REMOVED lines=9> */
.L_x_1688:
[----:B------:R0:W-:Y:S01]  /*6a90*/  STG.E.U16 desc[UR36][R2.64], R23 ;  /* 0x0000001702007986 */ /* 0x0001e2000c101524 */
[----:B------:R-:W-:Y:S05]  /*6aa0*/  BRA `(.L_x_1684) ;  /* 0x0000000c00107947 */ /* 0x000fea0003800000 */
.L_x_1687:
        /* <DEDUP_REMOVED lines=10> */
.L_x_1690:
[----:B------:R-:W-:-:S05]  /*6b50*/  HADD2.F32 R0, -RZ, R23.H0_H0 ;  /* 0x20000017ff007230 */ /* 0x000fca0000004100 */
[----:B------:R-:W-:-:S04]  /*6b60*/  F2FP.F16.F32.PACK_AB R0, RZ, R0 ;  /* 0x00000000ff00723e */ /* 0x000fc800000000ff */
[----:B------:R-:W-:-:S05]  /*6b70*/  PRMT R0, R0, 0x5410, RZ ;  /* 0x0000541000007816 */ /* 0x000fca00000000ff */
[----:B------:R0:W-:Y:S01]  /*6b80*/  STG.E desc[UR36][R2.64], R0 ;  /* 0x0000000002007986 */ /* 0x0001e2000c101924 */
[----:B------:R-:W-:Y:S05]  /*6b90*/  BRA `(.L_x_1684) ;  /* 0x0000000800d47947 */ /* 0x000fea0003800000 */
.L_x_1689:
[----:B------:R-:W-:-:S05]  /*6ba0*/  HADD2.F32 R4, -RZ, R23.H0_H0 ;  /* 0x20000017ff047230 */ /* 0x000fca0000004100 */
[----:B------:R-:W-:-:S06]  /*6bb0*/  FMUL.FTZ R4, R4, 1 ;  /* 0x3f80000004047820 */ /* 0x000fcc0000410000 */
[----:B------:R-:W0:Y:S02]  /*6bc0*/  F2F.F64.F32 R4, R4 ;  /* 0x0000000400047310 */ /* 0x000e240000201800 */
[----:B0-----:R0:W-:Y:S01]  /*6bd0*/  STG.E.64 desc[UR36][R2.64], R4 ;  /* 0x0000000402007986 */ /* 0x0011e2000c101b24 */
[----:B------:R-:W-:Y:S05]  /*6be0*/  BRA `(.L_x_1684) ;  /* 0x0000000800c07947 */ /* 0x000fea0003800000 */
.L_x_1679:
        /* <DEDUP_REMOVED lines=13> */
.L_x_1693:
[----:B------:R-:W-:Y:S01]  /*6cc0*/  HADD2.F32 R23, -RZ, R23.H0_H0 ;  /* 0x20000017ff177230 */ /* 0x000fe20000004100 */
[----:B------:R-:W-:-:S04]  /*6cd0*/  CS2R R6, SRZ ;  /* 0x0000000000067805 */ /* 0x000fc8000001ff00 */
[----:B------:R-:W-:-:S06]  /*6ce0*/  FMUL.FTZ R4, R23, 1 ;  /* 0x3f80000017047820 */ /* 0x000fcc0000410000 */
[----:B------:R-:W0:Y:S02]  /*6cf0*/  F2F.F64.F32 R4, R4 ;  /* 0x0000000400047310 */ /* 0x000e240000201800 */
[----:B0-----:R0:W-:Y:S01]  /*6d00*/  STG.E.128 desc[UR36][R2.64], R4 ;  /* 0x0000000402007986 */ /* 0x0011e2000c101d24 */
[----:B------:R-:W-:Y:S05]  /*6d10*/  BRA `(.L_x_1684) ;  /* 0x0000000800747947 */ /* 0x000fea0003800000 */
.L_x_1692:
        /* <DEDUP_REMOVED lines=21> */
.L_x_1697:
[----:B------:R-:W-:Y:S05]  /*6e70*/  BSYNC B0 ;  /* 0x0000000000007941 */ /* 0x000fea0003800000 */
.L_x_1696:
[----:B------:R-:W-:-:S05]  /*6e80*/  LOP3.LUT R5, R0, R5, RZ, 0xfc, !PT ;  /* 0x0000000500057212 */ /* 0x000fca00078efcff */
[----:B------:R0:W-:Y:S01]  /*6e90*/  STG.E.U8 desc[UR36][R2.64], R5 ;  /* 0x0000000502007986 */ /* 0x0001e2000c101124 */
[----:B------:R-:W-:Y:S05]  /*6ea0*/  BRA `(.L_x_1684) ;  /* 0x0000000800107947 */ /* 0x000fea0003800000 */
.L_x_1695:
        /* <DEDUP_REMOVED lines=13> */
.L_x_1699:
[----:B------:R-:W-:Y:S01]  /*6f80*/  IMAD.MOV.U32 R0, RZ, RZ, 0x7f ;  /* 0x0000007fff007424 */ /* 0x000fe200078e00ff */
[----:B------:R-:W-:-:S04]  /*6f90*/  ISETP.GT.U32.AND P0, PT, R4, 0x7f800000, PT ;  /* 0x7f8000000400780c */ /* 0x000fc80003f04070 */
[----:B------:R-:W-:-:S09]  /*6fa0*/  SEL R0, R0, 0x7c, P0 ;  /* 0x0000007c00007807 */ /* 0x000fd20000000000 */
.L_x_1700:
[----:B------:R-:W-:Y:S05]  /*6fb0*/  BSYNC B0 ;  /* 0x0000000000007941 */ /* 0x000fea0003800000 */
.L_x_1698:
[----:B------:R-:W-:-:S04]  /*6fc0*/  LOP3.LUT R4, R23, 0x80000000, RZ, 0xc0, !PT ;  /* 0x8000000017047812 */ /* 0x000fc800078ec0ff */
[----:B------:R-:W-:-:S04]  /*6fd0*/  SHF.R.U32.HI R5, RZ, 0x18, R4 ;  /* 0x00000018ff057819 */ /* 0x000fc80000011604 */
[----:B------:R-:W-:-:S05]  /*6fe0*/  LOP3.LUT R5, R0, R5, RZ, 0xfc, !PT ;  /* 0x0000000500057212 */ /* 0x000fca00078efcff */
[----:B------:R0:W-:Y:S01]  /*6ff0*/  STG.E.U8 desc[UR36][R2.64], R5 ;  /* 0x0000000502007986 */ /* 0x0001e2000c101124 */
[----:B------:R-:W-:Y:S05]  /*7000*/  BRA `(.L_x_1684) ;  /* 0x0000000400b87947 */ /* 0x000fea0003800000 */
.L_x_1694:
[----:B------:R-:W-:-:S05]  /*7010*/  HADD2.F32 R0, -RZ, R23.H0_H0 ;  /* 0x20000017ff007230 */ /* 0x000fca0000004100 */
[----:B------:R-:W-:-:S05]  /*7020*/  F2FP.BF16.F32.PACK_AB R0, RZ, R0 ;  /* 0x00000000ff00723e */ /* 0x000fca00000010ff */
[----:B------:R0:W-:Y:S01]  /*7030*/  STG.E.U16 desc[UR36][R2.64], R0 ;  /* 0x0000000002007986 */ /* 0x0001e2000c101524 */
[----:B------:R-:W-:Y:S05]  /*7040*/  BRA `(.L_x_1684) ;  /* 0x0000000400a87947 */ /* 0x000fea0003800000 */
.L_x_1691:
        /* <DEDUP_REMOVED lines=12> */
.L_x_1703:
        /* <DEDUP_REMOVED lines=17> */
.L_x_1706:
[----:B------:R-:W-:-:S04]  /*7220*/  LOP3.LUT R0, R23, 0x80000000, RZ, 0xc0, !PT ;  /* 0x8000000017007812 */ /* 0x000fc800078ec0ff */
[----:B------:R-:W-:-:S04]  /*7230*/  SHF.R.U32.HI R5, RZ, 0x18, R0 ;  /* 0x00000018ff057819 */ /* 0x000fc80000011600 */
[----:B------:R-:W-:-:S04]  /*7240*/  LOP3.LUT R4, R4, R5, RZ, 0xfc, !PT ;  /* 0x0000000504047212 */ /* 0x000fc800078efcff */
[----:B------:R-:W-:-:S07]  /*7250*/  PRMT R0, R4, 0x7610, R0 ;  /* 0x0000761004007816 */ /* 0x000fce0000000000 */
.L_x_1705:
[----:B------:R-:W-:Y:S05]  /*7260*/  BSYNC B0 ;  /* 0x0000000000007941 */ /* 0x000fea0003800000 */
.L_x_1704:
[----:B------:R0:W-:Y:S01]  /*7270*/  STG.E.U8 desc[UR36][R2.64], R0 ;  /* 0x0000000002007986 */ /* 0x0001e2000c101124 */
[----:B------:R-:W-:Y:S05]  /*7280*/  BRA `(.L_x_1684) ;  /* 0x0000000400187947 */ /* 0x000fea0003800000 */
.L_x_1702:
        /* <DEDUP_REMOVED lines=17> */
.L_x_1709:
[----:B------:R-:W-:-:S04]  /*73a0*/  LOP3.LUT R0, R23, 0x80000000, RZ, 0xc0, !PT ;  /* 0x8000000017007812 */ /* 0x000fc800078ec0ff */
[----:B------:R-:W-:-:S04]  /*73b0*/  SHF.R.U32.HI R5, RZ, 0x18, R0 ;  /* 0x00000018ff057819 */ /* 0x000fc80000011600 */
[----:B------:R-:W-:-:S04]  /*73c0*/  LOP3.LUT R4, R4, R5, RZ, 0xfc, !PT ;  /* 0x0000000504047212 */ /* 0x000fc800078efcff */
[----:B------:R-:W-:-:S07]  /*73d0*/  PRMT R0, R4, 0x7610, R0 ;  /* 0x0000761004007816 */ /* 0x000fce0000000000 */
.L_x_1708:
[----:B------:R-:W-:Y:S05]  /*73e0*/  BSYNC B0 ;  /* 0x0000000000007941 */ /* 0x000fea0003800000 */
.L_x_1707:
[----:B------:R0:W-:Y:S01]  /*73f0*/  STG.E.U8 desc[UR36][R2.64], R0 ;  /* 0x0000000002007986 */ /* 0x0001e2000c101124 */
[----:B------:R-:W-:Y:S05]  /*7400*/  BRA `(.L_x_1684) ;  /* 0x0000000000b87947 */ /* 0x000fea0003800000 */
.L_x_1701:
[----:B------:R-:W-:-:S13]  /*7410*/  ISETP.NE.AND P0, PT, R0, 0x1c, PT ;  /* 0x0000001c0000780c */ /* 0x000fda0003f05270 */
[----:B------:R-:W-:Y:S05]  /*7420*/  @!P0 BRA `(.L_x_1710) ;  /* 0x0000000000a48947 */ /* 0x000fea0003800000 */
[----:B------:R-:W-:-:S13]  /*7430*/  ISETP.NE.AND P0, PT, R0, 0x1d, PT ;  /* 0x0000001d0000780c */ /* 0x000fda0003f05270 */
[----:B------:R-:W-:Y:S05]  /*7440*/  @!P0 BRA `(.L_x_1711) ;  /* 0x00000000008c8947 */ /* 0x000fea0003800000 */
[----:B------:R-:W-:-:S13]  /*7450*/  ISETP.NE.AND P0, PT, R0, 0x2c, PT ;  /* 0x0000002c0000780c */ /* 0x000fda0003f05270 */
[----:B------:R-:W-:Y:S05]  /*7460*/  @P0 BRA `(.L_x_1683) ;  /* 0x0000000000400947 */ /* 0x000fea0003800000 */
[----:B------:R-:W-:Y:S02]  /*7470*/  HADD2.F32 R23, -RZ, R23.H0_H0 ;  /* 0x20000017ff177230 */ /* 0x000fe40000004100 */
        /* <DEDUP_REMOVED lines=15> */
.L_x_1683:
        /* <DEDUP_REMOVED lines=16> */
.L_x_1712:
[----:B------:R-:W-:Y:S05]  /*7670*/  BRA `(.L_x_1684) ;  /* 0x00000000001c7947 */ /* 0x000fea0003800000 */
.L_x_1711:
[----:B------:R-:W-:-:S06]  /*7680*/  HADD2.F32 R4, -RZ, R23.H0_H0 ;  /* 0x20000017ff047230 */ /* 0x000fcc0000004100 */
[----:B------:R-:W0:Y:S02]  /*7690*/  F2I.U64.TRUNC R4, R4 ;  /* 0x0000000400047311 */ /* 0x000e24000020d800 */
[----:B0-----:R0:W-:Y:S01]  /*76a0*/  STG.E.64 desc[UR36][R2.64], R4 ;  /* 0x0000000402007986 */ /* 0x0011e2000c101b24 */
[----:B------:R-:W-:Y:S05]  /*76b0*/  BRA `(.L_x_1684) ;  /* 0x00000000000c7947 */ /* 0x000fea0003800000 */
.L_x_1710:
[----:B------:R-:W-:-:S06]  /*76c0*/  HADD2.F32 R23, -RZ, R23.H0_H0 ;  /* 0x20000017ff177230 */ /* 0x000fcc0000004100 */
[----:B------:R-:W0:Y:S02]  /*76d0*/  F2I.FTZ.U32.TRUNC.NTZ R23, R23 ;  /* 0x0000001700177305 */ /* 0x000e24000021f000 */
[----:B0-----:R0:W-:Y:S02]  /*76e0*/  STG.E desc[UR36][R2.64], R23 ;  /* 0x0000001702007986 */ /* 0x0011e4000c101924 */
.L_x_1684:
[----:B------:R-:W-:-:S07]  /*76f0*/  VIADD R19, R19, 0x80 ;  /* 0x0000008013137836 */ /* 0x000fce0000000000 */
.L_x_1644:
[----:B------:R-:W-:Y:S05]  /*7700*/  BSYNC B6 ;  /* 0x0000000000067941 */ /* 0x000fea0003800000 */
.L_x_1643:
        /* <DEDUP_REMOVED lines=23> */
.L_x_1716:
[----:B------:R-:W-:-:S06]  /*7880*/  HADD2.F32 R5, -RZ, R22.H0_H0 ;  /* 0x20000016ff057230 */ /* 0x000fcc0000004100 */
[----:B------:R-:W0:Y:S02]  /*7890*/  F2I.S64.TRUNC R4, R5 ;  /* 0x0000000500047311 */ /* 0x000e24000020d900 */
[----:B0-----:R-:W-:Y:S01]  /*78a0*/  STG.E.U8 desc[UR36][R2.64], R4 ;  /* 0x0000000402007986 */ /* 0x001fe2000c101124 */
[----:B------:R-:W-:Y:S05]  /*78b0*/  EXIT ;  /* 0x000000000000794d */ /* 0x000fea0003800000 */
.L_x_1715:
        /* <DEDUP_REMOVED lines=10> */
.L_x_1719:
[----:B------:R-:W-:-:S04]  /*7960*/  HADD2.F32 R22, -RZ, R22.H0_H0 ;  /* 0x20000016ff167230 */ /* 0x000fc80000004100 */
[----:B------:R-:W0:Y:S02]  /*7970*/  F2I.FTZ.TRUNC.NTZ R5, R22 ;  /* 0x0000001600057305 */ /* 0x000e24000021f100 */
[----:B0-----:R-:W-:Y:S01]  /*7980*/  STG.E desc[UR36][R2.64], R5 ;  /* 0x0000000502007986 */ /* 0x001fe2000c101924 */
[----:B------:R-:W-:Y:S05]  /*7990*/  EXIT ;  /* 0x000000000000794d */ /* 0x000fea0003800000 */
.L_x_1718:
[----:B------:R-:W-:-:S04]  /*79a0*/  HADD2.F32 R22, -RZ, R22.H0_H0 ;  /* 0x20000016ff167230 */ /* 0x000fc80000004100 */
[----:B------:R-:W0:Y:S02]  /*79b0*/  F2I.FTZ.TRUNC.NTZ R5, R22 ;  /* 0x0000001600057305 */ /* 0x000e24000021f100 */
[----:B0-----:R-:W-:Y:S01]  /*79c0*/  STG.E.U16 desc[UR36][R2.64], R5 ;  /* 0x0000000502007986 */ /* 0x001fe2000c101524 */
[----:B------:R-:W-:Y:S05]  /*79d0*/  EXIT ;  /* 0x000000000000794d */ /* 0x000fea0003800000 */
.L_x_1714:
        /* <DEDUP_REMOVED lines=9> */
.L_x_1721:
[----:B------:R-:W-:Y:S01]  /*7a70*/  STG.E.U16 desc[UR36][R2.64], R22 ;  /* 0x0000001602007986 */ /* 0x000fe2000c101524 */
[----:B------:R-:W-:Y:S05]  /*7a80*/  EXIT ;  /* 0x000000000000794d */ /* 0x000fea0003800000 */
.L_x_1720:
        /* <DEDUP_REMOVED lines=10> */
.L_x_1723:
[----:B------:R-:W-:-:S05]  /*7b30*/  HADD2.F32 R0, -RZ, R22.H0_H0 ;  /* 0x20000016ff007230 */ /* 0x000fca0000004100 */
[----:B------:R-:W-:-:S04]  /*7b40*/  F2FP.F16.F32.PACK_AB R0, RZ, R0 ;  /* 0x00000000ff00723e */ /* 0x000fc800000000ff */
[----:B------:R-:W-:-:S05]  /*7b50*/  PRMT R0, R0, 0x5410, RZ ;  /* 0x0000541000007816 */ /* 0x000fca00000000ff */
[----:B------:R-:W-:Y:S01]  /*7b60*/  STG.E desc[UR36][R2.64], R0 ;  /* 0x0000000002007986 */ /* 0x000fe2000c101924 */
[----:B------:R-:W-:Y:S05]  /*7b70*/  EXIT ;  /* 0x000000000000794d */ /* 0x000fea0003800000 */
.L_x_1722:
[----:B------:R-:W-:-:S05]  /*7b80*/  HADD2.F32 R4, -RZ, R22.H0_H0 ;  /* 0x20000016ff047230 */ /* 0x000fca0000004100 */
[----:B------:R-:W-:-:S06]  /*7b90*/  FMUL.FTZ R4, R4, 1 ;  /* 0x3f80000004047820 */ /* 0x000fcc0000410000 */
[----:B------:R-:W0:Y:S02]  /*7ba0*/  F2F.F64.F32 R4, R4 ;  /* 0x0000000400047310 */ /* 0x000e240000201800 */
[----:B0-----:R-:W-:Y:S01]  /*7bb0*/  STG.E.64 desc[UR36][R2.64], R4 ;  /* 0x0000000402007986 */ /* 0x001fe2000c101b24 */
[----:B------:R-:W-:Y:S05]  /*7bc0*/  EXIT ;  /* 0x000000000000794d */ /* 0x000fea0003800000 */
.L_x_1713:
        /* <DEDUP_REMOVED lines=13> */
.L_x_1726:
[----:B------:R-:W-:Y:S01]  /*7ca0*/  HADD2.F32 R22, -RZ, R22.H0_H0 ;  /* 0x20000016ff167230 */ /* 0x000fe20000004100 */
[----:B------:R-:W-:-:S04]  /*7cb0*/  CS2R R6, SRZ ;  /* 0x0000000000067805 */ /* 0x000fc8000001ff00 */
[----:B------:R-:W-:-:S06]  /*7cc0*/  FMUL.FTZ R4, R22, 1 ;  /* 0x3f80000016047820 */ /* 0x000fcc0000410000 */
[----:B------:R-:W0:Y:S02]  /*7cd0*/  F2F.F64.F32 R4, R4 ;  /* 0x0000000400047310 */ /* 0x000e240000201800 */
[----:B0-----:R-:W-:Y:S01]  /*7ce0*/  STG.E.128 desc[UR36][R2.64], R4 ;  /* 0x0000000402007986 */ /* 0x001fe2000c101d24 */
[----:B------:R-:W-:Y:S05]  /*7cf0*/  EXIT ;  /* 0x000000000000794d */ /* 0x000fea0003800000 */
.L_x_1725:
        /* <DEDUP_REMOVED lines=21> */
.L_x_1730:
[----:B------:R-:W-:Y:S05]  /*7e50*/  BSYNC B0 ;  /* 0x0000000000007941 */ /* 0x000fea0003800000 */
.L_x_1729:
[----:B------:R-:W-:-:S05]  /*7e60*/  LOP3.LUT R5, R0, R5, RZ, 0xfc, !PT ;  /* 0x0000000500057212 */ /* 0x000fca00078efcff */
[----:B------:R-:W-:Y:S01]  /*7e70*/  STG.E.U8 desc[UR36][R2.64], R5 ;  /* 0x0000000502007986 */ /* 0x000fe2000c101124 */
[----:B------:R-:W-:Y:S05]  /*7e80*/  EXIT ;  /* 0x000000000000794d */ /* 0x000fea0003800000 */
.L_x_1728:
        /* <DEDUP_REMOVED lines=13> */
.L_x_1732:
[----:B------:R-:W-:Y:S01]  /*7f60*/  IMAD.MOV.U32 R0, RZ, RZ, 0x7f ;  /* 0x0000007fff007424 */ /* 0x000fe200078e00ff */
[----:B------:R-:W-:-:S04]  /*7f70*/  ISETP.GT.U32.AND P0, PT, R4, 0x7f800000, PT ;  /* 0x7f8000000400780c */ /* 0x000fc80003f04070 */
[----:B------:R-:W-:-:S09]  /*7f80*/  SEL R0, R0, 0x7c, P0 ;  /* 0x0000007c00007807 */ /* 0x000fd20000000000 */
.L_x_1733:
[----:B------:R-:W-:Y:S05]  /*7f90*/  BSYNC B0 ;  /* 0x0000000000007941 */ /* 0x000fea0003800000 */
.L_x_1731:
[----:B------:R-:W-:-:S04]  /*7fa0*/  LOP3.LUT R4, R5, 0x80000000, RZ, 0xc0, !PT ;  /* 0x8000000005047812 */ /* 0x000fc800078ec0ff */
[----:B------:R-:W-:-:S04]  /*7fb0*/  SHF.R.U32.HI R5, RZ, 0x18, R4 ;  /* 0x00000018ff057819 */ /* 0x000fc80000011604 */
[----:B------:R-:W-:-:S05]  /*7fc0*/  LOP3.LUT R5, R0, R5, RZ, 0xfc, !PT ;  /* 0x0000000500057212 */ /* 0x000fca00078efcff */
[----:B------:R-:W-:Y:S01]  /*7fd0*/  STG.E.U8 desc[UR36][R2.64], R5 ;  /* 0x0000000502007986 */ /* 0x000fe2000c101124 */
[----:B------:R-:W-:Y:S05]  /*7fe0*/  EXIT ;  /* 0x000000000000794d */ /* 0x000fea0003800000 */
.L_x_1727:
[----:B------:R-:W-:-:S05]  /*7ff0*/  HADD2.F32 R0, -RZ, R22.H0_H0 ;  /* 0x20000016ff007230 */ /* 0x000fca0000004100 */
[----:B------:R-:W-:-:S05]  /*8000*/  F2FP.BF16.F32.PACK_AB R0, RZ, R0 ;  /* 0x00000000ff00723e */ /* 0x000fca00000010ff */
[----:B------:R-:W-:Y:S01]  /*8010*/  STG.E.U16 desc[UR36][R2.64], R0 ;  /* 0x0000000002007986 */ /* 0x000fe2000c101524 */
[----:B------:R-:W-:Y:S05]  /*8020*/  EXIT ;  /* 0x000000000000794d */ /* 0x000fea0003800000 */
.L_x_1724:
        /* <DEDUP_REMOVED lines=12> */
.L_x_1736:
        /* <DEDUP_REMOVED lines=17> */
.L_x_1739:
[----:B------:R-:W-:-:S04]  /*8200*/  LOP3.LUT R0, R7, 0x80000000, RZ, 0xc0, !PT ;  /* 0x8000000007007812 */ /* 0x000fc800078ec0ff */
[----:B------:R-:W-:-:S04]  /*8210*/  SHF.R.U32.HI R5, RZ, 0x18, R0 ;  /* 0x00000018ff057819 */ /* 0x000fc80000011600 */
[----:B------:R-:W-:-:S04]  /*8220*/  LOP3.LUT R4, R4, R5, RZ, 0xfc, !PT ;  /* 0x0000000504047212 */ /* 0x000fc800078efcff */
[----:B------:R-:W-:-:S07]  /*8230*/  PRMT R0, R4, 0x7610, R0 ;  /* 0x0000761004007816 */ /* 0x000fce0000000000 */
.L_x_1738:
[----:B------:R-:W-:Y:S05]  /*8240*/  BSYNC B0 ;  /* 0x0000000000007941 */ /* 0x000fea0003800000 */
.L_x_1737:
[----:B------:R-:W-:Y:S01]  /*8250*/  STG.E.U8 desc[UR36][R2.64], R0 ;  /* 0x0000000002007986 */ /* 0x000fe2000c101124 */
[----:B------:R-:W-:Y:S05]  /*8260*/  EXIT ;  /* 0x000000000000794d */ /* 0x000fea0003800000 */
.L_x_1735:
        /* <DEDUP_REMOVED lines=17> */
.L_x_1742:
[----:B------:R-:W-:-:S04]  /*8380*/  LOP3.LUT R0, R7, 0x80000000, RZ, 0xc0, !PT ;  /* 0x8000000007007812 */ /* 0x000fc800078ec0ff */
[----:B------:R-:W-:-:S04]  /*8390*/  SHF.R.U32.HI R5, RZ, 0x18, R0 ;  /* 0x00000018ff057819 */ /* 0x000fc80000011600 */
[----:B------:R-:W-:-:S04]  /*83a0*/  LOP3.LUT R4, R4, R5, RZ, 0xfc, !PT ;  /* 0x0000000504047212 */ /* 0x000fc800078efcff */
[----:B------:R-:W-:-:S07]  /*83b0*/  PRMT R0, R4, 0x7610, R0 ;  /* 0x0000761004007816 */ /* 0x000fce0000000000 */
.L_x_1741:
[----:B------:R-:W-:Y:S05]  /*83c0*/  BSYNC B0 ;  /* 0x0000000000007941 */ /* 0x000fea0003800000 */
.L_x_1740:
[----:B------:R-:W-:Y:S01]  /*83d0*/  STG.E.U8 desc[UR36][R2.64], R0 ;  /* 0x0000000002007986 */ /* 0x000fe2000c101124 */
[----:B------:R-:W-:Y:S05]  /*83e0*/  EXIT ;  /* 0x000000000000794d */ /* 0x000fea0003800000 */
.L_x_1734:
        /* <DEDUP_REMOVED lines=22> */
.L_x_1717:
        /* <DEDUP_REMOVED lines=16> */
.L_x_1745:
[----:B------:R-:W-:Y:S05]  /*8650*/  EXIT ;  /* 0x000000000000794d */ /* 0x000fea0003800000 */
.L_x_1744:
[----:B------:R-:W-:-:S06]  /*8660*/  HADD2.F32 R4, -RZ, R22.H0_H0 ;  /* 0x20000016ff047230 */ /* 0x000fcc0000004100 */
[----:B------:R-:W0:Y:S02]  /*8670*/  F2I.U64.TRUNC R4, R4 ;  /* 0x0000000400047311 */ /* 0x000e24000020d800 */
[----:B0-----:R-:W-:Y:S01]  /*8680*/  STG.E.64 desc[UR36][R2.64], R4 ;  /* 0x0000000402007986 */ /* 0x001fe2000c101b24 */
[----:B------:R-:W-:Y:S05]  /*8690*/  EXIT ;  /* 0x000000000000794d */ /* 0x000fea0003800000 */
.L_x_1743:
[----:B------:R-:W-:-:S04]  /*86a0*/  HADD2.F32 R22, -RZ, R22.H0_H0 ;  /* 0x20000016ff167230 */ /* 0x000fc80000004100 */
[----:B------:R-:W0:Y:S02]  /*86b0*/  F2I.FTZ.U32.TRUNC.NTZ R5, R22 ;  /* 0x0000001600057305 */ /* 0x000e24000021f000 */
[----:B0-----:R-:W-:Y:S01]  /*86c0*/  STG.E desc[UR36][R2.64], R5 ;  /* 0x0000000502007986 */ /* 0x001fe2000c101924 */
[----:B------:R-:W-:Y:S05]  /*86d0*/  EXIT ;  /* 0x000000000000794d */ /* 0x000fea0003800000 */
.L_x_1746:
        /* <DEDUP_REMOVED lines=10> */
.L_x_5917:


//--------------------- .text._ZN2at6native18elementwise_kernelILi128ELi4EZNS0_22gpu_kernel_impl_nocastINS0_10AbsFunctorIN3c104HalfEEEEEvRNS_18TensorIteratorBaseERKT_EUliE_EEviT1_ --------------------------
	.section	.text._ZN2at6native18elementwise_kernelILi128ELi4EZNS0_22gpu_kernel_impl_nocastINS0_10AbsFunctorIN3c104HalfEEEEEvRNS_18TensorIteratorBaseERKT_EUliE_EEviT1_,"ax",@progbits
	.align	128
        .global         _ZN2at6native18elementwise_kernelILi128ELi4EZNS0_22gpu_kernel_impl_nocastINS0_10AbsFunctorIN3c104HalfEEEEEvRNS_18TensorIteratorBaseERKT_EUliE_EEviT1_
        .type           _ZN2at6native18elementwise_kernelILi128ELi4EZNS0_22gpu_kernel_impl_nocastINS0_10AbsFunctorIN3c104HalfEEEEEvRNS_18TensorIteratorBaseERKT_EUliE_EEviT1_,@function
        .size           _ZN2at6native18elementwise_kernelILi128ELi4EZNS0_22gpu_kernel_impl_nocastINS0_10AbsFunctorIN3c104HalfEEEEEvRNS_18TensorIteratorBaseERKT_EUliE_EEviT1_,(.L_x_5918 - _ZN2at6native18elementwise_kernelILi128ELi4EZNS0_22gpu_kernel_impl_nocastINS0_10AbsFunctorIN3c104HalfEEEEEvRNS_18TensorIteratorBaseERKT_EUliE_EEviT1_)
        .other          _ZN2at6native18elementwise_kernelILi128ELi4EZNS0_22gpu_kernel_impl_nocastINS0_10AbsFunctorIN3c104HalfEEEEEvRNS_18TensorIteratorBaseERKT_EUliE_EEviT1_,@"STO_CUDA_ENTRY STV_DEFAULT"
_ZN2at6native18elementwise_kernelILi128ELi4EZNS0_22gpu_kernel_impl_nocastINS0_10AbsFunctorIN3c104HalfEEEEEvRNS_18TensorIteratorBaseERKT_EUliE_EEviT1_:
.text._ZN2at6native18elementwise_kernelILi128ELi4EZNS0_22gpu_kernel_impl_nocastINS0_10AbsFunctorIN3c104HalfEEEEEvRNS_18TensorIteratorBaseERKT_EUliE_EEviT1_:
        /* <DEDUP_REMOVED lines=311> */
.L_x_1749:
[----:B------:R-:W-:Y:S02]  /*1370*/  ULDC.64 UR8, c[0x0][0x418] ;  /* 0x0001060000087ab9 */ /* 0x000fe40000000a00 */
[----:B------:R-:W-:-:S04]  /*1380*/  IADD3 R4, P0, R2, UR8, RZ ;  /* 0x0000000802047c10 */ /* 0x000fc8000ff1e0ff */
[----:B------:R-:W-:Y:S01]  /*1390*/  IADD3.X R5, RZ, UR9, RZ, P0, !PT ;  /* 0x00000009ff057c10 */ /* 0x000fe200087fe4ff */
[----:B------:R-:W-:-:S04]  /*13a0*/  ULDC.64 UR8, c[0x0][0x410] ;  /* 0x0001040000087ab9 */ /* 0x000fc80000000a00 */
[----:B------:R-:W2:Y:S01]  /*13b0*/  LDG.E.U16 R4, desc[UR4][R4.64] ;  /* 0x0000000404047981 */ /* 0x000ea2000c1e1500 */
[----:B------:R-:W-:Y:S01]  /*13c0*/  IADD3 R0, R0, 0x80, RZ ;  /* 0x0000008000007810 */ /* 0x000fe20007ffe0ff */
[----:B--2---:R-:W-:-:S05]  /*13d0*/  HADD2.F32 R2, -RZ, R4.H0_H0 ;  /* 0x20000004ff027230 */ /* 0x004fca0000004100 */
[----:B------:R-:W-:Y:S01]  /*13e0*/  FADD.FTZ R6, |R2|, -RZ ;  /* 0x800000ff02067221 */ /* 0x000fe20000010200 */
[----:B------:R-:W-:-:S04]  /*13f0*/  IADD3 R2, P0, R3, UR8, RZ ;  /* 0x0000000803027c10 */ /* 0x000fc8000ff1e0ff */
[----:B------:R-:W-:Y:S02]  /*1400*/  F2FP.F16.F32.PACK_AB R6, RZ, R6 ;  /* 0x00000006ff06723e */ /* 0x000fe400000000ff */
[----:B------:R-:W-:-:S05]  /*1410*/  IADD3.X R3, RZ, UR9, RZ, P0, !PT ;  /* 0x00000009ff037c10 */ /* 0x000fca00087fe4ff */
[----:B------:R0:W-:Y:S02]  /*1420*/  STG.E.U16 desc[UR4][R2.64], R6 ;  /* 0x0000000602007986 */ /* 0x0001e4000c101504 */
.L_x_1748:
[----:B------:R-:W-:Y:S05]  /*1430*/  BSYNC B0 ;  /* 0x0000000000007941 */ /* 0x000fea0003800000 */
.L_x_1747:
        /* <DEDUP_REMOVED lines=8> */
[----:B------:R-:W-:Y:S01]  /*14c0*/  IMAD.MOV.U32 R3, RZ, RZ, R0 ;  /* 0x000000ffff037224 */ /* 0x000fe200078e0000 */
        /* <DEDUP_REMOVED lines=296> */
.L_x_1752:
        /* <DEDUP_REMOVED lines=296> */
[----:B------:R-:W-:Y:S01]  /*39d0*/  IMAD.MOV.U32 R4, RZ, RZ, RZ ;  /* 0x000000ffff047224 */ /* 0x000fe200078e00ff */
[----:B------:R-:W-:Y:S01]  /*39e0*/  ULDC.64 UR8, c[0x0][0x330] ;  /* 0x0000cc0000087ab9 */ /* 0x000fe20000000a00 */
[----:B------:R-:W-:Y:S02]  /*39f0*/  ULDC UR7, c[0x0][0x338] ;  /* 0x0000ce0000077ab9 */ /* 0x000fe40000000800 */
[----:B------:R-:W-:-:S05]  /*3a00*/  IMAD.HI.U32 R8, R5, UR9, R4 ;  /* 0x0000000905087c27 */ /* 0x000fca000f8e0004 */
[----:B------:R-:W-:-:S03]  /*3a10*/  SHF.R.U32.HI R9, RZ, UR7, R8 ;  /* 0x00000007ff097c19 */ /* 0x000fc60008011608 */
        /* <DEDUP_REMOVED lines=15> */
.L_x_1753:
        /* <DEDUP_REMOVED lines=12> */
.L_x_1751:
[----:B------:R-:W-:Y:S05]  /*3bd0*/  BSYNC B0 ;  /* 0x0000000000007941 */ /* 0x000fea0003800000 */
.L_x_1750:
        /* <DEDUP_REMOVED lines=290> */
[----:B------:R-:W-:Y:S01]  /*4e00*/  @P0 MOV R6, RZ ;  /* 0x000000ff00060202 */ /* 0x000fe20000000f00 */
[----:B------:R-:W-:Y:S01]  /*4e10*/  ULDC.64 UR6, c[0x0][0x400] ;  /* 0x0001000000067ab9 */ /* 0x000fe20000000a00 */
[----:B------:R-:W-:-:S05]  /*4e20*/  IADD3 R4, -R7, RZ, RZ ;  /* 0x000000ff07047210 */ /* 0x000fca0007ffe1ff */
[----:B------:R-:W1:Y:S01]  /*4e30*/  @P0 LDC R11, c[0x0][0x33c] ;  /* 0x0000cf00ff0b0b82 */ /* 0x000e620000000800 */
[----:B------:R-:W-:-:S04]  /*4e40*/  IMAD R4, R4, UR8, R5 ;  /* 0x0000000804047c24 */ /* 0x000fc8000f8e0205 */
[C---:B------:R-:W-:Y:S02]  /*4e50*/  IMAD R3, R4.reuse, UR6, R3 ;  /* 0x0000000604037c24 */ /* 0x040fe4000f8e0203 */
[----:B------:R-:W-:Y:S01]  /*4e60*/  IMAD R2, R4, UR7, R2 ;  /* 0x0000000704027c24 */ /* 0x000fe2000f8e0202 */
[----:B------:R-:W2:Y:S01]  /*4e70*/  @P0 LDC.64 R12, c[0x0][0x408] ;  /* 0x00010200ff0c0b82 */ /* 0x000ea20000000a00 */
[----:B0-----:R-:W-:-:S05]  /*4e80*/  @P0 IMAD.HI.U32 R0, R7, R8, R6 ;  /* 0x0000000807000227 */ /* 0x001fca00078e0006 */
[----:B------:R-:W-:-:S04]  /*4e90*/  @P0 SHF.R.U32.HI R0, RZ, R9, R0 ;  /* 0x00000009ff000219 */ /* 0x000fc80000011600 */
[----:B------:R-:W-:-:S05]  /*4ea0*/  @P0 IADD3 R6, -R0, RZ, RZ ;  /* 0x000000ff00060210 */ /* 0x000fca0007ffe1ff */
[----:B-1----:R-:W-:-:S04]  /*4eb0*/  @P0 IMAD R6, R11, R6, R7 ;  /* 0x000000060b060224 */ /* 0x002fc800078e0207 */
[C---:B--2---:R-:W-:Y:S02]  /*4ec0*/  @P0 IMAD R3, R6.reuse, R12, R3 ;  /* 0x0000000c06030224 */ /* 0x044fe400078e0203 */
[----:B------:R-:W-:-:S07]  /*4ed0*/  @P0 IMAD R2, R6, R13, R2 ;  /* 0x0000000d06020224 */ /* 0x000fce00078e0202 */
.L_x_1754:
[----:B------:R-:W-:Y:S02]  /*4ee0*/  ULDC.64 UR6, c[0x0][0x418] ;  /* 0x0001060000067ab9 */ /* 0x000fe40000000a00 */
[----:B------:R-:W-:-:S04]  /*4ef0*/  IADD3 R4, P0, R2, UR6, RZ ;  /* 0x0000000602047c10 */ /* 0x000fc8000ff1e0ff */
[----:B------:R-:W-:Y:S01]  /*4f00*/  IADD3.X R5, RZ, UR7, RZ, P0, !PT ;  /* 0x00000007ff057c10 */ /* 0x000fe200087fe4ff */
[----:B------:R-:W-:-:S04]  /*4f10*/  ULDC.64 UR6, c[0x0][0x410] ;  /* 0x0001040000067ab9 */ /* 0x000fc80000000a00 */
[----:B------:R-:W2:Y:S01]  /*4f20*/  LDG.E.U16 R4, desc[UR4][R4.64] ;  /* 0x0000000404047981 */ /* 0x000ea2000c1e1500 */
[----:B------:R-:W-:-:S04]  /*4f30*/  IADD3 R2, P0, R3, UR6, RZ ;  /* 0x0000000603027c10 */ /* 0x000fc8000ff1e0ff */
[----:B------:R-:W-:Y:S01]  /*4f40*/  IADD3.X R3, RZ, UR7, RZ, P0, !PT ;  /* 0x00000007ff037c10 */ /* 0x000fe200087fe4ff */
[----:B--2---:R-:W-:-:S05]  /*4f50*/  HADD2.F32 R0, -RZ, R4.H0_H0 ;  /* 0x20000004ff007230 */ /* 0x004fca0000004100 */
[----:B------:R-:W-:-:S05]  /*4f60*/  FADD.FTZ R0, |R0|, -RZ ;  /* 0x800000ff00007221 */ /* 0x000fca0000010200 */
[----:B------:R-:W-:-:S05]  /*4f70*/  F2FP.F16.F32.PACK_AB R0, RZ, R0 ;  /* 0x00000000ff00723e */ /* 0x000fca00000000ff */
[----:B------:R-:W-:Y:S01]  /*4f80*/  STG.E.U16 desc[UR4][R2.64], R0 ;  /* 0x0000000002007986 */ /* 0x000fe2000c101504 */
[----:B------:R-:W-:Y:S05]  /*4f90*/  EXIT ;  /* 0x000000000000794d */ /* 0x000fea0003800000 */
.L_x_1755:
        /* <DEDUP_REMOVED lines=14> */
.L_x_5918:


//--------------------- .text._ZN2at6native27unrolled_elementwise_kernelINS0_10AbsFunctorIN3c104HalfEEESt5arrayIPcLm2EELi4E23TrivialOffsetCalculatorILi1EjESA_NS0_6memory15LoadWithoutCastENSB_16StoreWithoutCastEEEviT_T0_T2_T3_T4_T5_ --------------------------
	.section	.text._ZN2at6native27unrolled_elementwise_kernelINS0_10AbsFunctorIN3c104HalfEEESt5arrayIPcLm2EELi4E23TrivialOffsetCalculatorILi1EjESA_NS0_6memory15LoadWithoutCastENSB_16StoreWithoutCastEEEviT_T0_T2_T3_T4_T5_,"ax",@progbits
	.align	128
        .global         _ZN2at6native27unrolled_elementwise_kernelINS0_10AbsFunctorIN3c104HalfEEESt5arrayIPcLm2EELi4E23TrivialOffsetCalculatorILi1EjESA_NS0_6memory15LoadWithoutCastENSB_16StoreWithoutCastEEEviT_T0_T2_T3_T4_T5_
        .type           _ZN2at6native27unrolled_elementwise_kernelINS0_10AbsFunctorIN3c104HalfEEESt5arrayIPcLm2EELi4E23TrivialOffsetCalculatorILi1EjESA_NS0_6memory15LoadWithoutCastENSB_16StoreWithoutCastEEEviT_T0_T2_T3_T4_T5_,@function
        .size           _ZN2at6native27unrolled_elementwise_kernelINS0_10AbsFunctorIN3c104HalfEEESt5arrayIPcLm2EELi4E23TrivialOffsetCalculatorILi1EjESA_NS0_6memory15LoadWithoutCastENSB_16StoreWithoutCastEEEviT_T0_T2_T3_T4_T5_,(.L_x_5919 - _ZN2at6native27unrolled_elementwise_kernelINS0_10AbsFunctorIN3c104HalfEEESt5arrayIPcLm2EELi4E23TrivialOffsetCalculatorILi1EjESA_NS0_6memory15LoadWithoutCastENSB_16StoreWithoutCastEEEviT_T0_T2_T3_T4_T5_)
        .other          _ZN2at6native27unrolled_elementwise_kernelINS0_10AbsFunctorIN3c104HalfEEESt5arrayIPcLm2EELi4E23TrivialOffsetCalculatorILi1EjESA_NS0_6memory15LoadWithoutCastENSB_16StoreWithoutCastEEEviT_T0_T2_T3_T4_T5_,@"STO_CUDA_ENTRY STV_DEFAULT"
_ZN2at6native27unrolled_elementwise_kernelINS0_10AbsFunctorIN3c104HalfEEESt5arrayIPcLm2EELi4E23TrivialOffsetCalculatorILi1EjESA_NS0_6memory15LoadWithoutCastENSB_16StoreWithoutCastEEEviT_T0_T2_T3_T4_T5_:
.text._ZN2at6native27unrolled_elementwise_kernelINS0_10AbsFunctorIN3c104HalfEEESt5arrayIPcLm2EELi4E23TrivialOffsetCalculatorILi1EjESA_NS0_6memory15LoadWithoutCastENSB_16StoreWithoutCastEEEviT_T0_T2_T3_T4_T5_:
        /* <DEDUP_REMOVED lines=11> */
[----:B------:R-:W-:-:S03]  /*00b0*/  @!P0 LEA R15, R0, R7, 0x9 ;  /* 0x00000007000f8211 */ /* 0x000fc600078e48ff */
        /* <DEDUP_REMOVED lines=8> */
[----:B------:R-:W-:Y:S01]  /*0140*/  @!P3 IMAD R19, R0, 0x200, R21 ;  /* 0x000002000013b824 */ /* 0x000fe200078e0215 */
[----:B------:R-:W-:Y:S01]  /*0150*/  PRMT R20, RZ, 0x7610, R20 ;  /* 0x00007610ff147816 */ /* 0x000fe20000000014 */
[----:B-1----:R-:W-:Y:S01]  /*0160*/  @!P1 IMAD.WIDE.U32 R14, R17, 0x2, R10 ;  /* 0x00000002110e9825 */ /* 0x002fe200078e000a */
[----:B------:R-:W-:-:S04]  /*0170*/  PRMT R11, RZ, 0x7610, R11 ;  /* 0x00007610ff0b7816 */ /* 0x000fc8000000000b */
[----:B------:R1:W3:Y:S01]  /*0180*/  @!P1 LDG.E.U16 R20, desc[UR4][R14.64] ;  /* 0x000000040e149981 */ /* 0x0002e2000c1e1500 */
[----:B0-----:R-:W-:-:S05]  /*0190*/  @!P3 IMAD.WIDE.U32 R18, R19, 0x2, R8 ;  /* 0x000000021312b825 */ /* 0x001fca00078e0008 */
[----:B------:R-:W4:Y:S01]  /*01a0*/  @!P3 LDG.E.U16 R11, desc[UR4][R18.64] ;  /* 0x00000004120bb981 */ /* 0x000f22000c1e1500 */
[----:B------:R-:W-:-:S04]  /*01b0*/  @!P3 IADD3 R21, R21, 0x80, RZ ;  /* 0x000000801515b810 */ /* 0x000fc80007ffe0ff */
[----:B------:R-:W-:-:S13]  /*01c0*/  ISETP.GE.AND P2, PT, R21, R2, PT ;  /* 0x000000021500720c */ /* 0x000fda0003f46270 */
[----:B------:R-:W0:Y:S01]  /*01d0*/  @!P2 LDC.64 R16, c[0x0][0x220] ;  /* 0x00008800ff10ab82 */ /* 0x000e220000000a00 */
[C---:B------:R-:W-:Y:S01]  /*01e0*/  @!P2 IMAD R9, R0.reuse, 0x200, R21 ;  /* 0x000002000009a824 */ /* 0x040fe200078e0215 */
[----:B------:R-:W-:Y:S01]  /*01f0*/  PRMT R10, RZ, 0x7610, R10 ;  /* 0x00007610ff0a7816 */ /* 0x000fe2000000000a */
[----:B-1----:R-:W-:Y:S02]  /*0200*/  @!P0 IMAD R15, R0, 0x200, R7 ;  /* 0x00000200000f8824 */ /* 0x002fe400078e0207 */
[----:B0-----:R-:W-:-:S03]  /*0210*/  @!P2 IMAD.WIDE.U32 R16, R9, 0x2, R16 ;  /* 0x000000020910a825 */ /* 0x001fc600078e0010 */
[----:B------:R-:W0:Y:S01]  /*0220*/  @!P0 LDC.64 R8, c[0x0][0x218] ;  /* 0x00008600ff088b82 */ /* 0x000e220000000a00 */
[C---:B------:R-:W-:Y:S01]  /*0230*/  IADD3 R21, R7.reuse, 0x80, RZ ;  /* 0x0000008007157810 */ /* 0x040fe20007ffe0ff */
[----:B------:R-:W-:Y:S01]  /*0240*/  VIADD R13, R7, 0x100 ;  /* 0x00000100070d7836 */ /* 0x000fe20000000000 */
[----:B------:R1:W5:Y:S02]  /*0250*/  @!P2 LDG.E.U16 R10, desc[UR4][R16.64] ;  /* 0x00000004100aa981 */ /* 0x000364000c1e1500 */
[-C--:B------:R-:W-:Y:S02]  /*0260*/  ISETP.GE.AND P1, PT, R21, R2.reuse, PT ;  /* 0x000000021500720c */ /* 0x080fe40003f26270 */
[----:B------:R-:W-:Y:S02]  /*0270*/  ISETP.GE.AND P2, PT, R13, R2, PT ;  /* 0x000000020d00720c */ /* 0x000fe40003f46270 */
[----:B------:R-:W-:Y:S02]  /*0280*/  IADD3 R13, R7, 0x180, RZ ;  /* 0x00000180070d7810 */ /* 0x000fe40007ffe0ff */
[----:B------:R-:W-:Y:S01]  /*0290*/  @!P0 MOV R7, R21 ;  /* 0x0000001500078202 */ /* 0x000fe20000000f00 */
[----:B0-----:R-:W-:-:S03]  /*02a0*/  @!P0 IMAD.WIDE.U32 R8, R15, 0x2, R8 ;  /* 0x000000020f088825 */ /* 0x001fc600078e0008 */
[----:B------:R-:W-:Y:S01]  /*02b0*/  ISETP.GE.AND P3, PT, R7, R2, PT ;  /* 0x000000020700720c */ /* 0x000fe20003f66270 */
[----:B------:R-:W-:Y:S01]  /*02c0*/  BSSY B0, `(.L_x_1756) ;  /* 0x0000017000007945 */ /* 0x000fe20003800000 */
[----:B--2---:R-:W-:-:S05]  /*02d0*/  @!P0 HADD2.F32 R6, -RZ, R6.H0_H0 ;  /* 0x20000006ff068230 */ /* 0x004fca0000004100 */
[----:B------:R-:W-:-:S05]  /*02e0*/  @!P0 FADD.FTZ R6, |R6|, -RZ ;  /* 0x800000ff06068221 */ /* 0x000fca0000010200 */
[----:B------:R-:W-:-:S05]  /*02f0*/  @!P0 F2FP.F16.F32.PACK_AB R5, RZ, R6 ;  /* 0x00000006ff05823e */ /* 0x000fca00000000ff */
[----:B------:R1:W-:Y:S01]  /*0300*/  @!P0 STG.E.U16 desc[UR4][R8.64], R5 ;  /* 0x0000000508008986 */ /* 0x0003e2000c101504 */
[----:B---3--:R-:W-:-:S05]  /*0310*/  @!P1 HADD2.F32 R20, -RZ, R20.H0_H0 ;  /* 0x20000014ff149230 */ /* 0x008fca0000004100 */
[----:B------:R-:W-:Y:S01]  /*0320*/  @!P1 FADD.FTZ R20, |R20|, -RZ ;  /* 0x800000ff14149221 */ /* 0x000fe20000010200 */
[----:B----4-:R-:W-:-:S05]  /*0330*/  @!P2 HADD2.F32 R11, -RZ, R11.H0_H0 ;  /* 0x2000000bff0ba230 */ /* 0x010fca0000004100 */
[----:B------:R-:W-:Y:S01]  /*0340*/  @!P2 FADD.FTZ R11, |R11|, -RZ ;  /* 0x800000ff0b0ba221 */ /* 0x000fe20000010200 */
[----:B------:R-:W-:-:S04]  /*0350*/  @!P1 F2FP.F16.F32.PACK_AB R4, RZ, R20 ;  /* 0x00000014ff04923e */ /* 0x000fc800000000ff */
[----:B------:R-:W-:Y:S01]  /*0360*/  @!P2 F2FP.F16.F32.PACK_AB R3, RZ, R11 ;  /* 0x0000000bff03a23e */ /* 0x000fe200000000ff */
        /* <DEDUP_REMOVED lines=12> */
.L_x_1757:
[----:B------:R-:W-:Y:S05]  /*0430*/  BSYNC B0 ;  /* 0x0000000000007941 */ /* 0x000fea0003800000 */
.L_x_1756:
[-C--:B------:R-:W-:Y:S02]  /*0440*/  ISETP.GE.AND P1, PT, R7, R2.reuse, PT ;  /* 0x000000020700720c */ /* 0x080fe40003f26270 */
[----:B------:R-:W-:-:S11]  /*0450*/  ISETP.GE.AND P0, PT, R13, R2, PT ;  /* 0x000000020d00720c */ /* 0x000fd60003f06270 */
[----:B------:R-:W-:Y:S05]  /*0460*/  @P1 EXIT ;  /* 0x000000000000194d */ /* 0x000fea0003800000 */
[----:B0-----:R-:W0:Y:S01]  /*0470*/  LDC.64 R2, c[0x0][0x218] ;  /* 0x00008600ff027b82 */ /* 0x001e220000000a00 */
[----:B-----5:R-:W-:Y:S02]  /*0480*/  @!P0 HADD2.F32 R10, -RZ, R10.H0_H0 ;  /* 0x2000000aff0a8230 */ /* 0x020fe40000004100 */
[----:B------:R-:W-:-:S03]  /*0490*/  IMAD R7, R0, 0x200, R7 ;  /* 0x0000020000077824 */ /* 0x000fc600078e0207 */
[----:B------:R-:W-:-:S05]  /*04a0*/  @!P0 FADD.FTZ R10, |R10|, -RZ ;  /* 0x800000ff0a0a8221 */ /* 0x000fca0000010200 */
[----:B------:R-:W-:Y:S01]  /*04b0*/  @!P0 F2FP.F16.F32.PACK_AB R4, RZ, R10 ;  /* 0x0000000aff04823e */ /* 0x000fe200000000ff */
[----:B0-----:R-:W-:-:S05]  /*04c0*/  IMAD.WIDE.U32 R2, R7, 0x2, R2 ;  /* 0x0000000207027825 */ /* 0x001fca00078e0002 */
[----:B------:R-:W-:Y:S01]  /*04d0*/  STG.E.U16 desc[UR4][R2.64], R4 ;  /* 0x0000000402007986 */ /* 0x000fe2000c101504 */
[----:B------:R-:W-:Y:S05]  /*04e0*/  EXIT ;  /* 0x000000000000794d */ /* 0x000fea0003800000 */
.L_x_1758:
        /* <DEDUP_REMOVED lines=9> */
.L_x_5919:


//--------------------- .text._ZN2at6native29vectorized_elementwise_kernelILi2ENS0_10AbsFunctorIN3c104HalfEEESt5arrayIPcLm2EEEEviT0_T1_ --------------------------
	.section	.text._ZN2at6native29vectorized_elementwise_kernelILi2ENS0_10AbsFunctorIN3c104HalfEEESt5arrayIPcLm2EEEEviT0_T1_,"ax",@progbits
	.align	128
        .global         _ZN2at6native29vectorized_elementwise_kernelILi2ENS0_10AbsFunctorIN3c104HalfEEESt5arrayIPcLm2EEEEviT0_T1_
        .type           _ZN2at6native29vectorized_elementwise_kernelILi2ENS0_10AbsFunctorIN3c104HalfEEESt5arrayIPcLm2EEEEviT0_T1_,@function
        .size           _ZN2at6native29vectorized_elementwise_kernelILi2ENS0_10AbsFunctorIN3c104HalfEEESt5arrayIPcLm2EEEEviT0_T1_,(.L_x_5920 - _ZN2at6native29vectorized_elementwise_kernelILi2ENS0_10AbsFunctorIN3c104HalfEEESt5arrayIPcLm2EEEEviT0_T1_)
        .other          _ZN2at6native29vectorized_elementwise_kernelILi2ENS0_10AbsFunctorIN3c104HalfEEESt5arrayIPcLm2EEEEviT0_T1_,@"STO_CUDA_ENTRY STV_DEFAULT"
_ZN2at6native29vectorized_elementwise_kernelILi2ENS0_10AbsFunctorIN3c104HalfEEESt5arrayIPcLm2EEEEviT0_T1_:
.text._ZN2at6native29vectorized_elementwise_kernelILi2ENS0_10AbsFunctorIN3c104HalfEEESt5arrayIPcLm2EEEEviT0_T1_:
[----:B------:R-:W-:Y:S01]  /*0000*/  LDC R1, c[0x0][0x28] ;  /* 0x00000a00ff017b82 */ /* 0x000fe20000000800 */
[----:B------:R-:W0:Y:S01]  /*0010*/  S2R R0, SR_CTAID.X ;  /* 0x0000000000007919 */ /* 0x000e220000002500 */
[----:B------:R-:W-:Y:S01]  /*0020*/  ULDC UR4, c[0x0][0x210] ;  /* 0x0000840000047ab9 */ /* 0x000fe20000000800 */
[----:B0-----:R-:W-:-:S04]  /*0030*/  SHF.L.U32 R0, R0, 0xa, RZ ;  /* 0x0000000a00007819 */ /* 0x001fc800000006ff */
        /* <DEDUP_REMOVED lines=12> */
[----:B------:R1:W5:Y:S01]  /*0100*/  LDG.E R13, desc[UR4][R6.64+0x600] ;  /* 0x00060004060d7981 */ /* 0x000362000c1e1900 */
[----:B0-----:R-:W-:-:S04]  /*0110*/  IMAD.WIDE.U32 R2, R0, 0x2, R2 ;  /* 0x0000000200027825 */ /* 0x001fc800078e0002 */
[----:B------:R-:W-:-:S04]  /*0120*/  IMAD.WIDE R2, R5, 0x4, R2 ;  /* 0x0000000405027825 */ /* 0x000fc800078e0202 */
[--C-:B--2---:R-:W-:Y:S02]  /*0130*/  HADD2.F32 R0, -RZ, R4.reuse.H0_H0 ;  /* 0x20000004ff007230 */ /* 0x104fe40000004100 */
[----:B------:R-:W-:Y:S02]  /*0140*/  HADD2.F32 R4, -RZ, R4.H1_H1 ;  /* 0x30000004ff047230 */ /* 0x000fe40000004100 */
[--C-:B---3--:R-:W-:Y:S02]  /*0150*/  HADD2.F32 R8, -RZ, R9.reuse.H0_H0 ;  /* 0x20000009ff087230 */ /* 0x108fe40000004100 */
[----:B------:R-:W-:Y:S01]  /*0160*/  FADD.FTZ R0, |R0|, -RZ ;  /* 0x800000ff00007221 */ /* 0x000fe20000010200 */
[----:B------:R-:W-:Y:S02]  /*0170*/  HADD2.F32 R9, -RZ, R9.H1_H1 ;  /* 0x30000009ff097230 */ /* 0x000fe40000004100 */
[----:B-1----:R-:W-:Y:S01]  /*0180*/  FADD.FTZ R7, |R4|, -RZ ;  /* 0x800000ff04077221 */ /* 0x002fe20000010200 */
[----:B----4-:R-:W-:-:S02]  /*0190*/  HADD2.F32 R10, -RZ, R11.H0_H0 ;  /* 0x2000000bff0a7230 */ /* 0x010fc40000004100 */
[----:B------:R-:W-:Y:S01]  /*01a0*/  FADD.FTZ R8, |R8|, -RZ ;  /* 0x800000ff08087221 */ /* 0x000fe20000010200 */
[----:B------:R-:W-:Y:S02]  /*01b0*/  HADD2.F32 R11, -RZ, R11.H1_H1 ;  /* 0x3000000bff0b7230 */ /* 0x000fe40000004100 */
[----:B------:R-:W-:Y:S01]  /*01c0*/  FADD.FTZ R9, |R9|, -RZ ;  /* 0x800000ff09097221 */ /* 0x000fe20000010200 */
[--C-:B-----5:R-:W-:Y:S02]  /*01d0*/  HADD2.F32 R12, -RZ, R13.reuse.H0_H0 ;  /* 0x2000000dff0c7230 */ /* 0x120fe40000004100 */
[----:B------:R-:W-:Y:S01]  /*01e0*/  FADD.FTZ R10, |R10|, -RZ ;  /* 0x800000ff0a0a7221 */ /* 0x000fe20000010200 */
[----:B------:R-:W-:Y:S02]  /*01f0*/  HADD2.F32 R13, -RZ, R13.H1_H1 ;  /* 0x3000000dff0d7230 */ /* 0x000fe40000004100 */
[----:B------:R-:W-:Y:S01]  /*0200*/  FADD.FTZ R11, |R11|, -RZ ;  /* 0x800000ff0b0b7221 */ /* 0x000fe20000010200 */
[----:B------:R-:W-:Y:S01]  /*0210*/  F2FP.F16.F32.PACK_AB R7, R7, R0 ;  /* 0x000000000707723e */ /* 0x000fe200000000ff */
[----:B------:R-:W-:Y:S01]  /*0220*/  FADD.FTZ R12, |R12|, -RZ ;  /* 0x800000ff0c0c7221 */ /* 0x000fe20000010200 */
[----:B------:R-:W-:Y:S01]  /*0230*/  F2FP.F16.F32.PACK_AB R9, R9, R8 ;  /* 0x000000080909723e */ /* 0x000fe200000000ff */
[----:B------:R-:W-:Y:S01]  /*0240*/  FADD.FTZ R13, |R13|, -RZ ;  /* 0x800000ff0d0d7221 */ /* 0x000fe20000010200 */
[----:B------:R-:W-:Y:S01]  /*0250*/  F2FP.F16.F32.PACK_AB R11, R11, R10 ;  /* 0x0000000a0b0b723e */ /* 0x000fe200000000ff */
[----:B------:R-:W-:Y:S03]  /*0260*/  STG.E desc[UR4][R2.64], R7 ;  /* 0x0000000702007986 */ /* 0x000fe6000c101904 */
[----:B------:R-:W-:Y:S01]  /*0270*/  F2FP.F16.F32.PACK_AB R13, R13, R12 ;  /* 0x0000000c0d0d723e */ /* 0x000fe200000000ff */
[----:B------:R-:W-:Y:S04]  /*0280*/  STG.E desc[UR4][R2.64+0x200], R9 ;  /* 0x0002000902007986 */ /* 0x000fe8000c101904 */
[----:B------:R-:W-:Y:S04]  /*0290*/  STG.E desc[UR4][R2.64+0x400], R11 ;  /* 0x0004000b02007986 */ /* 0x000fe8000c101904 */
[----:B------:R-:W-:Y:S01]  /*02a0*/  STG.E desc[UR4][R2.64+0x600], R13 ;  /* 0x0006000d02007986 */ /* 0x000fe2000c101904 */
[----:B------:R-:W-:Y:S05]  /*02b0*/  EXIT ;  /* 0x000000000000794d */ /* 0x000fea0003800000 */
.L_x_1759:
[----:B------:R-:W0:Y:S01]  /*02c0*/  S2R R27, SR_TID.X ;  /* 0x00000000001b7919 */ /* 0x000e220000002100 */
[----:B------:R-:W-:Y:S02]  /*02d0*/  PRMT R22, RZ, 0x7610, R22 ;  /* 0x00007610ff167816 */ /* 0x000fe40000000016 */
[----:B0-----:R-:W-:Y:S01]  /*02e0*/  ISETP.GE.AND P0, PT, R27, R2, PT ;  /* 0x000000021b00720c */ /* 0x001fe20003f06270 */
[----:B------:R-:W-:-:S12]  /*02f0*/  IMAD.MOV.U32 R23, RZ, RZ, R27 ;  /* 0x000000ffff177224 */ /* 0x000fd800078e001b */
[----:B------:R-:W-:Y:S01]  /*0300*/  @!P0 IADD3 R23, R27, 0x80, RZ ;  /* 0x000000801b178810 */ /* 0x000fe20007ffe0ff */
[----:B------:R-:W0:Y:S03]  /*0310*/  @!P0 LDC.64 R12, c[0x0][0x220] ;  /* 0x00008800ff0c8b82 */ /* 0x000e260000000a00 */
[----:B------:R-:W-:-:S13]  /*0320*/  ISETP.GE.AND P6, PT, R23, R2, PT ;  /* 0x000000021700720c */ /* 0x000fda0003fc6270 */
[----:B------:R-:W-:Y:S01]  /*0330*/  @!P6 IMAD.IADD R17, R0, 0x1, R23 ;  /* 0x000000010011e824 */ /* 0x000fe200078e0217 */
[----:B------:R-:W-:Y:S01]  /*0340*/  @!P6 IADD3 R23, R23, 0x80, RZ ;  /* 0x000000801717e810 */ /* 0x000fe20007ffe0ff */
[----:B------:R-:W1:Y:S03]  /*0350*/  @!P6 LDC.64 R14, c[0x0][0x220] ;  /* 0x00008800ff0eeb82 */ /* 0x000e660000000a00 */
[----:B------:R-:W-:-:S13]  /*0360*/  ISETP.GE.AND P5, PT, R23, R2, PT ;  /* 0x000000021700720c */ /* 0x000fda0003fa6270 */
[----:B------:R-:W-:Y:S01]  /*0370*/  @!P5 IMAD.IADD R19, R0, 0x1, R23 ;  /* 0x000000010013d824 */ /* 0x000fe200078e0217 */
[----:B------:R-:W-:Y:S01]  /*0380*/  @!P5 IADD3 R23, R23, 0x80, RZ ;  /* 0x000000801717d810 */ /* 0x000fe20007ffe0ff */
[----:B------:R-:W2:Y:S03]  /*0390*/  @!P5 LDC.64 R10, c[0x0][0x220] ;  /* 0x00008800ff0adb82 */ /* 0x000ea60000000a00 */
[----:B------:R-:W-:Y:S01]  /*03a0*/  ISETP.GE.AND P4, PT, R23, R2, PT ;  /* 0x000000021700720c */ /* 0x000fe20003f86270 */
[----:B-1----:R-:W-:Y:S01]  /*03b0*/  @!P6 IMAD.WIDE.U32 R14, R17, 0x2, R14 ;  /* 0x00000002110ee825 */ /* 0x002fe200078e000e */
[----:B------:R-:W-:-:S03]  /*03c0*/  PRMT R24, RZ, 0x7610, R24 ;  /* 0x00007610ff187816 */ /* 0x000fc60000000018 */
[C---:B------:R-:W-:Y:S01]  /*03d0*/  @!P0 IMAD.IADD R17, R0.reuse, 0x1, R27 ;  /* 0x0000000100118824 */ /* 0x040fe200078e021b */
[----:B------:R1:W3:Y:S07]  /*03e0*/  @!P6 LDG.E.U16 R22, desc[UR4][R14.64] ;  /* 0x000000040e16e981 */ /* 0x0002ee000c1e1500 */
[----:B------:R-:W-:Y:S01]  /*03f0*/  @!P4 IMAD.IADD R28, R0, 0x1, R23 ;  /* 0x00000001001cc824 */ /* 0x000fe200078e0217 */
[----:B------:R-:W-:-:S04]  /*0400*/  @!P4 IADD3 R23, R23, 0x80, RZ ;  /* 0x000000801717c810 */ /* 0x000fc80007ffe0ff */
[----:B------:R-:W-:-:S13]  /*0410*/  ISETP.GE.AND P3, PT, R23, R2, PT ;  /* 0x000000021700720c */ /* 0x000fda0003f66270 */
[----:B------:R-:W-:Y:S01]  /*0420*/  @!P3 IMAD.IADD R21, R0, 0x1, R23 ;  /* 0x000000010015b824 */ /* 0x000fe200078e0217 */
[----:B------:R-:W-:-:S04]  /*0430*/  @!P3 IADD3 R23, R23, 0x80, RZ ;  /* 0x000000801717b810 */ /* 0x000fc80007ffe0ff */
[----:B------:R-:W-:-:S13]  /*0440*/  ISETP.GE.AND P2, PT, R23, R2, PT ;  /* 0x000000021700720c */ /* 0x000fda0003f46270 */
[----:B------:R-:W-:Y:S01]  /*0450*/  @!P2 IMAD.IADD R29, R0, 0x1, R23 ;  /* 0x00000001001da824 */ /* 0x000fe200078e0217 */
[----:B------:R-:W-:-:S04]  /*0460*/  @!P2 IADD3 R23, R23, 0x80, RZ ;  /* 0x000000801717a810 */ /* 0x000fc80007ffe0ff */
[-C--:B------:R-:W-:Y:S01]  /*0470*/  ISETP.GE.AND P1, PT, R23, R2.reuse, PT ;  /* 0x000000021700720c */ /* 0x080fe20003f26270 */
[----:B--2---:R-:W-:Y:S01]  /*0480*/  @!P5 IMAD.WIDE.U32 R10, R19, 0x2, R10 ;  /* 0x00000002130ad825 */ /* 0x004fe200078e000a */
[----:B------:R-:W-:Y:S01]  /*0490*/  PRMT R26, RZ, 0x7610, R26 ;  /* 0x00007610ff1a7816 */ /* 0x000fe2000000001a */
[----:B------:R-:W2:Y:S02]  /*04a0*/  @!P4 LDC.64 R18, c[0x0][0x220] ;  /* 0x00008800ff12cb82 */ /* 0x000ea40000000a00 */
[----:B0-----:R-:W-:Y:S01]  /*04b0*/  @!P0 IMAD.WIDE.U32 R12, R17, 0x2, R12 ;  /* 0x00000002110c8825 */ /* 0x001fe200078e000c */
[----:B------:R0:W4:Y:S04]  /*04c0*/  @!P5 LDG.E.U16 R24, desc[UR4][R10.64] ;  /* 0x000000040a18d981 */ /* 0x000128000c1e1500 */
[----:B------:R5:W4:Y:S03]  /*04d0*/  @!P0 LDG.E.U16 R26, desc[UR4][R12.64] ;  /* 0x000000040c1a8981 */ /* 0x000b26000c1e1500 */
[----:B------:R-:W-:Y:S01]  /*04e0*/  @!P1 IMAD.IADD R25, R0, 0x1, R23 ;  /* 0x0000000100199824 */ /* 0x000fe200078e0217 */
[----:B------:R-:W-:Y:S01]  /*04f0*/  @!P1 IADD3 R23, R23, 0x80, RZ ;  /* 0x0000008017179810 */ /* 0x000fe20007ffe0ff */
[----:B-1----:R-:W1:Y:S03]  /*0500*/  @!P1 LDC.64 R14, c[0x0][0x220] ;  /* 0x00008800ff0e9b82 */ /* 0x002e660000000a00 */
[----:B------:R-:W-:-:S05]  /*0510*/  ISETP.GE.AND P6, PT, R23, R2, PT ;  /* 0x000000021700720c */ /* 0x000fca0003fc6270 */
[----:B0-----:R-:W0:Y:S08]  /*0520*/  @!P3 LDC.64 R10, c[0x0][0x220] ;  /* 0x00008800ff0abb82 */ /* 0x001e300000000a00 */
[----:B-----5:R-:W5:Y:S08]  /*0530*/  @!P2 LDC.64 R12, c[0x0][0x220] ;  /* 0x00008800ff0cab82 */ /* 0x020f700000000a00 */
[----:B------:R-:W5:Y:S01]  /*0540*/  @!P6 LDC.64 R16, c[0x0][0x220] ;  /* 0x00008800ff10eb82 */ /* 0x000f620000000a00 */
[----:B------:R-:W-:Y:S01]  /*0550*/  @!P6 IADD3 R23, R0, R23, RZ ;  /* 0x000000170017e210 */ /* 0x000fe20007ffe0ff */
[----:B--2---:R-:W-:Y:S01]  /*0560*/  @!P4 IMAD.WIDE.U32 R18, R28, 0x2, R18 ;  /* 0x000000021c12c825 */ /* 0x004fe200078e0012 */
[----:B------:R-:W-:-:S03]  /*0570*/  PRMT R28, RZ, 0x7610, R28 ;  /* 0x00007610ff1c7816 */ /* 0x000fc6000000001c */
[----:B-1----:R-:W-:Y:S01]  /*0580*/  @!P1 IMAD.WIDE.U32 R14, R25, 0x2, R14 ;  /* 0x00000002190e9825 */ /* 0x002fe200078e000e */
[----:B------:R-:W-:Y:S02]  /*0590*/  PRMT R25, RZ, 0x7610, R25 ;  /* 0x00007610ff197816 */ /* 0x000fe40000000019 */
[----:B------:R1:W2:Y:S01]  /*05a0*/  @!P4 LDG.E.U16 R28, desc[UR4][R18.64] ;  /* 0x00000004121cc981 */ /* 0x0002a2000c1e1500 */
[----:B0-----:R-:W-:Y:S01]  /*05b0*/  @!P3 IMAD.WIDE.U32 R10, R21, 0x2, R10 ;  /* 0x00000002150ab825 */ /* 0x001fe200078e000a */
[----:B------:R-:W-:-:S03]  /*05c0*/  PRMT R21, RZ, 0x7610, R21 ;  /* 0x00007610ff157816 */ /* 0x000fc60000000015 */
[----:B-----5:R-:W-:Y:S01]  /*05d0*/  @!P2 IMAD.WIDE.U32 R12, R29, 0x2, R12 ;  /* 0x000000021d0ca825 */ /* 0x020fe200078e000c */
[----:B------:R-:W-:Y:S01]  /*05e0*/  PRMT R29, RZ, 0x7610, R29 ;  /* 0x00007610ff1d7816 */ /* 0x000fe2000000001d */
[----:B-1----:R-:W0:Y:S03]  /*05f0*/  @!P0 LDC.64 R18, c[0x0][0x218] ;  /* 0x00008600ff128b82 */ /* 0x002e260000000a00 */
[----:B------:R-:W5:Y:S01]  /*0600*/  @!P2 LDG.E.U16 R21, desc[UR4][R12.64] ;  /* 0x000000040c15a981 */ /* 0x000f62000c1e1500 */
[----:B------:R-:W-:Y:S01]  /*0610*/  @!P6 IMAD.WIDE.U32 R16, R23, 0x2, R16 ;  /* 0x000000021710e825 */ /* 0x000fe200078e0010 */
[----:B------:R-:W-:Y:S02]  /*0620*/  PRMT R23, RZ, 0x7610, R23 ;  /* 0x00007610ff177816 */ /* 0x000fe40000000017 */
[----:B------:R-:W5:Y:S04]  /*0630*/  @!P1 LDG.E.U16 R29, desc[UR4][R14.64] ;  /* 0x000000040e1d9981 */ /* 0x000f68000c1e1500 */
[----:B------:R-:W5:Y:S04]  /*0640*/  @!P6 LDG.E.U16 R25, desc[UR4][R16.64] ;  /* 0x000000041019e981 */ /* 0x000f68000c1e1500 */
[----:B------:R1:W5:Y:S02]  /*0650*/  @!P3 LDG.E.U16 R23, desc[UR4][R10.64] ;  /* 0x000000040a17b981 */ /* 0x000364000c1e1500 */
[----:B-1----:R-:W-:-:S04]  /*0660*/  IADD3 R11, R27, 0x80, RZ ;  /* 0x000000801b0b7810 */ /* 0x002fc80007ffe0ff */
[----:B------:R-:W-:Y:S01]  /*0670*/  ISETP.GE.AND P6, PT, R11, R2, PT ;  /* 0x000000020b00720c */ /* 0x000fe20003fc6270 */
[C---:B------:R-:W-:Y:S01]  /*0680*/  VIADD R13, R27.reuse, 0x100 ;  /* 0x000001001b0d7836 */ /* 0x040fe20000000000 */
[----:B------:R-:W-:-:S04]  /*0690*/  IADD3 R15, R27, 0x180, RZ ;  /* 0x000001801b0f7810 */ /* 0x000fc80007ffe0ff */
[-C--:B------:R-:W-:Y:S01]  /*06a0*/  ISETP.GE.AND P1, PT, R13, R2.reuse, PT ;  /* 0x000000020d00720c */ /* 0x080fe20003f26270 */
[C---:B------:R-:W-:Y:S01]  /*06b0*/  VIADD R13, R27.reuse, 0x280 ;  /* 0x000002801b0d7836 */ /* 0x040fe20000000000 */
[----:B------:R-:W-:Y:S02]  /*06c0*/  IADD3 R17, R27, 0x200, RZ ;  /* 0x000002001b117810 */ /* 0x000fe40007ffe0ff */
[-C--:B------:R-:W-:Y:S02]  /*06d0*/  ISETP.GE.AND P2, PT, R15, R2.reuse, PT ;  /* 0x000000020f00720c */ /* 0x080fe40003f46270 */
[-C--:B------:R-:W-:Y:S01]  /*06e0*/  ISETP.GE.AND P4, PT, R13, R2.reuse, PT ;  /* 0x000000020d00720c */ /* 0x080fe20003f86270 */
[----:B------:R-:W-:Y:S01]  /*06f0*/  VIADD R13, R27, 0x380 ;  /* 0x000003801b0d7836 */ /* 0x000fe20000000000 */
[----:B------:R-:W-:Y:S02]  /*0700*/  ISETP.GE.AND P3, PT, R17, R2, PT ;  /* 0x000000021100720c */ /* 0x000fe40003f66270 */
[----:B------:R-:W-:-:S02]  /*0710*/  IADD3 R15, R27, 0x300, RZ ;  /* 0x000003001b0f7810 */ /* 0x000fc40007ffe0ff */
[----:B------:R-:W-:Y:S02]  /*0720*/  @!P0 IADD3 R17, R0, R27, RZ ;  /* 0x0000001b00118210 */ /* 0x000fe40007ffe0ff */
[----:B------:R-:W-:-:S03]  /*0730*/  ISETP.GE.AND P5, PT, R15, R2, PT ;  /* 0x000000020f00720c */ /* 0x000fc60003fa6270 */
[----:B0-----:R-:W-:Y:S01]  /*0740*/  @!P0 IMAD.WIDE.U32 R18, R17, 0x2, R18 ;  /* 0x0000000211128825 */ /* 0x001fe200078e0012 */
[----:B------:R-:W-:Y:S01]  /*0750*/  @!P0 MOV R27, R11 ;  /* 0x0000000b001b8202 */ /* 0x000fe20000000f00 */
[----:B------:R-:W-:Y:S04]  /*0760*/  BSSY B0, `(.L_x_1760) ;  /* 0x0000047000007945 */ /* 0x000fe80003800000 */
[----:B------:R-:W-:Y:S01]  /*0770*/  BSSY B1, `(.L_x_1761) ;  /* 0x000003f000017945 */ /* 0x000fe20003800000 */
[----:B---3--:R-:W-:-:S05]  /*0780*/  @!P6 HADD2.F32 R22, -RZ, R22.H0_H0 ;  /* 0x20000016ff16e230 */ /* 0x008fca0000004100 */
[----:B------:R-:W-:-:S05]  /*0790*/  @!P6 FADD.FTZ R22, |R22|, -RZ ;  /* 0x800000ff1616e221 */ /* 0x000fca0000010200 */
[----:B------:R-:W-:Y:S02]  /*07a0*/  @!P6 F2FP.F16.F32.PACK_AB R3, RZ, R22 ;  /* 0x00000016ff03e23e */ /* 0x000fe400000000ff */
[----:B------:R-:W-:Y:S01]  /*07b0*/  ISETP.GE.AND P6, PT, R13, R2, PT ;  /* 0x000000020d00720c */ /* 0x000fe20003fc6270 */
[----:B----4-:R-:W-:-:S05]  /*07c0*/  @!P0 HADD2.F32 R26, -RZ, R26.H0_H0 ;  /* 0x2000001aff1a8230 */ /* 0x010fca0000004100 */
[----:B------:R-:W-:-:S05]  /*07d0*/  @!P0 FADD.FTZ R26, |R26|, -RZ ;  /* 0x800000ff1a1a8221 */ /* 0x000fca0000010200 */
[----:B------:R-:W-:-:S05]  /*07e0*/  @!P0 F2FP.F16.F32.PACK_AB R20, RZ, R26 ;  /* 0x0000001aff14823e */ /* 0x000fca00000000ff */
[----:B------:R0:W-:Y:S01]  /*07f0*/  @!P0 STG.E.U16 desc[UR4][R18.64], R20 ;  /* 0x0000001412008986 */ /* 0x0001e2000c101504 */
[----:B------:R-:W-:Y:S01]  /*0800*/  ISETP.GE.AND P0, PT, R27, R2, PT ;  /* 0x000000021b00720c */ /* 0x000fe20003f06270 */
[----:B------:R-:W-:-:S05]  /*0810*/  @!P1 HADD2.F32 R24, -RZ, R24.H0_H0 ;  /* 0x20000018ff189230 */ /* 0x000fca0000004100 */
[----:B------:R-:W-:-:S05]  /*0820*/  @!P1 FADD.FTZ R24, |R24|, -RZ ;  /* 0x800000ff18189221 */ /* 0x000fca0000010200 */
[----:B------:R-:W-:Y:S01]  /*0830*/  @!P1 F2FP.F16.F32.PACK_AB R4, RZ, R24 ;  /* 0x00000018ff04923e */ /* 0x000fe200000000ff */
[----:B--2---:R-:W-:-:S05]  /*0840*/  @!P2 HADD2.F32 R28, -RZ, R28.H0_H0 ;  /* 0x2000001cff1ca230 */ /* 0x004fca0000004100 */
[----:B------:R-:W-:Y:S01]  /*0850*/  @!P2 FADD.FTZ R28, |R28|, -RZ ;  /* 0x800000ff1c1ca221 */ /* 0x000fe20000010200 */
[----:B-----5:R-:W-:Y:S02]  /*0860*/  @!P4 HADD2.F32 R21, -RZ, R21.H0_H0 ;  /* 0x20000015ff15c230 */ /* 0x020fe40000004100 */
[----:B------:R-:W-:Y:S02]  /*0870*/  @!P5 HADD2.F32 R29, -RZ, R29.H0_H0 ;  /* 0x2000001dff1dd230 */ /* 0x000fe40000004100 */
[----:B------:R-:W-:Y:S02]  /*0880*/  @!P6 HADD2.F32 R25, -RZ, R25.H0_H0 ;  /* 0x20000019ff19e230 */ /* 0x000fe40000004100 */
[----:B------:R-:W-:Y:S02]  /*0890*/  @!P3 HADD2.F32 R23, -RZ, R23.H0_H0 ;  /* 0x20000017ff17b230 */ /* 0x000fe40000004100 */
[----:B------:R-:W-:Y:S01]  /*08a0*/  @!P4 FADD.FTZ R21, |R21|, -RZ ;  /* 0x800000ff1515c221 */ /* 0x000fe20000010200 */
[----:B------:R-:W-:Y:S01]  /*08b0*/  @!P5 FADD.FTZ R29, |R29|, -RZ ;  /* 0x800000ff1d1dd221 */ /* 0x000fe20000010200 */
[----:B------:R-:W-:Y:S01]  /*08c0*/  @!P6 FADD.FTZ R25, |R25|, -RZ ;  /* 0x800000ff1919e221 */ /* 0x000fe20000010200 */
[----:B------:R-:W-:Y:S01]  /*08d0*/  @!P3 FADD.FTZ R23, |R23|, -RZ ;  /* 0x800000ff1717b221 */ /* 0x000fe20000010200 */
[----:B------:R-:W-:-:S02]  /*08e0*/  @!P2 F2FP.F16.F32.PACK_AB R5, RZ, R28 ;  /* 0x0000001cff05a23e */ /* 0x000fc400000000ff */
[----:B------:R-:W-:Y:S02]  /*08f0*/  @!P4 F2FP.F16.F32.PACK_AB R7, RZ, R21 ;  /* 0x00000015ff07c23e */ /* 0x000fe400000000ff */
[----:B------:R-:W-:Y:S02]  /*0900*/  @!P3 F2FP.F16.F32.PACK_AB R6, RZ, R23 ;  /* 0x00000017ff06b23e */ /* 0x000fe400000000ff */
[----:B------:R-:W-:Y:S02]  /*0910*/  @!P5 F2FP.F16.F32.PACK_AB R8, RZ, R29 ;  /* 0x0000001dff08d23e */ /* 0x000fe400000000ff */
[----:B------:R-:W-:Y:S01]  /*0920*/  @!P6 F2FP.F16.F32.PACK_AB R9, RZ, R25 ;  /* 0x00000019ff09e23e */ /* 0x000fe200000000ff */
        /* <DEDUP_REMOVED lines=9> */
[----:B------:R-:W-:Y:S02]  /*09c0*/  IADD3 R3, R0, R27, RZ ;  /* 0x0000001b00037210 */ /* 0x000fe40007ffe0ff */
[----:B------:R-:W-:-:S03]  /*09d0*/  IADD3 R27, R27, 0x80, RZ ;  /* 0x000000801b1b7810 */ /* 0x000fc60007ffe0ff */
[----:B0-----:R-:W-:-:S05]  /*09e0*/  IMAD.WIDE.U32 R10, R3, 0x2, R10 ;  /* 0x00000002030a7825 */ /* 0x001fca00078e000a */
[----:B------:R0:W-:Y:S02]  /*09f0*/  STG.E.U16 desc[UR4][R10.64], R4 ;  /* 0x000000040a007986 */ /* 0x0001e4000c101504 */
.L_x_1762:
[----:B------:R-:W-:-:S13]  /*0a00*/  ISETP.GE.AND P0, PT, R27, R2, PT ;  /* 0x000000021b00720c */ /* 0x000fda0003f06270 */
[----:B------:R-:W-:Y:S05]  /*0a10*/  @P0 BRA `(.L_x_1764) ;  /* 0x0000000000300947 */ /* 0x000fea0003800000 */
[----:B0-----:R-:W0:Y:S01]  /*0a20*/  LDC.64 R10, c[0x0][0x218] ;  /* 0x00008600ff0a7b82 */ /* 0x001e220000000a00 */
[----:B------:R-:W-:Y:S01]  /*0a30*/  IMAD.IADD R3, R0, 0x1, R27 ;  /* 0x0000000100037824 */ /* 0x000fe200078e021b */
[----:B------:R-:W-:-:S03]  /*0a40*/  IADD3 R27, R27, 0x80, RZ ;  /* 0x000000801b1b7810 */ /* 0x000fc60007ffe0ff */
[----:B0-----:R-:W-:-:S05]  /*0a50*/  IMAD.WIDE.U32 R10, R3, 0x2, R10 ;  /* 0x00000002030a7825 */ /* 0x001fca00078e000a */
[----:B------:R1:W-:Y:S02]  /*0a60*/  STG.E.U16 desc[UR4][R10.64], R5 ;  /* 0x000000050a007986 */ /* 0x0003e4000c101504 */
.L_x_1763:
[----:B------:R-:W-:-:S13]  /*0a70*/  ISETP.GE.AND P0, PT, R27, R2, PT ;  /* 0x000000021b00720c */ /* 0x000fda0003f06270 */
[----:B------:R-:W-:Y:S05]  /*0a80*/  @P0 BRA `(.L_x_1765) ;  /* 0x0000000000340947 */ /* 0x000fea0003800000 */
[----:B-1----:R-:W1:Y:S01]  /*0a90*/  LDC.64 R4, c[0x0][0x218] ;  /* 0x00008600ff047b82 */ /* 0x002e620000000a00 */
[----:B0-----:R-:W-:Y:S01]  /*0aa0*/  IADD3 R3, R0, R27, RZ ;  /* 0x0000001b00037210 */ /* 0x001fe20007ffe0ff */
[----:B------:R-:W-:-:S04]  /*0ab0*/  VIADD R27, R27, 0x80 ;  /* 0x000000801b1b7836 */ /* 0x000fc80000000000 */
[----:B-1----:R-:W-:-:S05]  /*0ac0*/  IMAD.WIDE.U32 R4, R3, 0x2, R4 ;  /* 0x0000000203047825 */ /* 0x002fca00078e0004 */
[----:B------:R1:W-:Y:S02]  /*0ad0*/  STG.E.U16 desc[UR4][R4.64], R6 ;  /* 0x0000000604007986 */ /* 0x0003e4000c101504 */
.L_x_1764:
[----:B------:R-:W-:-:S13]  /*0ae0*/  ISETP.GE.AND P0, PT, R27, R2, PT ;  /* 0x000000021b00720c */ /* 0x000fda0003f06270 */
[----:B------:R-:W-:Y:S05]  /*0af0*/  @P0 BREAK B1 ;  /* 0x0000000000010942 */ /* 0x000fea0003800000 */
[----:B------:R-:W-:Y:S05]  /*0b00*/  @P0 BRA `(.L_x_1766) ;  /* 0x0000000000300947 */ /* 0x000fea0003800000 */
[----:B01----:R-:W0:Y:S01]  /*0b10*/  LDC.64 R4, c[0x0][0x218] ;  /* 0x00008600ff047b82 */ /* 0x003e220000000a00 */
[----:B------:R-:W-:Y:S02]  /*0b20*/  IADD3 R3, R0, R27, RZ ;  /* 0x0000001b00037210 */ /* 0x000fe40007ffe0ff */
[----:B------:R-:W-:-:S03]  /*0b30*/  IADD3 R27, R27, 0x80, RZ ;  /* 0x000000801b1b7810 */ /* 0x000fc60007ffe0ff */
[----:B0-----:R-:W-:-:S05]  /*0b40*/  IMAD.WIDE.U32 R4, R3, 0x2, R4 ;  /* 0x0000000203047825 */ /* 0x001fca00078e0004 */
[----:B------:R2:W-:Y:S02]  /*0b50*/  STG.E.U16 desc[UR4][R4.64], R7 ;  /* 0x0000000704007986 */ /* 0x0005e4000c101504 */
.L_x_1765:
[----:B------:R-:W-:Y:S05]  /*0b60*/  BSYNC B1 ;  /* 0x0000000000017941 */ /* 0x000fea0003800000 */
.L_x_1761:
[----:B------:R-:W-:-:S13]  /*0b70*/  ISETP.GE.AND P0, PT, R27, R2, PT ;  /* 0x000000021b00720c */ /* 0x000fda0003f06270 */
[----:B-12---:R-:W1:Y:S01]  /*0b80*/  @!P0 LDC.64 R4, c[0x0][0x218] ;  /* 0x00008600ff048b82 */ /* 0x006e620000000a00 */
[----:B0-----:R-:W-:Y:S01]  /*0b90*/  @!P0 IMAD.IADD R3, R0, 0x1, R27 ;  /* 0x0000000100038824 */ /* 0x001fe200078e021b */
[----:B------:R-:W-:-:S03]  /*0ba0*/  @!P0 IADD3 R27, R27, 0x80, RZ ;  /* 0x000000801b1b8810 */ /* 0x000fc60007ffe0ff */
[----:B-1----:R-:W-:-:S05]  /*0bb0*/  @!P0 IMAD.WIDE.U32 R4, R3, 0x2, R4 ;  /* 0x0000000203048825 */ /* 0x002fca00078e0004 */
[----:B------:R2:W-:Y:S02]  /*0bc0*/  @!P0 STG.E.U16 desc[UR4][R4.64], R8 ;  /* 0x0000000804008986 */ /* 0x0005e4000c101504 */
.L_x_1766:
[----:B------:R-:W-:Y:S05]  /*0bd0*/  BSYNC B0 ;  /* 0x0000000000007941 */ /* 0x000fea0003800000 */
.L_x_1760:
        /* <DEDUP_REMOVED lines=8> */
.L_x_1767:
        /* <DEDUP_REMOVED lines=10> */
.L_x_5920:


//--------------------- .text._ZN2at6native29vectorized_elementwise_kernelILi4ENS0_10AbsFunctorIN3c104HalfEEESt5arrayIPcLm2EEEEviT0_T1_ --------------------------
	.section	.text._ZN2at6native29vectorized_elementwise_kernelILi4ENS0_10AbsFunctorIN3c104HalfEEESt5arrayIPcLm2EEEEviT0_T1_,"ax",@progbits
	.align	128
        .global         _ZN2at6native29vectorized_elementwise_kernelILi4ENS0_10AbsFunctorIN3c104HalfEEESt5arrayIPcLm2EEEEviT0_T1_
        .type           _ZN2at6native29vectorized_elementwise_kernelILi4ENS0_10AbsFunctorIN3c104HalfEEESt5arrayIPcLm2EEEEviT0_T1_,@function
        .size           _ZN2at6native29vectorized_elementwise_kernelILi4ENS0_10AbsFunctorIN3c104HalfEEESt5arrayIPcLm2EEEEviT0_T1_,(.L_x_5921 - _ZN2at6native29vectorized_elementwise_kernelILi4ENS0_10AbsFunctorIN3c104HalfEEESt5arrayIPcLm2EEEEviT0_T1_)
        .other          _ZN2at6native29vectorized_elementwise_kernelILi4ENS0_10AbsFunctorIN3c104HalfEEESt5arrayIPcLm2EEEEviT0_T1_,@"STO_CUDA_ENTRY STV_DEFAULT"
_ZN2at6native29vectorized_elementwise_kernelILi4ENS0_10AbsFunctorIN3c104HalfEEESt5arrayIPcLm2EEEEviT0_T1_:
.text._ZN2at6native29vectorized_elementwise_kernelILi4ENS0_10AbsFunctorIN3c104HalfEEESt5arrayIPcLm2EEEEviT0_T1_:
        /* <DEDUP_REMOVED lines=16> */
[----:B------:R-:W-:-:S04]  /*0100*/  IMAD.WIDE R2, R5, 0x8, R2 ;  /* 0x0000000805027825 */ /* 0x000fc800078e0202 */
[--C-:B--2---:R-:W-:Y:S02]  /*0110*/  HADD2.F32 R0, -RZ, R8.reuse.H0_H0 ;  /* 0x20000008ff007230 */ /* 0x104fe40000004100 */
[----:B------:R-:W-:Y:S02]  /*0120*/  HADD2.F32 R4, -RZ, R8.H1_H1 ;  /* 0x30000008ff047230 */ /* 0x000fe40000004100 */
[--C-:B---3--:R-:W-:Y:S02]  /*0130*/  HADD2.F32 R10, -RZ, R12.reuse.H0_H0 ;  /* 0x2000000cff0a7230 */ /* 0x108fe40000004100 */
[----:B------:R-:W-:Y:S01]  /*0140*/  FADD.FTZ R0, |R0|, -RZ ;  /* 0x800000ff00007221 */ /* 0x000fe20000010200 */
[----:B------:R-:W-:Y:S02]  /*0150*/  HADD2.F32 R11, -RZ, R12.H1_H1 ;  /* 0x3000000cff0b7230 */ /* 0x000fe40000004100 */
[----:B------:R-:W-:Y:S01]  /*0160*/  FADD.FTZ R7, |R4|, -RZ ;  /* 0x800000ff04077221 */ /* 0x000fe20000010200 */
[----:B------:R-:W-:-:S02]  /*0170*/  HADD2.F32 R8, -RZ, R9.H0_H0 ;  /* 0x20000009ff087230 */ /* 0x000fc40000004100 */
[----:B------:R-:W-:Y:S01]  /*0180*/  FADD.FTZ R10, |R10|, -RZ ;  /* 0x800000ff0a0a7221 */ /* 0x000fe20000010200 */
[----:B------:R-:W-:Y:S02]  /*0190*/  HADD2.F32 R12, -RZ, R13.H0_H0 ;  /* 0x2000000dff0c7230 */ /* 0x000fe40000004100 */
[----:B------:R-:W-:Y:S01]  /*01a0*/  FADD.FTZ R11, |R11|, -RZ ;  /* 0x800000ff0b0b7221 */ /* 0x000fe20000010200 */
[----:B------:R-:W-:Y:S02]  /*01b0*/  HADD2.F32 R9, -RZ, R9.H1_H1 ;  /* 0x30000009ff097230 */ /* 0x000fe40000004100 */
[----:B------:R-:W-:Y:S01]  /*01c0*/  FADD.FTZ R8, |R8|, -RZ ;  /* 0x800000ff08087221 */ /* 0x000fe20000010200 */
[----:B------:R-:W-:Y:S02]  /*01d0*/  HADD2.F32 R13, -RZ, R13.H1_H1 ;  /* 0x3000000dff0d7230 */ /* 0x000fe40000004100 */
[----:B------:R-:W-:Y:S01]  /*01e0*/  FADD.FTZ R12, |R12|, -RZ ;  /* 0x800000ff0c0c7221 */ /* 0x000fe20000010200 */
[----:B------:R-:W-:Y:S01]  /*01f0*/  F2FP.F16.F32.PACK_AB R10, R11, R10 ;  /* 0x0000000a0b0a723e */ /* 0x000fe200000000ff */
[----:B------:R-:W-:Y:S01]  /*0200*/  FADD.FTZ R9, |R9|, -RZ ;  /* 0x800000ff09097221 */ /* 0x000fe20000010200 */
[----:B------:R-:W-:Y:S01]  /*0210*/  F2FP.F16.F32.PACK_AB R4, R7, R0 ;  /* 0x000000000704723e */ /* 0x000fe200000000ff */
[----:B------:R-:W-:-:S03]  /*0220*/  FADD.FTZ R13, |R13|, -RZ ;  /* 0x800000ff0d0d7221 */ /* 0x000fc60000010200 */
[----:B------:R-:W-:Y:S02]  /*0230*/  F2FP.F16.F32.PACK_AB R5, R9, R8 ;  /* 0x000000080905723e */ /* 0x000fe400000000ff */
[----:B------:R-:W-:-:S03]  /*0240*/  F2FP.F16.F32.PACK_AB R11, R13, R12 ;  /* 0x0000000c0d0b723e */ /* 0x000fc600000000ff */
[----:B------:R-:W-:Y:S04]  /*0250*/  STG.E.64 desc[UR4][R2.64], R4 ;  /* 0x0000000402007986 */ /* 0x000fe8000c101b04 */
[----:B------:R-:W-:Y:S01]  /*0260*/  STG.E.64 desc[UR4][R2.64+0x400], R10 ;  /* 0x0004000a02007986 */ /* 0x000fe2000c101b04 */
[----:B------:R-:W-:Y:S05]  /*0270*/  EXIT ;  /* 0x000000000000794d */ /* 0x000fea0003800000 */
.L_x_1768:
        /* <DEDUP_REMOVED lines=116> */
.L_x_1771:
[----:B------:R-:W-:-:S13]  /*09c0*/  ISETP.GE.AND P0, PT, R27, R2, PT ;  /* 0x000000021b00720c */ /* 0x000fda0003f06270 */
[----:B------:R-:W-:Y:S05]  /*09d0*/  @P0 BRA `(.L_x_1773) ;  /* 0x0000000000300947 */ /* 0x000fea0003800000 */
[----:B0-----:R-:W0:Y:S01]  /*09e0*/  LDC.64 R10, c[0x0][0x218] ;  /* 0x00008600ff0a7b82 */ /* 0x001e220000000a00 */
[----:B------:R-:W-:Y:S01]  /*09f0*/  IMAD.IADD R3, R0, 0x1, R27 ;  /* 0x0000000100037824 */ /* 0x000fe200078e021b */
[----:B------:R-:W-:-:S03]  /*0a00*/  IADD3 R27, R27, 0x80, RZ ;  /* 0x000000801b1b7810 */ /* 0x000fc60007ffe0ff */
[----:B0-----:R-:W-:-:S05]  /*0a10*/  IMAD.WIDE.U32 R10, R3, 0x2, R10 ;  /* 0x00000002030a7825 */ /* 0x001fca00078e000a */
[----:B------:R1:W-:Y:S02]  /*0a20*/  STG.E.U16 desc[UR4][R10.64], R5 ;  /* 0x000000050a007986 */ /* 0x0003e4000c101504 */
.L_x_1772:
[----:B------:R-:W-:-:S13]  /*0a30*/  ISETP.GE.AND P0, PT, R27, R2, PT ;  /* 0x000000021b00720c */ /* 0x000fda0003f06270 */
[----:B------:R-:W-:Y:S05]  /*0a40*/  @P0 BRA `(.L_x_1774) ;  /* 0x0000000000340947 */ /* 0x000fea0003800000 */
[----:B-1----:R-:W1:Y:S01]  /*0a50*/  LDC.64 R4, c[0x0][0x218] ;  /* 0x00008600ff047b82 */ /* 0x002e620000000a00 */
[----:B0-----:R-:W-:Y:S01]  /*0a60*/  IADD3 R3, R0, R27, RZ ;  /* 0x0000001b00037210 */ /* 0x001fe20007ffe0ff */
[----:B------:R-:W-:-:S04]  /*0a70*/  VIADD R27, R27, 0x80 ;  /* 0x000000801b1b7836 */ /* 0x000fc80000000000 */
[----:B-1----:R-:W-:-:S05]  /*0a80*/  IMAD.WIDE.U32 R4, R3, 0x2, R4 ;  /* 0x0000000203047825 */ /* 0x002fca00078e0004 */
[----:B------:R1:W-:Y:S02]  /*0a90*/  STG.E.U16 desc[UR4][R4.64], R6 ;  /* 0x0000000604007986 */ /* 0x0003e4000c101504 */
.L_x_1773:
        /* <DEDUP_REMOVED lines=8> */
.L_x_1774:
[----:B------:R-:W-:Y:S05]  /*0b20*/  BSYNC B1 ;  /* 0x0000000000017941 */ /* 0x000fea0003800000 */
.L_x_1770:
[----:B------:R-:W-:-:S13]  /*0b30*/  ISETP.GE.AND P0, PT, R27, R2, PT ;  /* 0x000000021b00720c */ /* 0x000fda0003f06270 */
[----:B-12---:R-:W1:Y:S01]  /*0b40*/  @!P0 LDC.64 R4, c[0x0][0x218] ;  /* 0x00008600ff048b82 */ /* 0x006e620000000a00 */
[----:B0-----:R-:W-:Y:S01]  /*0b50*/  @!P0 IMAD.IADD R3, R0, 0x1, R27 ;  /* 0x0000000100038824 */ /* 0x001fe200078e021b */
[----:B------:R-:W-:-:S03]  /*0b60*/  @!P0 IADD3 R27, R27, 0x80, RZ ;  /* 0x000000801b1b8810 */ /* 0x000fc60007ffe0ff */
[----:B-1----:R-:W-:-:S05]  /*0b70*/  @!P0 IMAD.WIDE.U32 R4, R3, 0x2, R4 ;  /* 0x0000000203048825 */ /* 0x002fca00078e0004 */
[----:B------:R2:W-:Y:S02]  /*0b80*/  @!P0 STG.E.U16 desc[UR4][R4.64], R8 ;  /* 0x0000000804008986 */ /* 0x0005e4000c101504 */
.L_x_1775:
[----:B------:R-:W-:Y:S05]  /*0b90*/  BSYNC B0 ;  /* 0x0000000000007941 */ /* 0x000fea0003800000 */
.L_x_1769:
        /* <DEDUP_REMOVED lines=8> */
.L_x_1776:
        /* <DEDUP_REMOVED lines=14> */
.L_x_5921:


//--------------------- .text._ZN2at6native29vectorized_elementwise_kernelILi8ENS0_10AbsFunctorIN3c104HalfEEESt5arrayIPcLm2EEEEviT0_T1_ --------------------------
	.section	.text._ZN2at6native29vectorized_elementwise_kernelILi8ENS0_10AbsFunctorIN3c104HalfEEESt5arrayIPcLm2EEEEviT0_T1_,"ax",@progbits
	.align	128
        .global         _ZN2at6native29vectorized_elementwise_kernelILi8ENS0_10AbsFunctorIN3c104HalfEEESt5arrayIPcLm2EEEEviT0_T1_
        .type           _ZN2at6native29vectorized_elementwise_kernelILi8ENS0_10AbsFunctorIN3c104HalfEEESt5arrayIPcLm2EEEEviT0_T1_,@function
        .size           _ZN2at6native29vectorized_elementwise_kernelILi8ENS0_10AbsFunctorIN3c104HalfEEESt5arrayIPcLm2EEEEviT0_T1_,(.L_x_5922 - _ZN2at6native29vectorized_elementwise_kernelILi8ENS0_10AbsFunctorIN3c104HalfEEESt5arrayIPcLm2EEEEviT0_T1_)
        .other          _ZN2at6native29vectorized_elementwise_kernelILi8ENS0_10AbsFunctorIN3c104HalfEEESt5arrayIPcLm2EEEEviT0_T1_,@"STO_CUDA_ENTRY STV_DEFAULT"
_ZN2at6native29vectorized_elementwise_kernelILi8ENS0_10AbsFunctorIN3c104HalfEEESt5arrayIPcLm2EEEEviT0_T1_:
.text._ZN2at6native29vectorized_elementwise_kernelILi8ENS0_10AbsFunctorIN3c104HalfEEESt5arrayIPcLm2EEEEviT0_T1_:
        /* <DEDUP_REMOVED lines=15> */
[----:B------:R-:W-:-:S04]  /*00f0*/  IMAD.WIDE R2, R9, 0x10, R2 ;  /* 0x0000001009027825 */ /* 0x000fc800078e0202 */
[--C-:B--2---:R-:W-:Y:S02]  /*0100*/  HADD2.F32 R0, -RZ, R4.reuse.H0_H0 ;  /* 0x20000004ff007230 */ /* 0x104fe40000004100 */
[----:B------:R-:W-:Y:S02]  /*0110*/  HADD2.F32 R8, -RZ, R4.H1_H1 ;  /* 0x30000004ff087230 */ /* 0x000fe40000004100 */
[--C-:B------:R-:W-:Y:S02]  /*0120*/  HADD2.F32 R10, -RZ, R5.reuse.H0_H0 ;  /* 0x20000005ff0a7230 */ /* 0x100fe40000004100 */
[----:B------:R-:W-:Y:S01]  /*0130*/  FADD.FTZ R0, |R0|, -RZ ;  /* 0x800000ff00007221 */ /* 0x000fe20000010200 */
[----:B------:R-:W-:Y:S02]  /*0140*/  HADD2.F32 R11, -RZ, R5.H1_H1 ;  /* 0x30000005ff0b7230 */ /* 0x000fe40000004100 */
[----:B------:R-:W-:Y:S01]  /*0150*/  FADD.FTZ R5, |R8|, -RZ ;  /* 0x800000ff08057221 */ /* 0x000fe20000010200 */
[----:B------:R-:W-:-:S02]  /*0160*/  HADD2.F32 R12, -RZ, R6.H0_H0 ;  /* 0x20000006ff0c7230 */ /* 0x000fc40000004100 */
[----:B------:R-:W-:Y:S01]  /*0170*/  FADD.FTZ R10, |R10|, -RZ ;  /* 0x800000ff0a0a7221 */ /* 0x000fe20000010200 */
[----:B------:R-:W-:Y:S02]  /*0180*/  HADD2.F32 R13, -RZ, R6.H1_H1 ;  /* 0x30000006ff0d7230 */ /* 0x000fe40000004100 */
[----:B------:R-:W-:Y:S01]  /*0190*/  FADD.FTZ R11, |R11|, -RZ ;  /* 0x800000ff0b0b7221 */ /* 0x000fe20000010200 */
[--C-:B------:R-:W-:Y:S02]  /*01a0*/  HADD2.F32 R14, -RZ, R7.reuse.H0_H0 ;  /* 0x20000007ff0e7230 */ /* 0x100fe40000004100 */
[----:B------:R-:W-:Y:S01]  /*01b0*/  FADD.FTZ R6, |R12|, -RZ ;  /* 0x800000ff0c067221 */ /* 0x000fe20000010200 */
[----:B------:R-:W-:Y:S02]  /*01c0*/  HADD2.F32 R15, -RZ, R7.H1_H1 ;  /* 0x30000007ff0f7230 */ /* 0x000fe40000004100 */
[----:B------:R-:W-:Y:S01]  /*01d0*/  FADD.FTZ R13, |R13|, -RZ ;  /* 0x800000ff0d0d7221 */ /* 0x000fe20000010200 */
[----:B------:R-:W-:Y:S01]  /*01e0*/  F2FP.F16.F32.PACK_AB R4, R5, R0 ;  /* 0x000000000504723e */ /* 0x000fe200000000ff */
[----:B------:R-:W-:Y:S01]  /*01f0*/  FADD.FTZ R7, |R14|, -RZ ;  /* 0x800000ff0e077221 */ /* 0x000fe20000010200 */
[----:B------:R-:W-:Y:S01]  /*0200*/  F2FP.F16.F32.PACK_AB R5, R11, R10 ;  /* 0x0000000a0b05723e */ /* 0x000fe200000000ff */
[----:B------:R-:W-:Y:S01]  /*0210*/  FADD.FTZ R8, |R15|, -RZ ;  /* 0x800000ff0f087221 */ /* 0x000fe20000010200 */
[----:B------:R-:W-:-:S04]  /*0220*/  F2FP.F16.F32.PACK_AB R6, R13, R6 ;  /* 0x000000060d06723e */ /* 0x000fc800000000ff */
[----:B------:R-:W-:-:S05]  /*0230*/  F2FP.F16.F32.PACK_AB R7, R8, R7 ;  /* 0x000000070807723e */ /* 0x000fca00000000ff */
[----:B------:R-:W-:Y:S01]  /*0240*/  STG.E.128 desc[UR4][R2.64], R4 ;  /* 0x0000000402007986 */ /* 0x000fe2000c101d04 */
[----:B------:R-:W-:Y:S05]  /*0250*/  EXIT ;  /* 0x000000000000794d */ /* 0x000fea0003800000 */
.L_x_1777:
        /* <DEDUP_REMOVED lines=116> */
.L_x_1780:
[----:B------:R-:W-:-:S13]  /*09a0*/  ISETP.GE.AND P0, PT, R27, R2, PT ;  /* 0x000000021b00720c */ /* 0x000fda0003f06270 */
[----:B------:R-:W-:Y:S05]  /*09b0*/  @P0 BRA `(.L_x_1782) ;  /* 0x0000000000300947 */ /* 0x000fea0003800000 */
[----:B0-----:R-:W0:Y:S01]  /*09c0*/  LDC.64 R10, c[0x0][0x218] ;  /* 0x00008600ff0a7b82 */ /* 0x001e220000000a00 */
[----:B------:R-:W-:Y:S01]  /*09d0*/  IMAD.IADD R3, R0, 0x1, R27 ;  /* 0x0000000100037824 */ /* 0x000fe200078e021b */
[----:B------:R-:W-:-:S03]  /*09e0*/  IADD3 R27, R27, 0x80, RZ ;  /* 0x000000801b1b7810 */ /* 0x000fc60007ffe0ff */
[----:B0-----:R-:W-:-:S05]  /*09f0*/  IMAD.WIDE.U32 R10, R3, 0x2, R10 ;  /* 0x00000002030a7825 */ /* 0x001fca00078e000a */
[----:B------:R1:W-:Y:S02]  /*0a00*/  STG.E.U16 desc[UR4][R10.64], R5 ;  /* 0x000000050a007986 */ /* 0x0003e4000c101504 */
.L_x_1781:
[----:B------:R-:W-:-:S13]  /*0a10*/  ISETP.GE.AND P0, PT, R27, R2, PT ;  /* 0x000000021b00720c */ /* 0x000fda0003f06270 */
[----:B------:R-:W-:Y:S05]  /*0a20*/  @P0 BRA `(.L_x_1783) ;  /* 0x0000000000340947 */ /* 0x000fea0003800000 */
[----:B-1----:R-:W1:Y:S01]  /*0a30*/  LDC.64 R4, c[0x0][0x218] ;  /* 0x00008600ff047b82 */ /* 0x002e620000000a00 */
[----:B0-----:R-:W-:Y:S01]  /*0a40*/  IADD3 R3, R0, R27, RZ ;  /* 0x0000001b00037210 */ /* 0x001fe20007ffe0ff */
[----:B------:R-:W-:-:S04]  /*0a50*/  VIADD R27, R27, 0x80 ;  /* 0x000000801b1b7836 */ /* 0x000fc80000000000 */
[----:B-1----:R-:W-:-:S05]  /*0a60*/  IMAD.WIDE.U32 R4, R3, 0x2, R4 ;  /* 0x0000000203047825 */ /* 0x002fca00078e0004 */
[----:B------:R1:W-:Y:S02]  /*0a70*/  STG.E.U16 desc[UR4][R4.64], R6 ;  /* 0x0000000604007986 */ /* 0x0003e4000c101504 */
.L_x_1782:
        /* <DEDUP_REMOVED lines=8> */
.L_x_1783:
[----:B------:R-:W-:Y:S05]  /*0b00*/  BSYNC B1 ;  /* 0x0000000000017941 */ /* 0x000fea0003800000 */
.L_x_1779:
[----:B------:R-:W-:-:S13]  /*0b10*/  ISETP.GE.AND P0, PT, R27, R2, PT ;  /* 0x000000021b00720c */ /* 0x000fda0003f06270 */
[----:B-12---:R-:W1:Y:S01]  /*0b20*/  @!P0 LDC.64 R4, c[0x0][0x218] ;  /* 0x00008600ff048b82 */ /* 0x006e620000000a00 */
[----:B0-----:R-:W-:Y:S01]  /*0b30*/  @!P0 IMAD.IADD R3, R0, 0x1, R27 ;  /* 0x0000000100038824 */ /* 0x001fe200078e021b */
[----:B------:R-:W-:-:S03]  /*0b40*/  @!P0 IADD3 R27, R27, 0x80, RZ ;  /* 0x000000801b1b8810 */ /* 0x000fc60007ffe0ff */
[----:B-1----:R-:W-:-:S05]  /*0b50*/  @!P0 IMAD.WIDE.U32 R4, R3, 0x2, R4 ;  /* 0x0000000203048825 */ /* 0x002fca00078e0004 */
[----:B------:R2:W-:Y:S02]  /*0b60*/  @!P0 STG.E.U16 desc[UR4][R4.64], R8 ;  /* 0x0000000804008986 */ /* 0x0005e4000c101504 */
.L_x_1784:
[----:B------:R-:W-:Y:S05]  /*0b70*/  BSYNC B0 ;  /* 0x0000000000007941 */ /* 0x000fea0003800000 */
.L_x_1778:
        /* <DEDUP_REMOVED lines=8> */
.L_x_1785:
        /* <DEDUP_REMOVED lines=16> */
.L_x_5922:


//--------------------- .text._ZN2at6native18elementwise_kernelILi128ELi4EZNS0_15gpu_kernel_implINS0_10AbsFunctorIfEEEEvRNS_18TensorIteratorBaseERKT_EUliE_EEviT1_ --------------------------
	.section	.text._ZN2at6native18elementwise_kernelILi128ELi4EZNS0_15gpu_kernel_implINS0_10AbsFunctorIfEEEEvRNS_18TensorIteratorBaseERKT_EUliE_EEviT1_,"ax",@progbits
	.align	128
        .global         _ZN2at6native18elementwise_kernelILi128ELi4EZNS0_15gpu_kernel_implINS0_10AbsFunctorIfEEEEvRNS_18TensorIteratorBaseERKT_EUliE_EEviT1_
        .type           _ZN2at6native18elementwise_kernelILi128ELi4EZNS0_15gpu_kernel_implINS0_10AbsFunctorIfEEEEvRNS_18TensorIteratorBaseERKT_EUliE_EEviT1_,@function
        .size           _ZN2at6native18elementwise_kernelILi128ELi4EZNS0_15gpu_kernel_implINS0_10AbsFunctorIfEEEEvRNS_18TensorIteratorBaseERKT_EUliE_EEviT1_,(.L_x_5923 - _ZN2at6native18elementwise_kernelILi128ELi4EZNS0_15gpu_kernel_implINS0_10AbsFunctorIfEEEEvRNS_18TensorIteratorBaseERKT_EUliE_EEviT1_)
        .other          _ZN2at6native18elementwise_kernelILi128ELi4EZNS0_15gpu_kernel_implINS0_10AbsFunctorIfEEEEvRNS_18TensorIteratorBaseERKT_EUliE_EEviT1_,@"STO_CUDA_ENTRY STV_DEFAULT"
_ZN2at6native18elementwise_kernelILi128ELi4EZNS0_15gpu_kernel_implINS0_10AbsFunctorIfEEEEvRNS_18TensorIteratorBaseERKT_EUliE_EEviT1_:
.text._ZN2at6native18elementwise_kernelILi128ELi4EZNS0_15gpu_kernel_implINS0_10AbsFunctorIfEEEEvRNS_18TensorIteratorBaseERKT_EUliE_EEviT1_:
        /* <DEDUP_REMOVED lines=313> */
.L_x_1788:
[----:B------:R-:W0:Y:S01]  /*1390*/  LDC.U8 R5, c[0x0][0x422] ;  /* 0x00010880ff057b82 */ /* 0x000e220000000000 */
[----:B------:R-:W-:Y:S01]  /*13a0*/  ULDC.64 UR4, c[0x0][0x410] ;  /* 0x0001040000047ab9 */ /* 0x000fe20000000a00 */
[----:B------:R-:W-:Y:S01]  /*13b0*/  ULDC.64 UR6, c[0x0][0x418] ;  /* 0x0001060000067ab9 */ /* 0x000fe20000000a00 */
[----:B------:R-:W-:Y:S01]  /*13c0*/  IADD3 R16, P1, R16, UR4, RZ ;  /* 0x0000000410107c10 */ /* 0x000fe2000ff3e0ff */
[----:B------:R-:W-:Y:S01]  /*13d0*/  BSSY B6, `(.L_x_1789) ;  /* 0x00000e0000067945 */ /* 0x000fe20003800000 */
        /* <DEDUP_REMOVED lines=15> */
[----:B--2---:R-:W0:Y:S01]  /*14d0*/  I2F.S16 R0, R0 ;  /* 0x0000000000007306 */ /* 0x004e220000101400 */
[----:B------:R-:W-:Y:S05]  /*14e0*/  BRA `(.L_x_1795) ;  /* 0x0000000c00387947 */ /* 0x000fea0003800000 */
.L_x_1793:
[----:B------:R-:W2:Y:S02]  /*14f0*/  LDG.E.U8 R0, desc[UR36][R2.64] ;  /* 0x0000002402007981 */ /* 0x000ea4000c1e1100 */
[----:B--2---:R-:W-:Y:S01]  /*1500*/  I2FP.F32.U32 R0, R0 ;  /* 0x0000000000007245 */ /* 0x004fe20000201000 */
[----:B------:R-:W-:Y:S06]  /*1510*/  BRA `(.L_x_1795) ;  /* 0x0000000c002c7947 */ /* 0x000fec0003800000 */
.L_x_1792:
[----:B------:R-:W-:-:S13]  /*1520*/  ISETP.NE.AND P0, PT, R4, 0x2, PT ;  /* 0x000000020400780c */ /* 0x000fda0003f05270 */
[----:B------:R-:W-:Y:S05]  /*1530*/  @!P0 BRA `(.L_x_1796) ;  /* 0x0000000000288947 */ /* 0x000fea0003800000 */
[----:B------:R-:W-:-:S13]  /*1540*/  ISETP.NE.AND P0, PT, R4, 0x3, PT ;  /* 0x000000030400780c */ /* 0x000fda0003f05270 */
[----:B------:R-:W-:Y:S05]  /*1550*/  @!P0 BRA `(.L_x_1797) ;  /* 0x0000000000148947 */ /* 0x000fea0003800000 */
[----:B------:R-:W-:-:S13]  /*1560*/  ISETP.NE.AND P0, PT, R4, 0x4, PT ;  /* 0x000000040400780c */ /* 0x000fda0003f05270 */
[----:B------:R-:W-:Y:S05]  /*1570*/  @P0 BRA `(.L_x_1794) ;  /* 0x0000000800b80947 */ /* 0x000fea0003800000 */
[----:B------:R-:W2:Y:S02]  /*1580*/  LDG.E.64 R2, desc[UR36][R2.64] ;  /* 0x0000002402027981 */ /* 0x000ea4000c1e1b00 */
[----:B--2---:R4:W0:Y:S01]  /*1590*/  I2F.S64 R0, R2 ;  /* 0x0000000200007312 */ /* 0x0048220000301400 */
[----:B------:R-:W-:Y:S05]  /*15a0*/  BRA `(.L_x_1795) ;  /* 0x0000000c00087947 */ /* 0x000fea0003800000 */
.L_x_1797:
[----:B------:R-:W2:Y:S02]  /*15b0*/  LDG.E R0, desc[UR36][R2.64] ;  /* 0x0000002402007981 */ /* 0x000ea4000c1e1900 */
[----:B--2---:R-:W-:Y:S01]  /*15c0*/  I2FP.F32.S32 R0, R0 ;  /* 0x0000000000007245 */ /* 0x004fe20000201400 */
[----:B------:R-:W-:Y:S06]  /*15d0*/  BRA `(.L_x_1795) ;  /* 0x0000000800fc7947 */ /* 0x000fec0003800000 */
.L_x_1796:
[----:B------:R-:W2:Y:S02]  /*15e0*/  LDG.E.U16 R0, desc[UR36][R2.64] ;  /* 0x0000002402007981 */ /* 0x000ea4000c1e1500 */
[----:B--2---:R-:W0:Y:S01]  /*15f0*/  I2F.S16 R0, R0 ;  /* 0x0000000000007306 */ /* 0x004e220000101400 */
[----:B------:R-:W-:Y:S05]  /*1600*/  BRA `(.L_x_1795) ;  /* 0x0000000800f07947 */ /* 0x000fea0003800000 */
.L_x_1791:
[----:B------:R-:W-:-:S13]  /*1610*/  ISETP.GT.AND P0, PT, R4, 0x6, PT ;  /* 0x000000060400780c */ /* 0x000fda0003f04270 */
[----:B------:R-:W-:Y:S05]  /*1620*/  @P0 BRA `(.L_x_1798) ;  /* 0x0000000000240947 */ /* 0x000fea0003800000 */
[----:B------:R-:W-:-:S13]  /*1630*/  ISETP.NE.AND P0, PT, R4, 0x5, PT ;  /* 0x000000050400780c */ /* 0x000fda0003f05270 */
[----:B------:R-:W-:Y:S05]  /*1640*/  @!P0 BRA `(.L_x_1799) ;  /* 0x0000000000108947 */ /* 0x000fea0003800000 */
[----:B------:R-:W-:-:S13]  /*1650*/  ISETP.NE.AND P0, PT, R4, 0x6, PT ;  /* 0x000000060400780c */ /* 0x000fda0003f05270 */
[----:B------:R-:W-:Y:S05]  /*1660*/  @P0 BRA `(.L_x_1794) ;  /* 0x00000008007c0947 */ /* 0x000fea0003800000 */
[----:B------:R2:W5:Y:S01]  /*1670*/  LDG.E R0, desc[UR36][R2.64] ;  /* 0x0000002402007981 */ /* 0x000562000c1e1900 */
[----:B------:R-:W-:Y:S05]  /*1680*/  BRA `(.L_x_1795) ;  /* 0x0000000800d07947 */ /* 0x000fea0003800000 */
.L_x_1799:
[----:B------:R-:W2:Y:S02]  /*1690*/  LDG.E.U16 R0, desc[UR36][R2.64] ;  /* 0x0000002402007981 */ /* 0x000ea4000c1e1500 */
[----:B--2---:R-:W-:Y:S01]  /*16a0*/  HADD2.F32 R0, -RZ, R0.H0_H0 ;  /* 0x20000000ff007230 */ /* 0x004fe20000004100 */
[----:B------:R-:W-:Y:S06]  /*16b0*/  BRA `(.L_x_1795) ;  /* 0x0000000800c47947 */ /* 0x000fec0003800000 */
.L_x_1798:
[----:B------:R-:W-:-:S13]  /*16c0*/  ISETP.NE.AND P0, PT, R4, 0x7, PT ;  /* 0x000000070400780c */ /* 0x000fda0003f05270 */
[----:B------:R-:W-:Y:S05]  /*16d0*/  @!P0 BRA `(.L_x_1800) ;  /* 0x0000000000248947 */ /* 0x000fea0003800000 */
[----:B------:R-:W-:-:S13]  /*16e0*/  ISETP.NE.AND P0, PT, R4, 0x8, PT ;  /* 0x000000080400780c */ /* 0x000fda0003f05270 */
[----:B------:R-:W-:Y:S05]  /*16f0*/  @!P0 BRA `(.L_x_1801) ;  /* 0x0000000000108947 */ /* 0x000fea0003800000 */
[----:B------:R-:W-:-:S13]  /*1700*/  ISETP.NE.AND P0, PT, R4, 0x9, PT ;  /* 0x000000090400780c */ /* 0x000fda0003f05270 */
[----:B------:R-:W-:Y:S05]  /*1710*/  @P0 BRA `(.L_x_1794) ;  /* 0x0000000800500947 */ /* 0x000fea0003800000 */
[----:B------:R3:W5:Y:S01]  /*1720*/  LDG.E R0, desc[UR36][R2.64] ;  /* 0x0000002402007981 */ /* 0x000762000c1e1900 */
[----:B------:R-:W-:Y:S05]  /*1730*/  BRA `(.L_x_1795) ;  /* 0x0000000800a47947 */ /* 0x000fea0003800000 */
.L_x_1801:
[----:B------:R-:W2:Y:S02]  /*1740*/  LDG.E.U16 R0, desc[UR36][R2.64] ;  /* 0x0000002402007981 */ /* 0x000ea4000c1e1500 */
[----:B--2---:R-:W-:Y:S01]  /*1750*/  HADD2.F32 R0, -RZ, R0.H0_H0 ;  /* 0x20000000ff007230 */ /* 0x004fe20000004100 */
[----:B------:R-:W-:Y:S06]  /*1760*/  BRA `(.L_x_1795) ;  /* 0x0000000800987947 */ /* 0x000fec0003800000 */
.L_x_1800:
[----:B------:R-:W2:Y:S01]  /*1770*/  LDG.E.64 R2, desc[UR36][R2.64] ;  /* 0x0000002402027981 */ /* 0x000ea2000c1e1b00 */
[----:B------:R-:W-:Y:S01]  /*1780*/  UMOV UR4, 0xf0000000 ;  /* 0xf000000000047882 */ /* 0x000fe20000000000 */
[----:B------:R-:W-:Y:S01]  /*1790*/  UMOV UR5, 0x380fffff ;  /* 0x380fffff00057882 */ /* 0x000fe20000000000 */
[----:B--2---:R-:W0:Y:S01]  /*17a0*/  F2F.F32.F64 R0, R2 ;  /* 0x0000000200007310 */ /* 0x004e220000301000 */
[----:B------:R-:W-:-:S14]  /*17b0*/  DSETP.GEU.AND P0, PT, |R2|, UR4, PT ;  /* 0x0000000402007e2a */ /* 0x000fdc000bf0e200 */
[----:B0-----:R-:W-:Y:S01]  /*17c0*/  @!P0 FMUL R0, R0, 1.175494350822287508e-38 ;  /* 0x0080000000008820 */ /* 0x001fe20000400000 */
[----:B------:R-:W-:Y:S06]  /*17d0*/  BRA `(.L_x_1795) ;  /* 0x00000008007c7947 */ /* 0x000fec0003800000 */
.L_x_1790:
        /* <DEDUP_REMOVED lines=10> */
[----:B------:R-:W-:Y:S01]  /*1880*/  FSEL R0, RZ, 1, !P0 ;  /* 0x3f800000ff007808 */ /* 0x000fe20004000000 */
[----:B------:R-:W-:Y:S08]  /*1890*/  BRA `(.L_x_1795) ;  /* 0x00000008004c7947 */ /* 0x000ff00003800000 */
.L_x_1804:
[----:B------:R-:W2:Y:S01]  /*18a0*/  LDG.E.64 R2, desc[UR36][R2.64] ;  /* 0x0000002402027981 */ /* 0x000ea2000c1e1b00 */
[----:B------:R-:W-:Y:S01]  /*18b0*/  UMOV UR4, 0xf0000000 ;  /* 0xf000000000047882 */ /* 0x000fe20000000000 */
[----:B------:R-:W-:Y:S01]  /*18c0*/  UMOV UR5, 0x380fffff ;  /* 0x380fffff00057882 */ /* 0x000fe20000000000 */
[----:B--2---:R-:W0:Y:S01]  /*18d0*/  F2F.F32.F64 R0, R2 ;  /* 0x0000000200007310 */ /* 0x004e220000301000 */
[----:B------:R-:W-:-:S14]  /*18e0*/  DSETP.GEU.AND P0, PT, |R2|, UR4, PT ;  /* 0x0000000402007e2a */ /* 0x000fdc000bf0e200 */
[----:B0-----:R-:W-:Y:S01]  /*18f0*/  @!P0 FMUL R0, R0, 1.175494350822287508e-38 ;  /* 0x0080000000008820 */ /* 0x001fe20000400000 */
[----:B------:R-:W-:Y:S06]  /*1900*/  BRA `(.L_x_1795) ;  /* 0x0000000800307947 */ /* 0x000fec0003800000 */
.L_x_1803:
        /* <DEDUP_REMOVED lines=24> */
[----:B------:R-:W-:Y:S01]  /*1a90*/  LOP3.LUT R0, R5, 0x80000000, R0, 0xf8, !PT ;  /* 0x8000000005007812 */ /* 0x000fe200078ef800 */
[----:B------:R-:W-:Y:S06]  /*1aa0*/  BRA `(.L_x_1795) ;  /* 0x0000000400c87947 */ /* 0x000fec0003800000 */
.L_x_1806:
        /* <DEDUP_REMOVED lines=11> */
[----:B------:R-:W-:Y:S01]  /*1b60*/  LOP3.LUT R0, R4, 0x80000000, R5, 0xf8, !PT ;  /* 0x8000000004007812 */ /* 0x000fe200078ef805 */
[----:B------:R-:W-:Y:S06]  /*1b70*/  BRA `(.L_x_1795) ;  /* 0x0000000400947947 */ /* 0x000fec0003800000 */
.L_x_1805:
[----:B------:R-:W2:Y:S02]  /*1b80*/  LDG.E.U16 R0, desc[UR36][R2.64] ;  /* 0x0000002402007981 */ /* 0x000ea4000c1e1500 */
[----:B--2---:R-:W-:Y:S01]  /*1b90*/  IMAD.U32 R0, R0, 0x10000, RZ ;  /* 0x0001000000007824 */ /* 0x004fe200078e00ff */
[----:B------:R-:W-:Y:S06]  /*1ba0*/  BRA `(.L_x_1795) ;  /* 0x0000000400887947 */ /* 0x000fec0003800000 */
.L_x_1802:
        /* <DEDUP_REMOVED lines=9> */
[----:B--2---:R-:W-:Y:S01]  /*1c40*/  I2FP.F32.U32 R0, R0 ;  /* 0x0000000000007245 */ /* 0x004fe20000201000 */
[----:B------:R-:W-:Y:S06]  /*1c50*/  BRA `(.L_x_1795) ;  /* 0x00000004005c7947 */ /* 0x000fec0003800000 */
.L_x_1809:
[----:B------:R-:W2:Y:S01]  /*1c60*/  LDG.E.U8 R2, desc[UR36][R2.64] ;  /* 0x0000002402027981 */ /* 0x000ea2000c1e1100 */
        /* <DEDUP_REMOVED lines=19> */
.L_x_1811:
[----:B------:R-:W-:Y:S05]  /*1da0*/  BSYNC B0 ;  /* 0x0000000000007941 */ /* 0x000fea0003800000 */
.L_x_1810:
[----:B------:R-:W-:Y:S01]  /*1db0*/  LEA R3, R0, 0x3b800000, 0x17 ;  /* 0x3b80000000037811 */ /* 0x000fe200078eb8ff */
[----:B------:R-:W-:-:S05]  /*1dc0*/  IMAD.SHL.U32 R0, R2, 0x100000, RZ ;  /* 0x0010000002007824 */ /* 0x000fca00078e00ff */
[----:B------:R-:W-:Y:S01]  /*1dd0*/  LOP3.LUT R0, R3, R0, R4, 0xfe, !PT ;  /* 0x0000000003007212 */ /* 0x000fe200078efe04 */
[----:B------:R-:W-:Y:S06]  /*1de0*/  BRA `(.L_x_1795) ;  /* 0x0000000000f87947 */ /* 0x000fec0003800000 */
.L_x_1808:
        /* <DEDUP_REMOVED lines=20> */
.L_x_1813:
[----:B------:R-:W-:Y:S05]  /*1f30*/  BSYNC B0 ;  /* 0x0000000000007941 */ /* 0x000fea0003800000 */
.L_x_1812:
[----:B------:R-:W-:Y:S01]  /*1f40*/  LEA R3, R0, 0x37800000, 0x17 ;  /* 0x3780000000037811 */ /* 0x000fe200078eb8ff */
[----:B------:R-:W-:-:S05]  /*1f50*/  IMAD.SHL.U32 R0, R2, 0x200000, RZ ;  /* 0x0020000002007824 */ /* 0x000fca00078e00ff */
[----:B------:R-:W-:Y:S01]  /*1f60*/  LOP3.LUT R0, R3, R0, R4, 0xfe, !PT ;  /* 0x0000000003007212 */ /* 0x000fe200078efe04 */
[----:B------:R-:W-:Y:S06]  /*1f70*/  BRA `(.L_x_1795) ;  /* 0x0000000000947947 */ /* 0x000fec0003800000 */
.L_x_1807:
[----:B------:R-:W-:-:S13]  /*1f80*/  ISETP.NE.AND P0, PT, R4, 0x1c, PT ;  /* 0x0000001c0400780c */ /* 0x000fda0003f05270 */
[----:B------:R-:W-:Y:S05]  /*1f90*/  @!P0 BRA `(.L_x_1814) ;  /* 0x0000000000848947 */ /* 0x000fea0003800000 */
[----:B------:R-:W-:-:S13]  /*1fa0*/  ISETP.NE.AND P0, PT, R4, 0x1d, PT ;  /* 0x0000001d0400780c */ /* 0x000fda0003f05270 */
[----:B------:R-:W-:Y:S05]  /*1fb0*/  @!P0 BRA `(.L_x_1815) ;  /* 0x0000000000708947 */ /* 0x000fea0003800000 */
[----:B------:R-:W-:-:S13]  /*1fc0*/  ISETP.NE.AND P0, PT, R4, 0x2c, PT ;  /* 0x0000002c0400780c */ /* 0x000fda0003f05270 */
[----:B------:R-:W-:Y:S05]  /*1fd0*/  @P0 BRA `(.L_x_1794) ;  /* 0x0000000000200947 */ /* 0x000fea0003800000 */
[----:B------:R-:W2:Y:S01]  /*1fe0*/  LDG.E.U8 R2, desc[UR36][R2.64] ;  /* 0x0000002402027981 */ /* 0x000ea2000c1e1100 */
[----:B------:R-:W-:Y:S01]  /*1ff0*/  IMAD.MOV.U32 R0, RZ, RZ, 0x400000 ;  /* 0x00400000ff007424 */ /* 0x000fe200078e00ff */
[----:B--2---:R-:W-:-:S13]  /*2000*/  ISETP.NE.AND P0, PT, R2, RZ, PT ;  /* 0x000000ff0200720c */ /* 0x004fda0003f05270 */
[----:B------:R-:W-:Y:S05]  /*2010*/  @!P0 BRA `(.L_x_1795) ;  /* 0x00000000006c8947 */ /* 0x000fea0003800000 */
[----:B------:R-:W-:-:S13]  /*2020*/  ISETP.NE.AND P0, PT, R2, 0xff, PT ;  /* 0x000000ff0200780c */ /* 0x000fda0003f05270 */
[----:B------:R-:W-:Y:S02]  /*2030*/  @!P0 IMAD.MOV.U32 R0, RZ, RZ, 0x7f800001 ;  /* 0x7f800001ff008424 */ /* 0x000fe400078e00ff */
[----:B------:R-:W-:Y:S01]  /*2040*/  @P0 IMAD.SHL.U32 R0, R2, 0x800000, RZ ;  /* 0x0080000002000824 */ /* 0x000fe200078e00ff */
[----:B------:R-:W-:Y:S06]  /*2050*/  BRA `(.L_x_1795) ;  /* 0x00000000005c7947 */ /* 0x000fec0003800000 */
.L_x_1794:
        /* <DEDUP_REMOVED lines=16> */
.L_x_1816:
[----:B------:R-:W-:Y:S01]  /*2160*/  IMAD.MOV.U32 R0, RZ, RZ, RZ ;  /* 0x000000ffff007224 */ /* 0x000fe200078e00ff */
[----:B------:R-:W-:Y:S06]  /*2170*/  BRA `(.L_x_1795) ;  /* 0x0000000000147947 */ /* 0x000fec0003800000 */
.L_x_1815:
[----:B------:R-:W2:Y:S02]  /*2180*/  LDG.E.64 R2, desc[UR36][R2.64] ;  /* 0x0000002402027981 */ /* 0x000ea4000c1e1b00 */
[----:B--2---:R0:W1:Y:S01]  /*2190*/  I2F.U64 R0, R2 ;  /* 0x0000000200007312 */ /* 0x0040620000301000 */
[----:B------:R-:W-:Y:S05]  /*21a0*/  BRA `(.L_x_1795) ;  /* 0x0000000000087947 */ /* 0x000fea0003800000 */
.L_x_1814:
[----:B------:R-:W2:Y:S02]  /*21b0*/  LDG.E R0, desc[UR36][R2.64] ;  /* 0x0000002402007981 */ /* 0x000ea4000c1e1900 */
[----:B--2---:R-:W-:-:S07]  /*21c0*/  I2FP.F32.U32 R0, R0 ;  /* 0x0000000000007245 */ /* 0x004fce0000201000 */
.L_x_1795:
[----:B------:R-:W-:Y:S05]  /*21d0*/  BSYNC B6 ;  /* 0x0000000000067941 */ /* 0x000fea0003800000 */
.L_x_1789:
[----:B------:R-:W0:Y:S02]  /*21e0*/  LDC.U8 R4, c[0x0][0x421] ;  /* 0x00010840ff047b82 */ /* 0x000e240000000000 */
[----:B012345:R-:W-:Y:S01]  /*21f0*/  FADD.FTZ R2, |R0|, -RZ ;  /* 0x800000ff00027221 */ /* 0x03ffe20000010200 */
[----:B------:R-:W-:-:S04]  /*2200*/  PRMT R3, R4, 0x9910, RZ ;  /* 0x0000991004037816 */ /* 0x000fc800000000ff */
        /* <DEDUP_REMOVED lines=10> */
[----:B------:R-:W0:Y:S02]  /*22b0*/  F2I.FTZ.TRUNC.NTZ R3, |R0| ;  /* 0x4000000000037305 */ /* 0x000e24000021f100 */
[----:B0-----:R0:W-:Y:S01]  /*22c0*/  STG.E.U8 desc[UR36][R16.64], R3 ;  /* 0x0000000310007986 */ /* 0x0011e2000c101124 */
[----:B------:R-:W-:Y:S05]  /*22d0*/  BRA `(.L_x_1822) ;  /* 0x0000000c004c7947 */ /* 0x000fea0003800000 */
.L_x_1820:
[----:B------:R-:W0:Y:S02]  /*22e0*/  F2I.FTZ.S64.TRUNC R2, |R0| ;  /* 0x4000000000027311 */ /* 0x000e24000021d900 */
[----:B0-----:R0:W-:Y:S01]  /*22f0*/  STG.E.U8 desc[UR36][R16.64], R2 ;  /* 0x0000000210007986 */ /* 0x0011e2000c101124 */
[----:B------:R-:W-:Y:S05]  /*2300*/  BRA `(.L_x_1822) ;  /* 0x0000000c00407947 */ /* 0x000fea0003800000 */
.L_x_1819:
[----:B------:R-:W-:-:S13]  /*2310*/  ISETP.NE.AND P0, PT, R3, 0x2, PT ;  /* 0x000000020300780c */ /* 0x000fda0003f05270 */
[----:B------:R-:W-:Y:S05]  /*2320*/  @!P0 BRA `(.L_x_1823) ;  /* 0x0000000000288947 */ /* 0x000fea0003800000 */
[----:B------:R-:W-:-:S13]  /*2330*/  ISETP.NE.AND P0, PT, R3, 0x3, PT ;  /* 0x000000030300780c */ /* 0x000fda0003f05270 */
[----:B------:R-:W-:Y:S05]  /*2340*/  @!P0 BRA `(.L_x_1824) ;  /* 0x0000000000148947 */ /* 0x000fea0003800000 */
[----:B------:R-:W-:-:S13]  /*2350*/  ISETP.NE.AND P0, PT, R3, 0x4, PT ;  /* 0x000000040300780c */ /* 0x000fda0003f05270 */
[----:B------:R-:W-:Y:S05]  /*2360*/  @P0 BRA `(.L_x_1821) ;  /* 0x0000000800d00947 */ /* 0x000fea0003800000 */
[----:B------:R-:W0:Y:S02]  /*2370*/  F2I.FTZ.S64.TRUNC R2, |R0| ;  /* 0x4000000000027311 */ /* 0x000e24000021d900 */
[----:B0-----:R0:W-:Y:S01]  /*2380*/  STG.E.64 desc[UR36][R16.64], R2 ;  /* 0x0000000210007986 */ /* 0x0011e2000c101b24 */
[----:B------:R-:W-:Y:S05]  /*2390*/  BRA `(.L_x_1822) ;  /* 0x0000000c001c7947 */ /* 0x000fea0003800000 */
.L_x_1824:
[----:B------:R-:W0:Y:S02]  /*23a0*/  F2I.FTZ.TRUNC.NTZ R3, |R0| ;  /* 0x4000000000037305 */ /* 0x000e24000021f100 */
[----:B0-----:R0:W-:Y:S01]  /*23b0*/  STG.E desc[UR36][R16.64], R3 ;  /* 0x0000000310007986 */ /* 0x0011e2000c101924 */
[----:B------:R-:W-:Y:S05]  /*23c0*/  BRA `(.L_x_1822) ;  /* 0x0000000c00107947 */ /* 0x000fea0003800000 */
.L_x_1823:
[----:B------:R-:W0:Y:S02]  /*23d0*/  F2I.FTZ.TRUNC.NTZ R3, |R0| ;  /* 0x4000000000037305 */ /* 0x000e24000021f100 */
[----:B0-----:R0:W-:Y:S01]  /*23e0*/  STG.E.U16 desc[UR36][R16.64], R3 ;  /* 0x0000000310007986 */ /* 0x0011e2000c101524 */
[----:B------:R-:W-:Y:S05]  /*23f0*/  BRA `(.L_x_1822) ;  /* 0x0000000c00047947 */ /* 0x000fea0003800000 */
.L_x_1818:
[----:B------:R-:W-:-:S13]  /*2400*/  ISETP.GT.AND P0, PT, R3, 0x6, PT ;  /* 0x000000060300780c */ /* 0x000fda0003f04270 */
[----:B------:R-:W-:Y:S05]  /*2410*/  @P0 BRA `(.L_x_1825) ;  /* 0x0000000000240947 */ /* 0x000fea0003800000 */
[----:B------:R-:W-:-:S13]  /*2420*/  ISETP.NE.AND P0, PT, R3, 0x5, PT ;  /* 0x000000050300780c */ /* 0x000fda0003f05270 */
[----:B------:R-:W-:Y:S05]  /*2430*/  @!P0 BRA `(.L_x_1826) ;  /* 0x0000000000108947 */ /* 0x000fea0003800000 */
[----:B------:R-:W-:-:S13]  /*2440*/  ISETP.NE.AND P0, PT, R3, 0x6, PT ;  /* 0x000000060300780c */ /* 0x000fda0003f05270 */
[----:B------:R-:W-:Y:S05]  /*2450*/  @P0 BRA `(.L_x_1821) ;  /* 0x0000000800940947 */ /* 0x000fea0003800000 */
[----:B------:R0:W-:Y:S01]  /*2460*/  STG.E desc[UR36][R16.64], R2 ;  /* 0x0000000210007986 */ /* 0x0001e2000c101924 */
[----:B------:R-:W-:Y:S05]  /*2470*/  BRA `(.L_x_1822) ;  /* 0x0000000800e47947 */ /* 0x000fea0003800000 */
.L_x_1826:
[----:B------:R-:W-:-:S05]  /*2480*/  F2FP.F16.F32.PACK_AB R2, RZ, R2 ;  /* 0x00000002ff02723e */ /* 0x000fca00000000ff */
[----:B------:R0:W-:Y:S01]  /*2490*/  STG.E.U16 desc[UR36][R16.64], R2 ;  /* 0x0000000210007986 */ /* 0x0001e2000c101524 */
[----:B------:R-:W-:Y:S05]  /*24a0*/  BRA `(.L_x_1822) ;  /* 0x0000000800d87947 */ /* 0x000fea0003800000 */
.L_x_1825:
        /* <DEDUP_REMOVED lines=9> */
.L_x_1828:
[----:B------:R-:W-:-:S04]  /*2540*/  F2FP.F16.F32.PACK_AB R3, RZ, R2 ;  /* 0x00000002ff03723e */ /* 0x000fc800000000ff */
[----:B------:R-:W-:-:S05]  /*2550*/  PRMT R3, R3, 0x5410, RZ ;  /* 0x0000541003037816 */ /* 0x000fca00000000ff */
[----:B------:R0:W-:Y:S01]  /*2560*/  STG.E desc[UR36][R16.64], R3 ;  /* 0x0000000310007986 */ /* 0x0001e2000c101924 */
[----:B------:R-:W-:Y:S05]  /*2570*/  BRA `(.L_x_1822) ;  /* 0x0000000800a47947 */ /* 0x000fea0003800000 */
.L_x_1827:
[----:B------:R-:W-:-:S06]  /*2580*/  FMUL.FTZ R2, |R0|, 1 ;  /* 0x3f80000000027820 */ /* 0x000fcc0000410200 */
[----:B------:R-:W0:Y:S02]  /*2590*/  F2F.F64.F32 R2, R2 ;  /* 0x0000000200027310 */ /* 0x000e240000201800 */
[----:B0-----:R0:W-:Y:S01]  /*25a0*/  STG.E.64 desc[UR36][R16.64], R2 ;  /* 0x0000000210007986 */ /* 0x0011e2000c101b24 */
[----:B------:R-:W-:Y:S05]  /*25b0*/  BRA `(.L_x_1822) ;  /* 0x0000000800947947 */ /* 0x000fea0003800000 */
.L_x_1817:
        /* <DEDUP_REMOVED lines=8> */
[----:B------:R-:W-:-:S04]  /*2640*/  FSETP.NEU.FTZ.AND P0, PT, |R0|, RZ, PT ;  /* 0x000000ff0000720b */ /* 0x000fc80003f1d200 */
[----:B------:R-:W-:-:S05]  /*2650*/  SEL R3, RZ, 0x1, !P0 ;  /* 0x00000001ff037807 */ /* 0x000fca0004000000 */
[----:B------:R0:W-:Y:S01]  /*2660*/  STG.E.U8 desc[UR36][R16.64], R3 ;  /* 0x0000000310007986 */ /* 0x0001e2000c101124 */
[----:B------:R-:W-:Y:S05]  /*2670*/  BRA `(.L_x_1822) ;  /* 0x0000000800647947 */ /* 0x000fea0003800000 */
.L_x_1831:
[----:B------:R-:W-:Y:S01]  /*2680*/  FMUL.FTZ R4, |R0|, 1 ;  /* 0x3f80000000047820 */ /* 0x000fe20000410200 */
[----:B------:R-:W-:-:S05]  /*2690*/  CS2R R6, SRZ ;  /* 0x0000000000067805 */ /* 0x000fca000001ff00 */
[----:B------:R-:W0:Y:S02]  /*26a0*/  F2F.F64.F32 R4, R4 ;  /* 0x0000000400047310 */ /* 0x000e240000201800 */
[----:B0-----:R0:W-:Y:S01]  /*26b0*/  STG.E.128 desc[UR36][R16.64], R4 ;  /* 0x0000000410007986 */ /* 0x0011e2000c101d24 */
[----:B------:R-:W-:Y:S05]  /*26c0*/  BRA `(.L_x_1822) ;  /* 0x0000000800507947 */ /* 0x000fea0003800000 */
.L_x_1830:
[----:B------:R-:W-:-:S13]  /*26d0*/  ISETP.NE.AND P0, PT, R3, 0xf, PT ;  /* 0x0000000f0300780c */ /* 0x000fda0003f05270 */
[----:B------:R-:W-:Y:S05]  /*26e0*/  @!P0 BRA `(.L_x_1832) ;  /* 0x0000000000ac8947 */ /* 0x000fea0003800000 */
[----:B------:R-:W-:-:S13]  /*26f0*/  ISETP.NE.AND P0, PT, R3, 0x17, PT ;  /* 0x000000170300780c */ /* 0x000fda0003f05270 */
[----:B------:R-:W-:Y:S05]  /*2700*/  @!P0 BRA `(.L_x_1833) ;  /* 0x0000000000508947 */ /* 0x000fea0003800000 */
[----:B------:R-:W-:-:S13]  /*2710*/  ISETP.NE.AND P0, PT, R3, 0x18, PT ;  /* 0x000000180300780c */ /* 0x000fda0003f05270 */
[----:B------:R-:W-:Y:S05]  /*2720*/  @P0 BRA `(.L_x_1821) ;  /* 0x0000000400e00947 */ /* 0x000fea0003800000 */
[C---:B------:R-:W-:Y:S01]  /*2730*/  LOP3.LUT R4, R2.reuse, 0x7fffffff, RZ, 0xc0, !PT ;  /* 0x7fffffff02047812 */ /* 0x040fe200078ec0ff */
[----:B------:R-:W-:Y:S01]  /*2740*/  BSSY B0, `(.L_x_1834) ;  /* 0x000000d000007945 */ /* 0x000fe20003800000 */
[----:B------:R-:W-:Y:S02]  /*2750*/  LOP3.LUT R0, R2, 0x80000000, RZ, 0xc0, !PT ;  /* 0x8000000002007812 */ /* 0x000fe400078ec0ff */
[----:B------:R-:W-:Y:S02]  /*2760*/  ISETP.GT.U32.AND P0, PT, R4, 0x43efffff, PT ;  /* 0x43efffff0400780c */ /* 0x000fe40003f04070 */
[----:B------:R-:W-:Y:S01]  /*2770*/  SHF.R.U32.HI R5, RZ, 0x18, R0 ;  /* 0x00000018ff057819 */ /* 0x000fe20000011600 */
[----:B------:R-:W-:-:S10]  /*2780*/  IMAD.MOV.U32 R0, RZ, RZ, 0x7f ;  /* 0x0000007fff007424 */ /* 0x000fd400078e00ff */
[----:B------:R-:W-:Y:S05]  /*2790*/  @P0 BRA `(.L_x_1835) ;  /* 0x00000000001c0947 */ /* 0x000fea0003800000 */
[----:B------:R-:W-:-:S13]  /*27a0*/  ISETP.GE.U32.AND P0, PT, R4, 0x3c800000, PT ;  /* 0x3c8000000400780c */ /* 0x000fda0003f06070 */
[----:B------:R-:W-:-:S04]  /*27b0*/  @P0 SHF.R.U32.HI R0, RZ, 0x14, R2 ;  /* 0x00000014ff000819 */ /* 0x000fc80000011602 */
[----:B------:R-:W-:-:S04]  /*27c0*/  @P0 LOP3.LUT R3, R0, 0x1, RZ, 0xc0, !PT ;  /* 0x0000000100030812 */ /* 0x000fc800078ec0ff */
[----:B------:R-:W-:Y:S01]  /*27d0*/  @P0 IADD3 R3, R2, 0x407ffff, R3 ;  /* 0x0407ffff02030810 */ /* 0x000fe20007ffe003 */
[----:B------:R-:W-:-:S03]  /*27e0*/  @!P0 FADD.FTZ R2, R4, 16384 ;  /* 0x4680000004028421 */ /* 0x000fc60000010000 */
[----:B------:R-:W-:Y:S01]  /*27f0*/  @P0 SHF.R.U32.HI R0, RZ, 0x14, R3 ;  /* 0x00000014ff000819 */ /* 0x000fe20000011603 */
[----:B------:R-:W-:-:S07]  /*2800*/  @!P0 VIADD R0, R2, 0xb9800000 ;  /* 0xb980000002008836 */ /* 0x000fce0000000000 */
.L_x_1835:
[----:B------:R-:W-:Y:S05]  /*2810*/  BSYNC B0 ;  /* 0x0000000000007941 */ /* 0x000fea0003800000 */
.L_x_1834:
[----:B------:R-:W-:-:S05]  /*2820*/  LOP3.LUT R5, R0, R5, RZ, 0xfc, !PT ;  /* 0x0000000500057212 */ /* 0x000fca00078efcff */
[----:B------:R0:W-:Y:S01]  /*2830*/  STG.E.U8 desc[UR36][R16.64], R5 ;  /* 0x0000000510007986 */ /* 0x0001e2000c101124 */
[----:B------:R-:W-:Y:S05]  /*2840*/  BRA `(.L_x_1822) ;  /* 0x0000000400f07947 */ /* 0x000fea0003800000 */
.L_x_1833:
[----:B------:R-:W-:Y:S01]  /*2850*/  LOP3.LUT R4, R2, 0x7fffffff, RZ, 0xc0, !PT ;  /* 0x7fffffff02047812 */ /* 0x000fe200078ec0ff */
[----:B------:R-:W-:Y:S03]  /*2860*/  BSSY B0, `(.L_x_1836) ;  /* 0x000000e000007945 */ /* 0x000fe60003800000 */
[----:B------:R-:W-:-:S13]  /*2870*/  ISETP.GT.U32.AND P0, PT, R4, 0x477fffff, PT ;  /* 0x477fffff0400780c */ /* 0x000fda0003f04070 */
[----:B------:R-:W-:Y:S05]  /*2880*/  @P0 BRA `(.L_x_1837) ;  /* 0x0000000000200947 */ /* 0x000fea0003800000 */
[----:B------:R-:W-:-:S13]  /*2890*/  ISETP.GE.U32.AND P0, PT, R4, 0x38800000, PT ;  /* 0x388000000400780c */ /* 0x000fda0003f06070 */
[----:B------:R-:W-:-:S04]  /*28a0*/  @P0 SHF.R.U32.HI R0, RZ, 0x15, R2 ;  /* 0x00000015ff000819 */ /* 0x000fc80000011602 */
[----:B------:R-:W-:-:S04]  /*28b0*/  @P0 LOP3.LUT R3, R0, 0x1, RZ, 0xc0, !PT ;  /* 0x0000000100030812 */ /* 0x000fc800078ec0ff */
[----:B------:R-:W-:Y:S01]  /*28c0*/  @P0 IADD3 R0, R2, 0x80fffff, R3 ;  /* 0x080fffff02000810 */ /* 0x000fe20007ffe003 */
[----:B------:R-:W-:-:S03]  /*28d0*/  @!P0 FADD.FTZ R3, R4, 128 ;  /* 0x4300000004038421 */ /* 0x000fc60000010000 */
[----:B------:R-:W-:Y:S01]  /*28e0*/  @P0 SHF.R.U32.HI R0, RZ, 0x15, R0 ;  /* 0x00000015ff000819 */ /* 0x000fe20000011600 */
[----:B------:R-:W-:Y:S01]  /*28f0*/  @!P0 VIADD R0, R3, 0xbd000000 ;  /* 0xbd00000003008836 */ /* 0x000fe20000000000 */
[----:B------:R-:W-:Y:S06]  /*2900*/  BRA `(.L_x_1838) ;  /* 0x00000000000c7947 */ /* 0x000fec0003800000 */
.L_x_1837:
[----:B------:R-:W-:Y:S01]  /*2910*/  IMAD.MOV.U32 R0, RZ, RZ, 0x7f ;  /* 0x0000007fff007424 */ /* 0x000fe200078e00ff */
[----:B------:R-:W-:-:S04]  /*2920*/  ISETP.GT.U32.AND P0, PT, R4, 0x7f800000, PT ;  /* 0x7f8000000400780c */ /* 0x000fc80003f04070 */
[----:B------:R-:W-:-:S09]  /*2930*/  SEL R0, R0, 0x7c, P0 ;  /* 0x0000007c00007807 */ /* 0x000fd20000000000 */
.L_x_1838:
[----:B------:R-:W-:Y:S05]  /*2940*/  BSYNC B0 ;  /* 0x0000000000007941 */ /* 0x000fea0003800000 */
.L_x_1836:
[----:B------:R-:W-:-:S04]  /*2950*/  LOP3.LUT R2, R2, 0x80000000, RZ, 0xc0, !PT ;  /* 0x8000000002027812 */ /* 0x000fc800078ec0ff */
[----:B------:R-:W-:-:S04]  /*2960*/  SHF.R.U32.HI R3, RZ, 0x18, R2 ;  /* 0x00000018ff037819 */ /* 0x000fc80000011602 */
[----:B------:R-:W-:-:S05]  /*2970*/  LOP3.LUT R3, R0, R3, RZ, 0xfc, !PT ;  /* 0x0000000300037212 */ /* 0x000fca00078efcff */
[----:B------:R0:W-:Y:S01]  /*2980*/  STG.E.U8 desc[UR36][R16.64], R3 ;  /* 0x0000000310007986 */ /* 0x0001e2000c101124 */
[----:B------:R-:W-:Y:S05]  /*2990*/  BRA `(.L_x_1822) ;  /* 0x00000004009c7947 */ /* 0x000fea0003800000 */
.L_x_1832:
[----:B------:R-:W-:-:S05]  /*29a0*/  F2FP.BF16.F32.PACK_AB R2, RZ, R2 ;  /* 0x00000002ff02723e */ /* 0x000fca00000010ff */
[----:B------:R0:W-:Y:S01]  /*29b0*/  STG.E.U16 desc[UR36][R16.64], R2 ;  /* 0x0000000210007986 */ /* 0x0001e2000c101524 */
[----:B------:R-:W-:Y:S05]  /*29c0*/  BRA `(.L_x_1822) ;  /* 0x0000000400907947 */ /* 0x000fea0003800000 */
.L_x_1829:
        /* <DEDUP_REMOVED lines=8> */
[----:B------:R-:W0:Y:S02]  /*2a50*/  F2I.FTZ.U32.TRUNC.NTZ R3, |R0| ;  /* 0x4000000000037305 */ /* 0x000e24000021f000 */
[----:B0-----:R4:W-:Y:S01]  /*2a60*/  STG.E.U16 desc[UR36][R16.64], R3 ;  /* 0x0000000310007986 */ /* 0x0019e2000c101524 */
[----:B------:R-:W-:Y:S05]  /*2a70*/  BRA `(.L_x_1822) ;  /* 0x0000000400647947 */ /* 0x000fea0003800000 */
.L_x_1841:
[----:B------:R-:W-:Y:S01]  /*2a80*/  LOP3.LUT R3, R2, 0x7fffffff, RZ, 0xc0, !PT ;  /* 0x7fffffff02037812 */ /* 0x000fe200078ec0ff */
[----:B------:R-:W-:Y:S01]  /*2a90*/  BSSY B0, `(.L_x_1842) ;  /* 0x0000013000007945 */ /* 0x000fe20003800000 */
[----:B------:R-:W-:Y:S02]  /*2aa0*/  IMAD.MOV.U32 R8, RZ, RZ, 0x80 ;  /* 0x00000080ff087424 */ /* 0x000fe400078e00ff */
        /* <DEDUP_REMOVED lines=13> */
.L_x_1844:
[----:B------:R-:W-:-:S04]  /*2b80*/  LOP3.LUT R2, R2, 0x80000000, RZ, 0xc0, !PT ;  /* 0x8000000002027812 */ /* 0x000fc800078ec0ff */
[----:B------:R-:W-:-:S04]  /*2b90*/  SHF.R.U32.HI R3, RZ, 0x18, R2 ;  /* 0x00000018ff037819 */ /* 0x000fc80000011602 */
[----:B------:R-:W-:-:S04]  /*2ba0*/  LOP3.LUT R0, R0, R3, RZ, 0xfc, !PT ;  /* 0x0000000300007212 */ /* 0x000fc800078efcff */
[----:B------:R-:W-:-:S07]  /*2bb0*/  PRMT R8, R0, 0x7610, R8 ;  /* 0x0000761000087816 */ /* 0x000fce0000000008 */
.L_x_1843:
[----:B------:R-:W-:Y:S05]  /*2bc0*/  BSYNC B0 ;  /* 0x0000000000007941 */ /* 0x000fea0003800000 */
.L_x_1842:
[----:B------:R0:W-:Y:S01]  /*2bd0*/  STG.E.U8 desc[UR36][R16.64], R8 ;  /* 0x0000000810007986 */ /* 0x0001e2000c101124 */
[----:B------:R-:W-:Y:S05]  /*2be0*/  BRA `(.L_x_1822) ;  /* 0x0000000400087947 */ /* 0x000fea0003800000 */
.L_x_1840:
        /* <DEDUP_REMOVED lines=16> */
.L_x_1847:
[----:B------:R-:W-:-:S04]  /*2cf0*/  LOP3.LUT R2, R2, 0x80000000, RZ, 0xc0, !PT ;  /* 0x8000000002027812 */ /* 0x000fc800078ec0ff */
[----:B------:R-:W-:-:S04]  /*2d00*/  SHF.R.U32.HI R3, RZ, 0x18, R2 ;  /* 0x00000018ff037819 */ /* 0x000fc80000011602 */
[----:B------:R-:W-:-:S04]  /*2d10*/  LOP3.LUT R0, R0, R3, RZ, 0xfc, !PT ;  /* 0x0000000300007212 */ /* 0x000fc800078efcff */
[----:B------:R-:W-:-:S07]  /*2d20*/  PRMT R8, R0, 0x7610, R8 ;  /* 0x0000761000087816 */ /* 0x000fce0000000008 */
.L_x_1846:
[----:B------:R-:W-:Y:S05]  /*2d30*/  BSYNC B0 ;  /* 0x0000000000007941 */ /* 0x000fea0003800000 */
.L_x_1845:
[----:B------:R3:W-:Y:S01]  /*2d40*/  STG.E.U8 desc[UR36][R16.64], R8 ;  /* 0x0000000810007986 */ /* 0x0007e2000c101124 */
[----:B------:R-:W-:Y:S05]  /*2d50*/  BRA `(.L_x_1822) ;  /* 0x0000000000ac7947 */ /* 0x000fea0003800000 */
.L_x_1839:
[----:B------:R-:W-:-:S13]  /*2d60*/  ISETP.NE.AND P0, PT, R3, 0x1c, PT ;  /* 0x0000001c0300780c */ /* 0x000fda0003f05270 */
[----:B------:R-:W-:Y:S05]  /*2d70*/  @!P0 BRA `(.L_x_1848) ;  /* 0x00000000009c8947 */ /* 0x000fea0003800000 */
[----:B------:R-:W-:-:S13]  /*2d80*/  ISETP.NE.AND P0, PT, R3, 0x1d, PT ;  /* 0x0000001d0300780c */ /* 0x000fda0003f05270 */
[----:B------:R-:W-:Y:S05]  /*2d90*/  @!P0 BRA `(.L_x_1849) ;  /* 0x0000000000888947 */ /* 0x000fea0003800000 */
[----:B------:R-:W-:-:S13]  /*2da0*/  ISETP.NE.AND P0, PT, R3, 0x2c, PT ;  /* 0x0000002c0300780c */ /* 0x000fda0003f05270 */
[----:B------:R-:W-:Y:S05]  /*2db0*/  @P0 BRA `(.L_x_1821) ;  /* 0x00000000003c0947 */ /* 0x000fea0003800000 */
        /* <DEDUP_REMOVED lines=15> */
.L_x_1821:
        /* <DEDUP_REMOVED lines=16> */
.L_x_1850:
[----:B------:R-:W-:Y:S05]  /*2fb0*/  BRA `(.L_x_1822) ;  /* 0x0000000000147947 */ /* 0x000fea0003800000 */
.L_x_1849:
[----:B------:R-:W0:Y:S02]  /*2fc0*/  F2I.FTZ.U64.TRUNC R2, |R0| ;  /* 0x4000000000027311 */ /* 0x000e24000021d800 */
[----:B0-----:R2:W-:Y:S01]  /*2fd0*/  STG.E.64 desc[UR36][R16.64], R2 ;  /* 0x0000000210007986 */ /* 0x0015e2000c101b24 */
[----:B------:R-:W-:Y:S05]  /*2fe0*/  BRA `(.L_x_1822) ;  /* 0x0000000000087947 */ /* 0x000fea0003800000 */
.L_x_1848:
[----:B------:R-:W0:Y:S02]  /*2ff0*/  F2I.FTZ.U32.TRUNC.NTZ R3, |R0| ;  /* 0x4000000000037305 */ /* 0x000e24000021f000 */
[----:B0-----:R0:W-:Y:S02]  /*3000*/  STG.E desc[UR36][R16.64], R3 ;  /* 0x0000000310007986 */ /* 0x0011e4000c101924 */
.L_x_1822:
[----:B------:R-:W-:-:S04]  /*3010*/  IMAD R18, R23, 0x200, R18 ;  /* 0x0000020017127824 */ /* 0x000fc800078e0212 */
[----:B------:R-:W-:-:S07]  /*3020*/  VIADD R19, R18, 0x80 ;  /* 0x0000008012137836 */ /* 0x000fce0000000000 */
.L_x_1787:
[----:B------:R-:W-:Y:S05]  /*3030*/  BSYNC B7 ;  /* 0x0000000000077941 */ /* 0x000fea0003800000 */
.L_x_1786:
        /* <DEDUP_REMOVED lines=307> */
.L_x_1853:
        /* <DEDUP_REMOVED lines=22> */
.L_x_1858:
[----:B------:R-:W2:Y:S02]  /*44d0*/  LDG.E.U8 R0, desc[UR36][R2.64] ;  /* 0x0000002402007981 */ /* 0x000ea4000c1e1100 */
[----:B--2---:R-:W-:Y:S01]  /*44e0*/  I2FP.F32.U32 R0, R0 ;  /* 0x0000000000007245 */ /* 0x004fe20000201000 */
[----:B------:R-:W-:Y:S06]  /*44f0*/  BRA `(.L_x_1860) ;  /* 0x0000000c002c7947 */ /* 0x000fec0003800000 */
.L_x_1857:
[----:B------:R-:W-:-:S13]  /*4500*/  ISETP.NE.AND P0, PT, R4, 0x2, PT ;  /* 0x000000020400780c */ /* 0x000fda0003f05270 */
[----:B------:R-:W-:Y:S05]  /*4510*/  @!P0 BRA `(.L_x_1861) ;  /* 0x0000000000288947 */ /* 0x000fea0003800000 */
[----:B------:R-:W-:-:S13]  /*4520*/  ISETP.NE.AND P0, PT, R4, 0x3, PT ;  /* 0x000000030400780c */ /* 0x000fda0003f05270 */
[----:B------:R-:W-:Y:S05]  /*4530*/  @!P0 BRA `(.L_x_1862) ;  /* 0x0000000000148947 */ /* 0x000fea0003800000 */
[----:B------:R-:W-:-:S13]  /*4540*/  ISETP.NE.AND P0, PT, R4, 0x4, PT ;  /* 0x000000040400780c */ /* 0x000fda0003f05270 */
[----:B------:R-:W-:Y:S05]  /*4550*/  @P0 BRA `(.L_x_1859) ;  /* 0x0000000800b80947 */ /* 0x000fea0003800000 */
[----:B------:R-:W2:Y:S02]  /*4560*/  LDG.E.64 R2, desc[UR36][R2.64] ;  /* 0x0000002402027981 */ /* 0x000ea4000c1e1b00 */
[----:B--2---:R2:W3:Y:S01]  /*4570*/  I2F.S64 R0, R2 ;  /* 0x0000000200007312 */ /* 0x0044e20000301400 */
[----:B------:R-:W-:Y:S05]  /*4580*/  BRA `(.L_x_1860) ;  /* 0x0000000c00087947 */ /* 0x000fea0003800000 */
.L_x_1862:
[----:B------:R-:W2:Y:S02]  /*4590*/  LDG.E R0, desc[UR36][R2.64] ;  /* 0x0000002402007981 */ /* 0x000ea4000c1e1900 */
[----:B--2---:R-:W-:Y:S01]  /*45a0*/  I2FP.F32.S32 R0, R0 ;  /* 0x0000000000007245 */ /* 0x004fe20000201400 */
[----:B------:R-:W-:Y:S06]  /*45b0*/  BRA `(.L_x_1860) ;  /* 0x0000000800fc7947 */ /* 0x000fec0003800000 */
.L_x_1861:
[----:B------:R-:W2:Y:S02]  /*45c0*/  LDG.E.U16 R0, desc[UR36][R2.64] ;  /* 0x0000002402007981 */ /* 0x000ea4000c1e1500 */
[----:B--2---:R-:W1:Y:S01]  /*45d0*/  I2F.S16 R0, R0 ;  /* 0x0000000000007306 */ /* 0x004e620000101400 */
[----:B------:R-:W-:Y:S05]  /*45e0*/  BRA `(.L_x_1860) ;  /* 0x0000000800f07947 */ /* 0x000fea0003800000 */
.L_x_1856:
        /* <DEDUP_REMOVED lines=8> */
.L_x_1864:
[----:B------:R-:W2:Y:S02]  /*4670*/  LDG.E.U16 R0, desc[UR36][R2.64] ;  /* 0x0000002402007981 */ /* 0x000ea4000c1e1500 */
[----:B--2---:R-:W-:Y:S01]  /*4680*/  HADD2.F32 R0, -RZ, R0.H0_H0 ;  /* 0x20000000ff007230 */ /* 0x004fe20000004100 */
[----:B------:R-:W-:Y:S06]  /*4690*/  BRA `(.L_x_1860) ;  /* 0x0000000800c47947 */ /* 0x000fec0003800000 */
.L_x_1863:
        /* <DEDUP_REMOVED lines=8> */
.L_x_1866:
[----:B------:R-:W2:Y:S02]  /*4720*/  LDG.E.U16 R0, desc[UR36][R2.64] ;  /* 0x0000002402007981 */ /* 0x000ea4000c1e1500 */
[----:B--2---:R-:W-:Y:S01]  /*4730*/  HADD2.F32 R0, -RZ, R0.H0_H0 ;  /* 0x20000000ff007230 */ /* 0x004fe20000004100 */
[----:B------:R-:W-:Y:S06]  /*4740*/  BRA `(.L_x_1860) ;  /* 0x0000000800987947 */ /* 0x000fec0003800000 */
.L_x_1865:
[----:B------:R-:W2:Y:S01]  /*4750*/  LDG.E.64 R2, desc[UR36][R2.64] ;  /* 0x0000002402027981 */ /* 0x000ea2000c1e1b00 */
[----:B------:R-:W-:Y:S01]  /*4760*/  UMOV UR4, 0xf0000000 ;  /* 0xf000000000047882 */ /* 0x000fe20000000000 */
[----:B------:R-:W-:Y:S01]  /*4770*/  UMOV UR5, 0x380fffff ;  /* 0x380fffff00057882 */ /* 0x000fe20000000000 */
[----:B--2---:R-:W0:Y:S01]  /*4780*/  F2F.F32.F64 R0, R2 ;  /* 0x0000000200007310 */ /* 0x004e220000301000 */
[----:B------:R-:W-:-:S14]  /*4790*/  DSETP.GEU.AND P0, PT, |R2|, UR4, PT ;  /* 0x0000000402007e2a */ /* 0x000fdc000bf0e200 */
[----:B0-----:R-:W-:Y:S01]  /*47a0*/  @!P0 FMUL R0, R0, 1.175494350822287508e-38 ;  /* 0x0080000000008820 */ /* 0x001fe20000400000 */
[----:B------:R-:W-:Y:S06]  /*47b0*/  BRA `(.L_x_1860) ;  /* 0x00000008007c7947 */ /* 0x000fec0003800000 */
.L_x_1855:
        /* <DEDUP_REMOVED lines=12> */
.L_x_1869:
[----:B------:R-:W2:Y:S01]  /*4880*/  LDG.E.64 R2, desc[UR36][R2.64] ;  /* 0x0000002402027981 */ /* 0x000ea2000c1e1b00 */
[----:B------:R-:W-:Y:S01]  /*4890*/  UMOV UR4, 0xf0000000 ;  /* 0xf000000000047882 */ /* 0x000fe20000000000 */
[----:B------:R-:W-:Y:S01]  /*48a0*/  UMOV UR5, 0x380fffff ;  /* 0x380fffff00057882 */ /* 0x000fe20000000000 */
[----:B--2---:R-:W0:Y:S01]  /*48b0*/  F2F.F32.F64 R0, R2 ;  /* 0x0000000200007310 */ /* 0x004e220000301000 */
[----:B------:R-:W-:-:S14]  /*48c0*/  DSETP.GEU.AND P0, PT, |R2|, UR4, PT ;  /* 0x0000000402007e2a */ /* 0x000fdc000bf0e200 */
[----:B0-----:R-:W-:Y:S01]  /*48d0*/  @!P0 FMUL R0, R0, 1.175494350822287508e-38 ;  /* 0x0080000000008820 */ /* 0x001fe20000400000 */
[----:B------:R-:W-:Y:S06]  /*48e0*/  BRA `(.L_x_1860) ;  /* 0x0000000800307947 */ /* 0x000fec0003800000 */
.L_x_1868:
        /* <DEDUP_REMOVED lines=26> */
.L_x_1871:
        /* <DEDUP_REMOVED lines=13> */
.L_x_1870:
[----:B------:R-:W2:Y:S02]  /*4b60*/  LDG.E.U16 R0, desc[UR36][R2.64] ;  /* 0x0000002402007981 */ /* 0x000ea4000c1e1500 */
[----:B--2---:R-:W-:Y:S01]  /*4b70*/  IMAD.U32 R0, R0, 0x10000, RZ ;  /* 0x0001000000007824 */ /* 0x004fe200078e00ff */
[----:B------:R-:W-:Y:S06]  /*4b80*/  BRA `(.L_x_1860) ;  /* 0x0000000400887947 */ /* 0x000fec0003800000 */
.L_x_1867:
        /* <DEDUP_REMOVED lines=11> */
.L_x_1874:
        /* <DEDUP_REMOVED lines=20> */
.L_x_1876:
[----:B------:R-:W-:Y:S05]  /*4d80*/  BSYNC B0 ;  /* 0x0000000000007941 */ /* 0x000fea0003800000 */
.L_x_1875:
[----:B------:R-:W-:Y:S01]  /*4d90*/  LEA R3, R0, 0x3b800000, 0x17 ;  /* 0x3b80000000037811 */ /* 0x000fe200078eb8ff */
[----:B------:R-:W-:-:S05]  /*4da0*/  IMAD.SHL.U32 R0, R2, 0x100000, RZ ;  /* 0x0010000002007824 */ /* 0x000fca00078e00ff */
[----:B------:R-:W-:Y:S01]  /*4db0*/  LOP3.LUT R0, R3, R0, R4, 0xfe, !PT ;  /* 0x0000000003007212 */ /* 0x000fe200078efe04 */
[----:B------:R-:W-:Y:S06]  /*4dc0*/  BRA `(.L_x_1860) ;  /* 0x0000000000f87947 */ /* 0x000fec0003800000 */
.L_x_1873:
        /* <DEDUP_REMOVED lines=20> */
.L_x_1878:
[----:B------:R-:W-:Y:S05]  /*4f10*/  BSYNC B0 ;  /* 0x0000000000007941 */ /* 0x000fea0003800000 */
.L_x_1877:
[----:B------:R-:W-:Y:S01]  /*4f20*/  LEA R3, R0, 0x37800000, 0x17 ;  /* 0x3780000000037811 */ /* 0x000fe200078eb8ff */
[----:B------:R-:W-:-:S05]  /*4f30*/  IMAD.SHL.U32 R0, R2, 0x200000, RZ ;  /* 0x0020000002007824 */ /* 0x000fca00078e00ff */
[----:B------:R-:W-:Y:S01]  /*4f40*/  LOP3.LUT R0, R3, R0, R4, 0xfe, !PT ;  /* 0x0000000003007212 */ /* 0x000fe200078efe04 */
[----:B------:R-:W-:Y:S06]  /*4f50*/  BRA `(.L_x_1860) ;  /* 0x0000000000947947 */ /* 0x000fec0003800000 */
.L_x_1872:
        /* <DEDUP_REMOVED lines=14> */
.L_x_1859:
        /* <DEDUP_REMOVED lines=16> */
.L_x_1881:
[----:B------:R-:W-:Y:S01]  /*5140*/  IMAD.MOV.U32 R0, RZ, RZ, RZ ;  /* 0x000000ffff007224 */ /* 0x000fe200078e00ff */
[----:B------:R-:W-:Y:S06]  /*5150*/  BRA `(.L_x_1860) ;  /* 0x0000000000147947 */ /* 0x000fec0003800000 */
.L_x_1880:
[----:B------:R-:W2:Y:S02]  /*5160*/  LDG.E.64 R2, desc[UR36][R2.64] ;  /* 0x0000002402027981 */ /* 0x000ea4000c1e1b00 */
[----:B--2---:R0:W1:Y:S01]  /*5170*/  I2F.U64 R0, R2 ;  /* 0x0000000200007312 */ /* 0x0040620000301000 */
[----:B------:R-:W-:Y:S05]  /*5180*/  BRA `(.L_x_1860) ;  /* 0x0000000000087947 */ /* 0x000fea0003800000 */
.L_x_1879:
[----:B------:R-:W2:Y:S02]  /*5190*/  LDG.E R0, desc[UR36][R2.64] ;  /* 0x0000002402007981 */ /* 0x000ea4000c1e1900 */
[----:B--2---:R-:W-:-:S07]  /*51a0*/  I2FP.F32.U32 R0, R0 ;  /* 0x0000000000007245 */ /* 0x004fce0000201000 */
.L_x_1860:
[----:B------:R-:W-:Y:S05]  /*51b0*/  BSYNC B6 ;  /* 0x0000000000067941 */ /* 0x000fea0003800000 */
.L_x_1854:
        /* <DEDUP_REMOVED lines=16> */
.L_x_1885:
[----:B------:R-:W0:Y:S02]  /*52c0*/  F2I.FTZ.S64.TRUNC R2, |R0| ;  /* 0x4000000000027311 */ /* 0x000e24000021d900 */
[----:B0-----:R4:W-:Y:S01]  /*52d0*/  STG.E.U8 desc[UR36][R16.64], R2 ;  /* 0x0000000210007986 */ /* 0x0019e2000c101124 */
[----:B------:R-:W-:Y:S05]  /*52e0*/  BRA `(.L_x_1887) ;  /* 0x0000000c00407947 */ /* 0x000fea0003800000 */
.L_x_1884:
        /* <DEDUP_REMOVED lines=9> */
.L_x_1889:
[----:B------:R-:W0:Y:S02]  /*5380*/  F2I.FTZ.TRUNC.NTZ R3, |R0| ;  /* 0x4000000000037305 */ /* 0x000e24000021f100 */
[----:B0-----:R2:W-:Y:S01]  /*5390*/  STG.E desc[UR36][R16.64], R3 ;  /* 0x0000000310007986 */ /* 0x0015e2000c101924 */
[----:B------:R-:W-:Y:S05]  /*53a0*/  BRA `(.L_x_1887) ;  /* 0x0000000c00107947 */ /* 0x000fea0003800000 */
.L_x_1888:
[----:B------:R-:W0:Y:S02]  /*53b0*/  F2I.FTZ.TRUNC.NTZ R3, |R0| ;  /* 0x4000000000037305 */ /* 0x000e24000021f100 */
[----:B0-----:R0:W-:Y:S01]  /*53c0*/  STG.E.U16 desc[UR36][R16.64], R3 ;  /* 0x0000000310007986 */ /* 0x0011e2000c101524 */
[----:B------:R-:W-:Y:S05]  /*53d0*/  BRA `(.L_x_1887) ;  /* 0x0000000c00047947 */ /* 0x000fea0003800000 */
.L_x_1883:
        /* <DEDUP_REMOVED lines=8> */
.L_x_1891:
[----:B------:R-:W-:-:S05]  /*5460*/  F2FP.F16.F32.PACK_AB R2, RZ, R2 ;  /* 0x00000002ff02723e */ /* 0x000fca00000000ff */
[----:B------:R0:W-:Y:S01]  /*5470*/  STG.E.U16 desc[UR36][R16.64], R2 ;  /* 0x0000000210007986 */ /* 0x0001e2000c101524 */
[----:B------:R-:W-:Y:S05]  /*5480*/  BRA `(.L_x_1887) ;  /* 0x0000000800d87947 */ /* 0x000fea0003800000 */
.L_x_1890:
        /* <DEDUP_REMOVED lines=9> */
.L_x_1893:
[----:B------:R-:W-:-:S04]  /*5520*/  F2FP.F16.F32.PACK_AB R3, RZ, R2 ;  /* 0x00000002ff03723e */ /* 0x000fc800000000ff */
[----:B------:R-:W-:-:S05]  /*5530*/  PRMT R3, R3, 0x5410, RZ ;  /* 0x0000541003037816 */ /* 0x000fca00000000ff */
[----:B------:R0:W-:Y:S01]  /*5540*/  STG.E desc[UR36][R16.64], R3 ;  /* 0x0000000310007986 */ /* 0x0001e2000c101924 */
[----:B------:R-:W-:Y:S05]  /*5550*/  BRA `(.L_x_1887) ;  /* 0x0000000800a47947 */ /* 0x000fea0003800000 */
.L_x_1892:
[----:B------:R-:W-:-:S06]  /*5560*/  FMUL.FTZ R2, |R0|, 1 ;  /* 0x3f80000000027820 */ /* 0x000fcc0000410200 */
[----:B------:R-:W0:Y:S02]  /*5570*/  F2F.F64.F32 R2, R2 ;  /* 0x0000000200027310 */ /* 0x000e240000201800 */
[----:B0-----:R0:W-:Y:S01]  /*5580*/  STG.E.64 desc[UR36][R16.64], R2 ;  /* 0x0000000210007986 */ /* 0x0011e2000c101b24 */
[----:B------:R-:W-:Y:S05]  /*5590*/  BRA `(.L_x_1887) ;  /* 0x0000000800947947 */ /* 0x000fea0003800000 */
.L_x_1882:
        /* <DEDUP_REMOVED lines=12> */
.L_x_1896:
[----:B------:R-:W-:Y:S01]  /*5660*/  FMUL.FTZ R4, |R0|, 1 ;  /* 0x3f80000000047820 */ /* 0x000fe20000410200 */
[----:B------:R-:W-:-:S05]  /*5670*/  CS2R R6, SRZ ;  /* 0x0000000000067805 */ /* 0x000fca000001ff00 */
[----:B------:R-:W0:Y:S02]  /*5680*/  F2F.F64.F32 R4, R4 ;  /* 0x0000000400047310 */ /* 0x000e240000201800 */
[----:B0-----:R0:W-:Y:S01]  /*5690*/  STG.E.128 desc[UR36][R16.64], R4 ;  /* 0x0000000410007986 */ /* 0x0011e2000c101d24 */
[----:B------:R-:W-:Y:S05]  /*56a0*/  BRA `(.L_x_1887) ;  /* 0x0000000800507947 */ /* 0x000fea0003800000 */
.L_x_1895:
        /* <DEDUP_REMOVED lines=20> */
.L_x_1900:
[----:B------:R-:W-:Y:S05]  /*57f0*/  BSYNC B0 ;  /* 0x0000000000007941 */ /* 0x000fea0003800000 */
.L_x_1899:
[----:B------:R-:W-:-:S05]  /*5800*/  LOP3.LUT R5, R0, R5, RZ, 0xfc, !PT ;  /* 0x0000000500057212 */ /* 0x000fca00078efcff */
[----:B------:R0:W-:Y:S01]  /*5810*/  STG.E.U8 desc[UR36][R16.64], R5 ;  /* 0x0000000510007986 */ /* 0x0001e2000c101124 */
[----:B------:R-:W-:Y:S05]  /*5820*/  BRA `(.L_x_1887) ;  /* 0x0000000400f07947 */ /* 0x000fea0003800000 */
.L_x_1898:
        /* <DEDUP_REMOVED lines=12> */
.L_x_1902:
[----:B------:R-:W-:Y:S01]  /*58f0*/  IMAD.MOV.U32 R0, RZ, RZ, 0x7f ;  /* 0x0000007fff007424 */ /* 0x000fe200078e00ff */
[----:B------:R-:W-:-:S04]  /*5900*/  ISETP.GT.U32.AND P0, PT, R4, 0x7f800000, PT ;  /* 0x7f8000000400780c */ /* 0x000fc80003f04070 */
[----:B------:R-:W-:-:S09]  /*5910*/  SEL R0, R0, 0x7c, P0 ;  /* 0x0000007c00007807 */ /* 0x000fd20000000000 */
.L_x_1903:
[----:B------:R-:W-:Y:S05]  /*5920*/  BSYNC B0 ;  /* 0x0000000000007941 */ /* 0x000fea0003800000 */
.L_x_1901:
[----:B------:R-:W-:-:S04]  /*5930*/  LOP3.LUT R2, R2, 0x80000000, RZ, 0xc0, !PT ;  /* 0x8000000002027812 */ /* 0x000fc800078ec0ff */
[----:B------:R-:W-:-:S04]  /*5940*/  SHF.R.U32.HI R3, RZ, 0x18, R2 ;  /* 0x00000018ff037819 */ /* 0x000fc80000011602 */
[----:B------:R-:W-:-:S05]  /*5950*/  LOP3.LUT R3, R0, R3, RZ, 0xfc, !PT ;  /* 0x0000000300037212 */ /* 0x000fca00078efcff */
[----:B------:R0:W-:Y:S01]  /*5960*/  STG.E.U8 desc[UR36][R16.64], R3 ;  /* 0x0000000310007986 */ /* 0x0001e2000c101124 */
[----:B------:R-:W-:Y:S05]  /*5970*/  BRA `(.L_x_1887) ;  /* 0x00000004009c7947 */ /* 0x000fea0003800000 */
.L_x_1897:
[----:B------:R-:W-:-:S05]  /*5980*/  F2FP.BF16.F32.PACK_AB R2, RZ, R2 ;  /* 0x00000002ff02723e */ /* 0x000fca00000010ff */
[----:B------:R0:W-:Y:S01]  /*5990*/  STG.E.U16 desc[UR36][R16.64], R2 ;  /* 0x0000000210007986 */ /* 0x0001e2000c101524 */
[----:B------:R-:W-:Y:S05]  /*59a0*/  BRA `(.L_x_1887) ;  /* 0x0000000400907947 */ /* 0x000fea0003800000 */
.L_x_1894:
        /* <DEDUP_REMOVED lines=11> */
.L_x_1906:
        /* <DEDUP_REMOVED lines=16> */
.L_x_1909:
[----:B------:R-:W-:-:S04]  /*5b60*/  LOP3.LUT R2, R2, 0x80000000, RZ, 0xc0, !PT ;  /* 0x8000000002027812 */ /* 0x000fc800078ec0ff */
[----:B------:R-:W-:-:S04]  /*5b70*/  SHF.R.U32.HI R3, RZ, 0x18, R2 ;  /* 0x00000018ff037819 */ /* 0x000fc80000011602 */
[----:B------:R-:W-:-:S04]  /*5b80*/  LOP3.LUT R0, R0, R3, RZ, 0xfc, !PT ;  /* 0x0000000300007212 */ /* 0x000fc800078efcff */
[----:B------:R-:W-:-:S07]  /*5b90*/  PRMT R8, R0, 0x7610, R8 ;  /* 0x0000761000087816 */ /* 0x000fce0000000008 */
.L_x_1908:
[----:B------:R-:W-:Y:S05]  /*5ba0*/  BSYNC B0 ;  /* 0x0000000000007941 */ /* 0x000fea0003800000 */
.L_x_1907:
[----:B------:R0:W-:Y:S01]  /*5bb0*/  STG.E.U8 desc[UR36][R16.64], R8 ;  /* 0x0000000810007986 */ /* 0x0001e2000c101124 */
[----:B------:R-:W-:Y:S05]  /*5bc0*/  BRA `(.L_x_1887) ;  /* 0x0000000400087947 */ /* 0x000fea0003800000 */
.L_x_1905:
        /* <DEDUP_REMOVED lines=16> */
.L_x_1912:
[----:B------:R-:W-:-:S04]  /*5cd0*/  LOP3.LUT R2, R2, 0x80000000, RZ, 0xc0, !PT ;  /* 0x8000000002027812 */ /* 0x000fc800078ec0ff */
[----:B------:R-:W-:-:S04]  /*5ce0*/  SHF.R.U32.HI R3, RZ, 0x18, R2 ;  /* 0x00000018ff037819 */ /* 0x000fc80000011602 */
[----:B------:R-:W-:-:S04]  /*5cf0*/  LOP3.LUT R0, R0, R3, RZ, 0xfc, !PT ;  /* 0x0000000300007212 */ /* 0x000fc800078efcff */
[----:B------:R-:W-:-:S07]  /*5d00*/  PRMT R8, R0, 0x7610, R8 ;  /* 0x0000761000087816 */ /* 0x000fce0000000008 */
.L_x_1911:
[----:B------:R-:W-:Y:S05]  /*5d10*/  BSYNC B0 ;  /* 0x0000000000007941 */ /* 0x000fea0003800000 */
.L_x_1910:
[----:B------:R0:W-:Y:S01]  /*5d20*/  STG.E.U8 desc[UR36][R16.64], R8 ;  /* 0x0000000810007986 */ /* 0x0001e2000c101124 */
[----:B------:R-:W-:Y:S05]  /*5d30*/  BRA `(.L_x_1887) ;  /* 0x0000000000ac7947 */ /* 0x000fea0003800000 */
.L_x_1904:
        /* <DEDUP_REMOVED lines=21> */
.L_x_1886:
        /* <DEDUP_REMOVED lines=16> */
.L_x_1915:
[----:B------:R-:W-:Y:S05]  /*5f90*/  BRA `(.L_x_1887) ;  /* 0x0000000000147947 */ /* 0x000fea0003800000 */
.L_x_1914:
[----:B------:R-:W0:Y:S02]  /*5fa0*/  F2I.FTZ.U64.TRUNC R2, |R0| ;  /* 0x4000000000027311 */ /* 0x000e24000021d800 */
[----:B0-----:R0:W-:Y:S01]  /*5fb0*/  STG.E.64 desc[UR36][R16.64], R2 ;  /* 0x0000000210007986 */ /* 0x0011e2000c101b24 */
[----:B------:R-:W-:Y:S05]  /*5fc0*/  BRA `(.L_x_1887) ;  /* 0x0000000000087947 */ /* 0x000fea0003800000 */
.L_x_1913:
[----:B------:R-:W0:Y:S02]  /*5fd0*/  F2I.FTZ.U32.TRUNC.NTZ R3, |R0| ;  /* 0x4000000000037305 */ /* 0x000e24000021f000 */
[----:B0-----:R0:W-:Y:S02]  /*5fe0*/  STG.E desc[UR36][R16.64], R3 ;  /* 0x0000000310007986 */ /* 0x0011e4000c101924 */
.L_x_1887:
[----:B------:R-:W-:-:S07]  /*5ff0*/  VIADD R19, R19, 0x80 ;  /* 0x0000008013137836 */ /* 0x000fce0000000000 */
.L_x_1852:
[----:B------:R-:W-:Y:S05]  /*6000*/  BSYNC B7 ;  /* 0x0000000000077941 */ /* 0x000fea0003800000 */
.L_x_1851:
        /* <DEDUP_REMOVED lines=307> */
.L_x_1918:
        /* <DEDUP_REMOVED lines=20> */
[----:B--2---:R-:W3:Y:S01]  /*7480*/  I2F.S16 R0, R0 ;  /* 0x0000000000007306 */ /* 0x004ee20000101400 */
[----:B------:R-:W-:Y:S05]  /*7490*/  BRA `(.L_x_1925) ;  /* 0x0000000c00387947 */ /* 0x000fea0003800000 */
.L_x_1923:
[----:B------:R-:W2:Y:S02]  /*74a0*/  LDG.E.U8 R0, desc[UR36][R2.64] ;  /* 0x0000002402007981 */ /* 0x000ea4000c1e1100 */
[----:B--2---:R-:W-:Y:S01]  /*74b0*/  I2FP.F32.U32 R0, R0 ;  /* 0x0000000000007245 */ /* 0x004fe20000201000 */
[----:B------:R-:W-:Y:S06]  /*74c0*/  BRA `(.L_x_1925) ;  /* 0x0000000c002c7947 */ /* 0x000fec0003800000 */
.L_x_1922:
[----:B------:R-:W-:-:S13]  /*74d0*/  ISETP.NE.AND P0, PT, R4, 0x2, PT ;  /* 0x000000020400780c */ /* 0x000fda0003f05270 */
[----:B------:R-:W-:Y:S05]  /*74e0*/  @!P0 BRA `(.L_x_1926) ;  /* 0x0000000000288947 */ /* 0x000fea0003800000 */
[----:B------:R-:W-:-:S13]  /*74f0*/  ISETP.NE.AND P0, PT, R4, 0x3, PT ;  /* 0x000000030400780c */ /* 0x000fda0003f05270 */
[----:B------:R-:W-:Y:S05]  /*7500*/  @!P0 BRA `(.L_x_1927) ;  /* 0x0000000000148947 */ /* 0x000fea0003800000 */
[----:B------:R-:W-:-:S13]  /*7510*/  ISETP.NE.AND P0, PT, R4, 0x4, PT ;  /* 0x000000040400780c */ /* 0x000fda0003f05270 */
[----:B------:R-:W-:Y:S05]  /*7520*/  @P0 BRA `(.L_x_1924) ;  /* 0x0000000800b80947 */ /* 0x000fea0003800000 */
[----:B------:R-:W2:Y:S02]  /*7530*/  LDG.E.64 R2, desc[UR36][R2.64] ;  /* 0x0000002402027981 */ /* 0x000ea4000c1e1b00 */
[----:B--2---:R1:W2:Y:S01]  /*7540*/  I2F.S64 R0, R2 ;  /* 0x0000000200007312 */ /* 0x0042a20000301400 */
[----:B------:R-:W-:Y:S05]  /*7550*/  BRA `(.L_x_1925) ;  /* 0x0000000c00087947 */ /* 0x000fea0003800000 */
.L_x_1927:
[----:B------:R-:W2:Y:S02]  /*7560*/  LDG.E R0, desc[UR36][R2.64] ;  /* 0x0000002402007981 */ /* 0x000ea4000c1e1900 */
[----:B--2---:R-:W-:Y:S01]  /*7570*/  I2FP.F32.S32 R0, R0 ;  /* 0x0000000000007245 */ /* 0x004fe20000201400 */
[----:B------:R-:W-:Y:S06]  /*7580*/  BRA `(.L_x_1925) ;  /* 0x0000000800fc7947 */ /* 0x000fec0003800000 */
.L_x_1926:
[----:B------:R-:W2:Y:S02]  /*7590*/  LDG.E.U16 R0, desc[UR36][R2.64] ;  /* 0x0000002402007981 */ /* 0x000ea4000c1e1500 */
[----:B--2---:R-:W0:Y:S01]  /*75a0*/  I2F.S16 R0, R0 ;  /* 0x0000000000007306 */ /* 0x004e220000101400 */
[----:B------:R-:W-:Y:S05]  /*75b0*/  BRA `(.L_x_1925) ;  /* 0x0000000800f07947 */ /* 0x000fea0003800000 */
.L_x_1921:
        /* <DEDUP_REMOVED lines=8> */
.L_x_1929:
[----:B------:R-:W2:Y:S02]  /*7640*/  LDG.E.U16 R0, desc[UR36][R2.64] ;  /* 0x0000002402007981 */ /* 0x000ea4000c1e1500 */
[----:B--2---:R-:W-:Y:S01]  /*7650*/  HADD2.F32 R0, -RZ, R0.H0_H0 ;  /* 0x20000000ff007230 */ /* 0x004fe20000004100 */
[----:B------:R-:W-:Y:S06]  /*7660*/  BRA `(.L_x_1925) ;  /* 0x0000000800c47947 */ /* 0x000fec0003800000 */
.L_x_1928:
        /* <DEDUP_REMOVED lines=8> */
.L_x_1931:
[----:B------:R-:W2:Y:S02]  /*76f0*/  LDG.E.U16 R0, desc[UR36][R2.64] ;  /* 0x0000002402007981 */ /* 0x000ea4000c1e1500 */
[----:B--2---:R-:W-:Y:S01]  /*7700*/  HADD2.F32 R0, -RZ, R0.H0_H0 ;  /* 0x20000000ff007230 */ /* 0x004fe20000004100 */
[----:B------:R-:W-:Y:S06]  /*7710*/  BRA `(.L_x_1925) ;  /* 0x0000000800987947 */ /* 0x000fec0003800000 */
.L_x_1930:
[----:B------:R-:W2:Y:S01]  /*7720*/  LDG.E.64 R2, desc[UR36][R2.64] ;  /* 0x0000002402027981 */ /* 0x000ea2000c1e1b00 */
[----:B------:R-:W-:Y:S01]  /*7730*/  UMOV UR4, 0xf0000000 ;  /* 0xf000000000047882 */ /* 0x000fe20000000000 */
[----:B------:R-:W-:Y:S01]  /*7740*/  UMOV UR5, 0x380fffff ;  /* 0x380fffff00057882 */ /* 0x000fe20000000000 */
[----:B--2---:R-:W0:Y:S01]  /*7750*/  F2F.F32.F64 R0, R2 ;  /* 0x0000000200007310 */ /* 0x004e220000301000 */
[----:B------:R-:W-:-:S14]  /*7760*/  DSETP.GEU.AND P0, PT, |R2|, UR4, PT ;  /* 0x0000000402007e2a */ /* 0x000fdc000bf0e200 */
[----:B0-----:R-:W-:Y:S01]  /*7770*/  @!P0 FMUL R0, R0, 1.175494350822287508e-38 ;  /* 0x0080000000008820 */ /* 0x001fe20000400000 */
[----:B------:R-:W-:Y:S06]  /*7780*/  BRA `(.L_x_1925) ;  /* 0x00000008007c7947 */ /* 0x000fec0003800000 */
.L_x_1920:
        /* <DEDUP_REMOVED lines=12> */
.L_x_1934:
[----:B------:R-:W2:Y:S01]  /*7850*/  LDG.E.64 R2, desc[UR36][R2.64] ;  /* 0x0000002402027981 */ /* 0x000ea2000c1e1b00 */
[----:B------:R-:W-:Y:S01]  /*7860*/  UMOV UR4, 0xf0000000 ;  /* 0xf000000000047882 */ /* 0x000fe20000000000 */
[----:B------:R-:W-:Y:S01]  /*7870*/  UMOV UR5, 0x380fffff ;  /* 0x380fffff00057882 */ /* 0x000fe20000000000 */
[----:B--2---:R-:W0:Y:S01]  /*7880*/  F2F.F32.F64 R0, R2 ;  /* 0x0000000200007310 */ /* 0x004e220000301000 */
[----:B------:R-:W-:-:S14]  /*7890*/  DSETP.GEU.AND P0, PT, |R2|, UR4, PT ;  /* 0x0000000402007e2a */ /* 0x000fdc000bf0e200 */
[----:B0-----:R-:W-:Y:S01]  /*78a0*/  @!P0 FMUL R0, R0, 1.175494350822287508e-38 ;  /* 0x0080000000008820 */ /* 0x001fe20000400000 */
[----:B------:R-:W-:Y:S06]  /*78b0*/  BRA `(.L_x_1925) ;  /* 0x0000000800307947 */ /* 0x000fec0003800000 */
.L_x_1933:
        /* <DEDUP_REMOVED lines=26> */
.L_x_1936:
        /* <DEDUP_REMOVED lines=13> */
.L_x_1935:
[----:B------:R-:W2:Y:S02]  /*7b30*/  LDG.E.U16 R0, desc[UR36][R2.64] ;  /* 0x0000002402007981 */ /* 0x000ea4000c1e1500 */
[----:B--2---:R-:W-:Y:S01]  /*7b40*/  IMAD.U32 R0, R0, 0x10000, RZ ;  /* 0x0001000000007824 */ /* 0x004fe200078e00ff */
[----:B------:R-:W-:Y:S06]  /*7b50*/  BRA `(.L_x_1925) ;  /* 0x0000000400887947 */ /* 0x000fec0003800000 */
.L_x_1932:
        /* <DEDUP_REMOVED lines=11> */
.L_x_1939:
        /* <DEDUP_REMOVED lines=20> */
.L_x_1941:
[----:B------:R-:W-:Y:S05]  /*7d50*/  BSYNC B0 ;  /* 0x0000000000007941 */ /* 0x000fea0003800000 */
.L_x_1940:
[----:B------:R-:W-:Y:S01]  /*7d60*/  LEA R3, R0, 0x3b800000, 0x17 ;  /* 0x3b80000000037811 */ /* 0x000fe200078eb8ff */
[----:B------:R-:W-:-:S05]  /*7d70*/  IMAD.SHL.U32 R0, R2, 0x100000, RZ ;  /* 0x0010000002007824 */ /* 0x000fca00078e00ff */
[----:B------:R-:W-:Y:S01]  /*7d80*/  LOP3.LUT R0, R3, R0, R4, 0xfe, !PT ;  /* 0x0000000003007212 */ /* 0x000fe200078efe04 */
[----:B------:R-:W-:Y:S06]  /*7d90*/  BRA `(.L_x_1925) ;  /* 0x0000000000f87947 */ /* 0x000fec0003800000 */
.L_x_1938:
        /* <DEDUP_REMOVED lines=20> */
.L_x_1943:
[----:B------:R-:W-:Y:S05]  /*7ee0*/  BSYNC B0 ;  /* 0x0000000000007941 */ /* 0x000fea0003800000 */
.L_x_1942:
[----:B------:R-:W-:Y:S01]  /*7ef0*/  LEA R3, R0, 0x37800000, 0x17 ;  /* 0x3780000000037811 */ /* 0x000fe200078eb8ff */
[----:B------:R-:W-:-:S05]  /*7f00*/  IMAD.SHL.U32 R0, R2, 0x200000, RZ ;  /* 0x0020000002007824 */ /* 0x000fca00078e00ff */
[----:B------:R-:W-:Y:S01]  /*7f10*/  LOP3.LUT R0, R3, R0, R4, 0xfe, !PT ;  /* 0x0000000003007212 */ /* 0x000fe200078efe04 */
[----:B------:R-:W-:Y:S06]  /*7f20*/  BRA `(.L_x_1925) ;  /* 0x0000000000947947 */ /* 0x000fec0003800000 */
.L_x_1937:
        /* <DEDUP_REMOVED lines=14> */
.L_x_1924:
        /* <DEDUP_REMOVED lines=16> */
.L_x_1946:
[----:B------:R-:W-:Y:S01]  /*8110*/  IMAD.MOV.U32 R0, RZ, RZ, RZ ;  /* 0x000000ffff007224 */ /* 0x000fe200078e00ff */
[----:B------:R-:W-:Y:S06]  /*8120*/  BRA `(.L_x_1925) ;  /* 0x0000000000147947 */ /* 0x000fec0003800000 */
.L_x_1945:
[----:B------:R-:W2:Y:S02]  /*8130*/  LDG.E.64 R2, desc[UR36][R2.64] ;  /* 0x0000002402027981 */ /* 0x000ea4000c1e1b00 */
[----:B--2---:R0:W1:Y:S01]  /*8140*/  I2F.U64 R0, R2 ;  /* 0x0000000200007312 */ /* 0x0040620000301000 */
[----:B------:R-:W-:Y:S05]  /*8150*/  BRA `(.L_x_1925) ;  /* 0x0000000000087947 */ /* 0x000fea0003800000 */
.L_x_1944:
[----:B------:R-:W2:Y:S02]  /*8160*/  LDG.E R0, desc[UR36][R2.64] ;  /* 0x0000002402007981 */ /* 0x000ea4000c1e1900 */
[----:B--2---:R-:W-:-:S07]  /*8170*/  I2FP.F32.U32 R0, R0 ;  /* 0x0000000000007245 */ /* 0x004fce0000201000 */
.L_x_1925:
[----:B------:R-:W-:Y:S05]  /*8180*/  BSYNC B6 ;  /* 0x0000000000067941 */ /* 0x000fea0003800000 */
.L_x_1919:
        /* <DEDUP_REMOVED lines=16> */
.L_x_1950:
[----:B------:R-:W0:Y:S02]  /*8290*/  F2I.FTZ.S64.TRUNC R2, |R0| ;  /* 0x4000000000027311 */ /* 0x000e24000021d900 */
[----:B0-----:R0:W-:Y:S01]  /*82a0*/  STG.E.U8 desc[UR36][R16.64], R2 ;  /* 0x0000000210007986 */ /* 0x0011e2000c101124 */
[----:B------:R-:W-:Y:S05]  /*82b0*/  BRA `(.L_x_1952) ;  /* 0x0000000c00407947 */ /* 0x000fea0003800000 */
.L_x_1949:
        /* <DEDUP_REMOVED lines=9> */
.L_x_1954:
[----:B------:R-:W0:Y:S02]  /*8350*/  F2I.FTZ.TRUNC.NTZ R3, |R0| ;  /* 0x4000000000037305 */ /* 0x000e24000021f100 */
[----:B0-----:R0:W-:Y:S01]  /*8360*/  STG.E desc[UR36][R16.64], R3 ;  /* 0x0000000310007986 */ /* 0x0011e2000c101924 */
[----:B------:R-:W-:Y:S05]  /*8370*/  BRA `(.L_x_1952) ;  /* 0x0000000c00107947 */ /* 0x000fea0003800000 */
.L_x_1953:
[----:B------:R-:W0:Y:S02]  /*8380*/  F2I.FTZ.TRUNC.NTZ R3, |R0| ;  /* 0x4000000000037305 */ /* 0x000e24000021f100 */
[----:B0-----:R0:W-:Y:S01]  /*8390*/  STG.E.U16 desc[UR36][R16.64], R3 ;  /* 0x0000000310007986 */ /* 0x0011e2000c101524 */
[----:B------:R-:W-:Y:S05]  /*83a0*/  BRA `(.L_x_1952) ;  /* 0x0000000c00047947 */ /* 0x000fea0003800000 */
.L_x_1948:
        /* <DEDUP_REMOVED lines=8> */
.L_x_1956:
[----:B------:R-:W-:-:S05]  /*8430*/  F2FP.F16.F32.PACK_AB R2, RZ, R2 ;  /* 0x00000002ff02723e */ /* 0x000fca00000000ff */
[----:B------:R0:W-:Y:S01]  /*8440*/  STG.E.U16 desc[UR36][R16.64], R2 ;  /* 0x0000000210007986 */ /* 0x0001e2000c101524 */
[----:B------:R-:W-:Y:S05]  /*8450*/  BRA `(.L_x_1952) ;  /* 0x0000000800d87947 */ /* 0x000fea0003800000 */
.L_x_1955:
        /* <DEDUP_REMOVED lines=9> */
.L_x_1958:
[----:B------:R-:W-:-:S04]  /*84f0*/  F2FP.F16.F32.PACK_AB R3, RZ, R2 ;  /* 0x00000002ff03723e */ /* 0x000fc800000000ff */
[----:B------:R-:W-:-:S05]  /*8500*/  PRMT R3, R3, 0x5410, RZ ;  /* 0x0000541003037816 */ /* 0x000fca00000000ff */
[----:B------:R0:W-:Y:S01]  /*8510*/  STG.E desc[UR36][R16.64], R3 ;  /* 0x0000000310007986 */ /* 0x0001e2000c101924 */
[----:B------:R-:W-:Y:S05]  /*8520*/  BRA `(.L_x_1952) ;  /* 0x0000000800a47947 */ /* 0x000fea0003800000 */
.L_x_1957:
[----:B------:R-:W-:-:S06]  /*8530*/  FMUL.FTZ R2, |R0|, 1 ;  /* 0x3f80000000027820 */ /* 0x000fcc0000410200 */
[----:B------:R-:W0:Y:S02]  /*8540*/  F2F.F64.F32 R2, R2 ;  /* 0x0000000200027310 */ /* 0x000e240000201800 */
[----:B0-----:R0:W-:Y:S01]  /*8550*/  STG.E.64 desc[UR36][R16.64], R2 ;  /* 0x0000000210007986 */ /* 0x0011e2000c101b24 */
[----:B------:R-:W-:Y:S05]  /*8560*/  BRA `(.L_x_1952) ;  /* 0x0000000800947947 */ /* 0x000fea0003800000 */
.L_x_1947:
        /* <DEDUP_REMOVED lines=12> */
.L_x_1961:
[----:B------:R-:W-:Y:S01]  /*8630*/  FMUL.FTZ R4, |R0|, 1 ;  /* 0x3f80000000047820 */ /* 0x000fe20000410200 */
[----:B------:R-:W-:-:S05]  /*8640*/  CS2R R6, SRZ ;  /* 0x0000000000067805 */ /* 0x000fca000001ff00 */
[----:B------:R-:W0:Y:S02]  /*8650*/  F2F.F64.F32 R4, R4 ;  /* 0x0000000400047310 */ /* 0x000e240000201800 */
[----:B0-----:R0:W-:Y:S01]  /*8660*/  STG.E.128 desc[UR36][R16.64], R4 ;  /* 0x0000000410007986 */ /* 0x0011e2000c101d24 */
[----:B------:R-:W-:Y:S05]  /*8670*/  BRA `(.L_x_1952) ;  /* 0x0000000800507947 */ /* 0x000fea0003800000 */
.L_x_1960:
        /* <DEDUP_REMOVED lines=20> */
.L_x_1965:
[----:B------:R-:W-:Y:S05]  /*87c0*/  BSYNC B0 ;  /* 0x0000000000007941 */ /* 0x000fea0003800000 */
.L_x_1964:
[----:B------:R-:W-:-:S05]  /*87d0*/  LOP3.LUT R5, R0, R5, RZ, 0xfc, !PT ;  /* 0x0000000500057212 */ /* 0x000fca00078efcff */
[----:B------:R0:W-:Y:S01]  /*87e0*/  STG.E.U8 desc[UR36][R16.64], R5 ;  /* 0x0000000510007986 */ /* 0x0001e2000c101124 */
[----:B------:R-:W-:Y:S05]  /*87f0*/  BRA `(.L_x_1952) ;  /* 0x0000000400f07947 */ /* 0x000fea0003800000 */
.L_x_1963:
        /* <DEDUP_REMOVED lines=12> */
.L_x_1967:
[----:B------:R-:W-:Y:S01]  /*88c0*/  IMAD.MOV.U32 R0, RZ, RZ, 0x7f ;  /* 0x0000007fff007424 */ /* 0x000fe200078e00ff */
[----:B------:R-:W-:-:S04]  /*88d0*/  ISETP.GT.U32.AND P0, PT, R4, 0x7f800000, PT ;  /* 0x7f8000000400780c */ /* 0x000fc80003f04070 */
[----:B------:R-:W-:-:S09]  /*88e0*/  SEL R0, R0, 0x7c, P0 ;  /* 0x0000007c00007807 */ /* 0x000fd20000000000 */
.L_x_1968:
[----:B------:R-:W-:Y:S05]  /*88f0*/  BSYNC B0 ;  /* 0x0000000000007941 */ /* 0x000fea0003800000 */
.L_x_1966:
[----:B------:R-:W-:-:S04]  /*8900*/  LOP3.LUT R2, R2, 0x80000000, RZ, 0xc0, !PT ;  /* 0x8000000002027812 */ /* 0x000fc800078ec0ff */
[----:B------:R-:W-:-:S04]  /*8910*/  SHF.R.U32.HI R3, RZ, 0x18, R2 ;  /* 0x00000018ff037819 */ /* 0x000fc80000011602 */
[----:B------:R-:W-:-:S05]  /*8920*/  LOP3.LUT R3, R0, R3, RZ, 0xfc, !PT ;  /* 0x0000000300037212 */ /* 0x000fca00078efcff */
[----:B------:R0:W-:Y:S01]  /*8930*/  STG.E.U8 desc[UR36][R16.64], R3 ;  /* 0x0000000310007986 */ /* 0x0001e2000c101124 */
[----:B------:R-:W-:Y:S05]  /*8940*/  BRA `(.L_x_1952) ;  /* 0x00000004009c7947 */ /* 0x000fea0003800000 */
.L_x_1962:
[----:B------:R-:W-:-:S05]  /*8950*/  F2FP.BF16.F32.PACK_AB R2, RZ, R2 ;  /* 0x00000002ff02723e */ /* 0x000fca00000010ff */
[----:B------:R0:W-:Y:S01]  /*8960*/  STG.E.U16 desc[UR36][R16.64], R2 ;  /* 0x0000000210007986 */ /* 0x0001e2000c101524 */
[----:B------:R-:W-:Y:S05]  /*8970*/  BRA `(.L_x_1952) ;  /* 0x0000000400907947 */ /* 0x000fea0003800000 */
.L_x_1959:
        /* <DEDUP_REMOVED lines=11> */
.L_x_1971:
        /* <DEDUP_REMOVED lines=16> */
.L_x_1974:
[----:B------:R-:W-:-:S04]  /*8b30*/  LOP3.LUT R2, R2, 0x80000000, RZ, 0xc0, !PT ;  /* 0x8000000002027812 */ /* 0x000fc800078ec0ff */
[----:B------:R-:W-:-:S04]  /*8b40*/  SHF.R.U32.HI R3, RZ, 0x18, R2 ;  /* 0x00000018ff037819 */ /* 0x000fc80000011602 */
[----:B------:R-:W-:-:S04]  /*8b50*/  LOP3.LUT R0, R0, R3, RZ, 0xfc, !PT ;  /* 0x0000000300007212 */ /* 0x000fc800078efcff */
[----:B------:R-:W-:-:S07]  /*8b60*/  PRMT R8, R0, 0x7610, R8 ;  /* 0x0000761000087816 */ /* 0x000fce0000000008 */
.L_x_1973:
[----:B------:R-:W-:Y:S05]  /*8b70*/  BSYNC B0 ;  /* 0x0000000000007941 */ /* 0x000fea0003800000 */
.L_x_1972:
[----:B------:R3:W-:Y:S01]  /*8b80*/  STG.E.U8 desc[UR36][R16.64], R8 ;  /* 0x0000000810007986 */ /* 0x0007e2000c101124 */
[----:B------:R-:W-:Y:S05]  /*8b90*/  BRA `(.L_x_1952) ;  /* 0x0000000400087947 */ /* 0x000fea0003800000 */
.L_x_1970:
        /* <DEDUP_REMOVED lines=16> */
.L_x_1977:
[----:B------:R-:W-:-:S04]  /*8ca0*/  LOP3.LUT R2, R2, 0x80000000, RZ, 0xc0, !PT ;  /* 0x8000000002027812 */ /* 0x000fc800078ec0ff */
[----:B------:R-:W-:-:S04]  /*8cb0*/  SHF.R.U32.HI R3, RZ, 0x18, R2 ;  /* 0x00000018ff037819 */ /* 0x000fc80000011602 */
[----:B------:R-:W-:-:S04]  /*8cc0*/  LOP3.LUT R0, R0, R3, RZ, 0xfc, !PT ;  /* 0x0000000300007212 */ /* 0x000fc800078efcff */
[----:B------:R-:W-:-:S07]  /*8cd0*/  PRMT R8, R0, 0x7610, R8 ;  /* 0x0000761000087816 */ /* 0x000fce0000000008 */
.L_x_1976:
[----:B------:R-:W-:Y:S05]  /*8ce0*/  BSYNC B0 ;  /* 0x0000000000007941 */ /* 0x000fea0003800000 */
.L_x_1975:
[----:B------:R0:W-:Y:S01]  /*8cf0*/  STG.E.U8 desc[UR36][R16.64], R8 ;  /* 0x0000000810007986 */ /* 0x0001e2000c101124 */
[----:B------:R-:W-:Y:S05]  /*8d00*/  BRA `(.L_x_1952) ;  /* 0x0000000000ac7947 */ /* 0x000fea0003800000 */
.L_x_1969:
        /* <DEDUP_REMOVED lines=21> */
.L_x_1951:
        /* <DEDUP_REMOVED lines=16> */
.L_x_1980:
[----:B------:R-:W-:Y:S05]  /*8f60*/  BRA `(.L_x_1952) ;  /* 0x0000000000147947 */ /* 0x000fea0003800000 */
.L_x_1979:
[----:B------:R-:W0:Y:S02]  /*8f70*/  F2I.FTZ.U64.TRUNC R2, |R0| ;  /* 0x4000000000027311 */ /* 0x000e24000021d800 */
[----:B0-----:R2:W-:Y:S01]  /*8f80*/  STG.E.64 desc[UR36][R16.64], R2 ;  /* 0x0000000210007986 */ /* 0x0015e2000c101b24 */
[----:B------:R-:W-:Y:S05]  /*8f90*/  BRA `(.L_x_1952) ;  /* 0x0000000000087947 */ /* 0x000fea0003800000 */
.L_x_1978:
[----:B------:R-:W0:Y:S02]  /*8fa0*/  F2I.FTZ.U32.TRUNC.NTZ R3, |R0| ;  /* 0x4000000000037305 */ /* 0x000e24000021f000 */
[----:B0-----:R0:W-:Y:S02]  /*8fb0*/  STG.E desc[UR36][R16.64], R3 ;  /* 0x0000000310007986 */ /* 0x0011e4000c101924 */
.L_x_1952:
[----:B------:R-:W-:-:S07]  /*8fc0*/  VIADD R19, R19, 0x80 ;  /* 0x0000008013137836 */ /* 0x000fce0000000000 */
.L_x_1917:
[----:B------:R-:W-:Y:S05]  /*8fd0*/  BSYNC B7 ;  /* 0x0000000000077941 */ /* 0x000fea0003800000 */
.L_x_1916:
        /* <DEDUP_REMOVED lines=306> */
.L_x_1981:
        /* <DEDUP_REMOVED lines=20> */
[----:B--2---:R-:W2:Y:S01]  /*a440*/  I2F.S16 R0, R0 ;  /* 0x0000000000007306 */ /* 0x004ea20000101400 */
[----:B------:R-:W-:Y:S05]  /*a450*/  BRA `(.L_x_1988) ;  /* 0x0000000c00387947 */ /* 0x000fea0003800000 */
.L_x_1986:
[----:B------:R-:W2:Y:S02]  /*a460*/  LDG.E.U8 R0, desc[UR36][R2.64] ;  /* 0x0000002402007981 */ /* 0x000ea4000c1e1100 */
[----:B--2---:R-:W-:Y:S01]  /*a470*/  I2FP.F32.U32 R0, R0 ;  /* 0x0000000000007245 */ /* 0x004fe20000201000 */
[----:B------:R-:W-:Y:S06]  /*a480*/  BRA `(.L_x_1988) ;  /* 0x0000000c002c7947 */ /* 0x000fec0003800000 */
.L_x_1985:
[----:B------:R-:W-:-:S13]  /*a490*/  ISETP.NE.AND P0, PT, R4, 0x2, PT ;  /* 0x000000020400780c */ /* 0x000fda0003f05270 */
[----:B------:R-:W-:Y:S05]  /*a4a0*/  @!P0 BRA `(.L_x_1989) ;  /* 0x0000000000288947 */ /* 0x000fea0003800000 */
[----:B------:R-:W-:-:S13]  /*a4b0*/  ISETP.NE.AND P0, PT, R4, 0x3, PT ;  /* 0x000000030400780c */ /* 0x000fda0003f05270 */
[----:B------:R-:W-:Y:S05]  /*a4c0*/  @!P0 BRA `(.L_x_1990) ;  /* 0x0000000000148947 */ /* 0x000fea0003800000 */
[----:B------:R-:W-:-:S13]  /*a4d0*/  ISETP.NE.AND P0, PT, R4, 0x4, PT ;  /* 0x000000040400780c */ /* 0x000fda0003f05270 */
[----:B------:R-:W-:Y:S05]  /*a4e0*/  @P0 BRA `(.L_x_1987) ;  /* 0x0000000800b80947 */ /* 0x000fea0003800000 */
[----:B------:R-:W2:Y:S02]  /*a4f0*/  LDG.E.64 R2, desc[UR36][R2.64] ;  /* 0x0000002402027981 */ /* 0x000ea4000c1e1b00 */
[----:B--2---:R3:W4:Y:S01]  /*a500*/  I2F.S64 R0, R2 ;  /* 0x0000000200007312 */ /* 0x0047220000301400 */
[----:B------:R-:W-:Y:S05]  /*a510*/  BRA `(.L_x_1988) ;  /* 0x0000000c00087947 */ /* 0x000fea0003800000 */
.L_x_1990:
[----:B------:R-:W2:Y:S02]  /*a520*/  LDG.E R0, desc[UR36][R2.64] ;  /* 0x0000002402007981 */ /* 0x000ea4000c1e1900 */
[----:B--2---:R-:W-:Y:S01]  /*a530*/  I2FP.F32.S32 R0, R0 ;  /* 0x0000000000007245 */ /* 0x004fe20000201400 */
[----:B------:R-:W-:Y:S06]  /*a540*/  BRA `(.L_x_1988) ;  /* 0x0000000800fc7947 */ /* 0x000fec0003800000 */
.L_x_1989:
[----:B------:R-:W2:Y:S02]  /*a550*/  LDG.E.U16 R0, desc[UR36][R2.64] ;  /* 0x0000002402007981 */ /* 0x000ea4000c1e1500 */
[----:B--2---:R-:W0:Y:S01]  /*a560*/  I2F.S16 R0, R0 ;  /* 0x0000000000007306 */ /* 0x004e220000101400 */
[----:B------:R-:W-:Y:S05]  /*a570*/  BRA `(.L_x_1988) ;  /* 0x0000000800f07947 */ /* 0x000fea0003800000 */
.L_x_1984:
        /* <DEDUP_REMOVED lines=8> */
.L_x_1992:
[----:B------:R-:W2:Y:S02]  /*a600*/  LDG.E.U16 R0, desc[UR36][R2.64] ;  /* 0x0000002402007981 */ /* 0x000ea4000c1e1500 */
[----:B--2---:R-:W-:Y:S01]  /*a610*/  HADD2.F32 R0, -RZ, R0.H0_H0 ;  /* 0x20000000ff007230 */ /* 0x004fe20000004100 */
[----:B------:R-:W-:Y:S06]  /*a620*/  BRA `(.L_x_1988) ;  /* 0x0000000800c47947 */ /* 0x000fec0003800000 */
.L_x_1991:
        /* <DEDUP_REMOVED lines=8> */
.L_x_1994:
[----:B------:R-:W2:Y:S02]  /*a6b0*/  LDG.E.U16 R0, desc[UR36][R2.64] ;  /* 0x0000002402007981 */ /* 0x000ea4000c1e1500 */
[----:B--2---:R-:W-:Y:S01]  /*a6c0*/  HADD2.F32 R0, -RZ, R0.H0_H0 ;  /* 0x20000000ff007230 */ /* 0x004fe20000004100 */
[----:B------:R-:W-:Y:S06]  /*a6d0*/  BRA `(.L_x_1988) ;  /* 0x0000000800987947 */ /* 0x000fec0003800000 */
.L_x_1993:
[----:B------:R-:W2:Y:S01]  /*a6e0*/  LDG.E.64 R2, desc[UR36][R2.64] ;  /* 0x0000002402027981 */ /* 0x000ea2000c1e1b00 */
[----:B------:R-:W-:Y:S01]  /*a6f0*/  UMOV UR4, 0xf0000000 ;  /* 0xf000000000047882 */ /* 0x000fe20000000000 */
[----:B------:R-:W-:Y:S01]  /*a700*/  UMOV UR5, 0x380fffff ;  /* 0x380fffff00057882 */ /* 0x000fe20000000000 */
[----:B--2---:R-:W0:Y:S01]  /*a710*/  F2F.F32.F64 R0, R2 ;  /* 0x0000000200007310 */ /* 0x004e220000301000 */
[----:B------:R-:W-:-:S14]  /*a720*/  DSETP.GEU.AND P0, PT, |R2|, UR4, PT ;  /* 0x0000000402007e2a */ /* 0x000fdc000bf0e200 */
[----:B0-----:R-:W-:Y:S01]  /*a730*/  @!P0 FMUL R0, R0, 1.175494350822287508e-38 ;  /* 0x0080000000008820 */ /* 0x001fe20000400000 */
[----:B------:R-:W-:Y:S06]  /*a740*/  BRA `(.L_x_1988) ;  /* 0x00000008007c7947 */ /* 0x000fec0003800000 */
.L_x_1983:
        /* <DEDUP_REMOVED lines=12> */
.L_x_1997:
[----:B------:R-:W2:Y:S01]  /*a810*/  LDG.E.64 R2, desc[UR36][R2.64] ;  /* 0x0000002402027981 */ /* 0x000ea2000c1e1b00 */
[----:B------:R-:W-:Y:S01]  /*a820*/  UMOV UR4, 0xf0000000 ;  /* 0xf000000000047882 */ /* 0x000fe20000000000 */
[----:B------:R-:W-:Y:S01]  /*a830*/  UMOV UR5, 0x380fffff ;  /* 0x380fffff00057882 */ /* 0x000fe20000000000 */
[----:B--2---:R-:W0:Y:S01]  /*a840*/  F2F.F32.F64 R0, R2 ;  /* 0x0000000200007310 */ /* 0x004e220000301000 */
[----:B------:R-:W-:-:S14]  /*a850*/  DSETP.GEU.AND P0, PT, |R2|, UR4, PT ;  /* 0x0000000402007e2a */ /* 0x000fdc000bf0e200 */
[----:B0-----:R-:W-:Y:S01]  /*a860*/  @!P0 FMUL R0, R0, 1.175494350822287508e-38 ;  /* 0x0080000000008820 */ /* 0x001fe20000400000 */
[----:B------:R-:W-:Y:S06]  /*a870*/  BRA `(.L_x_1988) ;  /* 0x0000000800307947 */ /* 0x000fec0003800000 */
.L_x_1996:
        /* <DEDUP_REMOVED lines=26> */
.L_x_1999:
        /* <DEDUP_REMOVED lines=13> */
.L_x_1998:
[----:B------:R-:W2:Y:S02]  /*aaf0*/  LDG.E.U16 R0, desc[UR36][R2.64] ;  /* 0x0000002402007981 */ /* 0x000ea4000c1e1500 */
[----:B--2---:R-:W-:Y:S01]  /*ab00*/  IMAD.U32 R0, R0, 0x10000, RZ ;  /* 0x0001000000007824 */ /* 0x004fe200078e00ff */
[----:B------:R-:W-:Y:S06]  /*ab10*/  BRA `(.L_x_1988) ;  /* 0x0000000400887947 */ /* 0x000fec0003800000 */
.L_x_1995:
        /* <DEDUP_REMOVED lines=11> */
.L_x_2002:
        /* <DEDUP_REMOVED lines=20> */
.L_x_2004:
[----:B------:R-:W-:Y:S05]  /*ad10*/  BSYNC B0 ;  /* 0x0000000000007941 */ /* 0x000fea0003800000 */
.L_x_2003:
[----:B------:R-:W-:Y:S01]  /*ad20*/  LEA R3, R0, 0x3b800000, 0x17 ;  /* 0x3b80000000037811 */ /* 0x000fe200078eb8ff */
[----:B------:R-:W-:-:S05]  /*ad30*/  IMAD.SHL.U32 R0, R2, 0x100000, RZ ;  /* 0x0010000002007824 */ /* 0x000fca00078e00ff */
[----:B------:R-:W-:Y:S01]  /*ad40*/  LOP3.LUT R0, R3, R0, R4, 0xfe, !PT ;  /* 0x0000000003007212 */ /* 0x000fe200078efe04 */
[----:B------:R-:W-:Y:S06]  /*ad50*/  BRA `(.L_x_1988) ;  /* 0x0000000000f87947 */ /* 0x000fec0003800000 */
.L_x_2001:
        /* <DEDUP_REMOVED lines=20> */
.L_x_2006:
[----:B------:R-:W-:Y:S05]  /*aea0*/  BSYNC B0 ;  /* 0x0000000000007941 */ /* 0x000fea0003800000 */
.L_x_2005:
[----:B------:R-:W-:Y:S01]  /*aeb0*/  LEA R3, R0, 0x37800000, 0x17 ;  /* 0x3780000000037811 */ /* 0x000fe200078eb8ff */
[----:B------:R-:W-:-:S05]  /*aec0*/  IMAD.SHL.U32 R0, R2, 0x200000, RZ ;  /* 0x0020000002007824 */ /* 0x000fca00078e00ff */
[----:B------:R-:W-:Y:S01]  /*aed0*/  LOP3.LUT R0, R3, R0, R4, 0xfe, !PT ;  /* 0x0000000003007212 */ /* 0x000fe200078efe04 */
[----:B------:R-:W-:Y:S06]  /*aee0*/  BRA `(.L_x_1988) ;  /* 0x0000000000947947 */ /* 0x000fec0003800000 */
.L_x_2000:
        /* <DEDUP_REMOVED lines=14> */
.L_x_1987:
        /* <DEDUP_REMOVED lines=16> */
.L_x_2009:
[----:B------:R-:W-:Y:S01]  /*b0d0*/  IMAD.MOV.U32 R0, RZ, RZ, RZ ;  /* 0x000000ffff007224 */ /* 0x000fe200078e00ff */
[----:B------:R-:W-:Y:S06]  /*b0e0*/  BRA `(.L_x_1988) ;  /* 0x0000000000147947 */ /* 0x000fec0003800000 */
.L_x_2008:
[----:B------:R-:W2:Y:S02]  /*b0f0*/  LDG.E.64 R2, desc[UR36][R2.64] ;  /* 0x0000002402027981 */ /* 0x000ea4000c1e1b00 */
[----:B--2---:R0:W1:Y:S01]  /*b100*/  I2F.U64 R0, R2 ;  /* 0x0000000200007312 */ /* 0x0040620000301000 */
[----:B------:R-:W-:Y:S05]  /*b110*/  BRA `(.L_x_1988) ;  /* 0x0000000000087947 */ /* 0x000fea0003800000 */
.L_x_2007:
[----:B------:R-:W2:Y:S02]  /*b120*/  LDG.E R0, desc[UR36][R2.64] ;  /* 0x0000002402007981 */ /* 0x000ea4000c1e1900 */
[----:B--2---:R-:W-:-:S07]  /*b130*/  I2FP.F32.U32 R0, R0 ;  /* 0x0000000000007245 */ /* 0x004fce0000201000 */
.L_x_1988:
[----:B------:R-:W-:Y:S05]  /*b140*/  BSYNC B6 ;  /* 0x0000000000067941 */ /* 0x000fea0003800000 */
.L_x_1982:
        /* <DEDUP_REMOVED lines=14> */
[----:B0-----:R-:W-:Y:S01]  /*b230*/  STG.E.U8 desc[UR36][R16.64], R3 ;  /* 0x0000000310007986 */ /* 0x001fe2000c101124 */
[----:B------:R-:W-:Y:S05]  /*b240*/  EXIT ;  /* 0x000000000000794d */ /* 0x000fea0003800000 */
.L_x_2013:
[----:B------:R-:W0:Y:S02]  /*b250*/  F2I.FTZ.S64.TRUNC R2, |R0| ;  /* 0x4000000000027311 */ /* 0x000e24000021d900 */
[----:B0-----:R-:W-:Y:S01]  /*b260*/  STG.E.U8 desc[UR36][R16.64], R2 ;  /* 0x0000000210007986 */ /* 0x001fe2000c101124 */
[----:B------:R-:W-:Y:S05]  /*b270*/  EXIT ;  /* 0x000000000000794d */ /* 0x000fea0003800000 */
.L_x_2012:
[----:B------:R-:W-:-:S13]  /*b280*/  ISETP.NE.AND P0, PT, R3, 0x2, PT ;  /* 0x000000020300780c */ /* 0x000fda0003f05270 */
[----:B------:R-:W-:Y:S05]  /*b290*/  @!P0 BRA `(.L_x_2015) ;  /* 0x0000000000288947 */ /* 0x000fea0003800000 */
[----:B------:R-:W-:-:S13]  /*b2a0*/  ISETP.NE.AND P0, PT, R3, 0x3, PT ;  /* 0x000000030300780c */ /* 0x000fda0003f05270 */
[----:B------:R-:W-:Y:S05]  /*b2b0*/  @!P0 BRA `(.L_x_2016) ;  /* 0x0000000000148947 */ /* 0x000fea0003800000 */
[----:B------:R-:W-:-:S13]  /*b2c0*/  ISETP.NE.AND P0, PT, R3, 0x4, PT ;  /* 0x000000040300780c */ /* 0x000fda0003f05270 */
[----:B------:R-:W-:Y:S05]  /*b2d0*/  @P0 BRA `(.L_x_2014) ;  /* 0x0000000800d00947 */ /* 0x000fea0003800000 */
[----:B------:R-:W0:Y:S02]  /*b2e0*/  F2I.FTZ.S64.TRUNC R2, |R0| ;  /* 0x4000000000027311 */ /* 0x000e24000021d900 */
[----:B0-----:R-:W-:Y:S01]  /*b2f0*/  STG.E.64 desc[UR36][R16.64], R2 ;  /* 0x0000000210007986 */ /* 0x001fe2000c101b24 */
[----:B------:R-:W-:Y:S05]  /*b300*/  EXIT ;  /* 0x000000000000794d */ /* 0x000fea0003800000 */
.L_x_2016:
[----:B------:R-:W0:Y:S02]  /*b310*/  F2I.FTZ.TRUNC.NTZ R3, |R0| ;  /* 0x4000000000037305 */ /* 0x000e24000021f100 */
[----:B0-----:R-:W-:Y:S01]  /*b320*/  STG.E desc[UR36][R16.64], R3 ;  /* 0x0000000310007986 */ /* 0x001fe2000c101924 */
[----:B------:R-:W-:Y:S05]  /*b330*/  EXIT ;  /* 0x000000000000794d */ /* 0x000fea0003800000 */
.L_x_2015:
[----:B------:R-:W0:Y:S02]  /*b340*/  F2I.FTZ.TRUNC.NTZ R3, |R0| ;  /* 0x4000000000037305 */ /* 0x000e24000021f100 */
[----:B0-----:R-:W-:Y:S01]  /*b350*/  STG.E.U16 desc[UR36][R16.64], R3 ;  /* 0x0000000310007986 */ /* 0x001fe2000c101524 */
[----:B------:R-:W-:Y:S05]  /*b360*/  EXIT ;  /* 0x000000000000794d */ /* 0x000fea0003800000 */
.L_x_2011:
[----:B------:R-:W-:-:S13]  /*b370*/  ISETP.GT.AND P0, PT, R3, 0x6, PT ;  /* 0x000000060300780c */ /* 0x000fda0003f04270 */
[----:B------:R-:W-:Y:S05]  /*b380*/  @P0 BRA `(.L_x_2017) ;  /* 0x0000000000240947 */ /* 0x000fea0003800000 */
[----:B------:R-:W-:-:S13]  /*b390*/  ISETP.NE.AND P0, PT, R3, 0x5, PT ;  /* 0x000000050300780c */ /* 0x000fda0003f05270 */
[----:B------:R-:W-:Y:S05]  /*b3a0*/  @!P0 BRA `(.L_x_2018) ;  /* 0x0000000000108947 */ /* 0x000fea0003800000 */
[----:B------:R-:W-:-:S13]  /*b3b0*/  ISETP.NE.AND P0, PT, R3, 0x6, PT ;  /* 0x000000060300780c */ /* 0x000fda0003f05270 */
[----:B------:R-:W-:Y:S05]  /*b3c0*/  @P0 BRA `(.L_x_2014) ;  /* 0x0000000800940947 */ /* 0x000fea0003800000 */
[----:B------:R-:W-:Y:S01]  /*b3d0*/  STG.E desc[UR36][R16.64], R2 ;  /* 0x0000000210007986 */ /* 0x000fe2000c101924 */
[----:B------:R-:W-:Y:S05]  /*b3e0*/  EXIT ;  /* 0x000000000000794d */ /* 0x000fea0003800000 */
.L_x_2018:
[----:B------:R-:W-:-:S05]  /*b3f0*/  F2FP.F16.F32.PACK_AB R2, RZ, R2 ;  /* 0x00000002ff02723e */ /* 0x000fca00000000ff */
[----:B------:R-:W-:Y:S01]  /*b400*/  STG.E.U16 desc[UR36][R16.64], R2 ;  /* 0x0000000210007986 */ /* 0x000fe2000c101524 */
[----:B------:R-:W-:Y:S05]  /*b410*/  EXIT ;  /* 0x000000000000794d */ /* 0x000fea0003800000 */
.L_x_2017:
        /* <DEDUP_REMOVED lines=9> */
.L_x_2020:
[----:B------:R-:W-:-:S04]  /*b4b0*/  F2FP.F16.F32.PACK_AB R3, RZ, R2 ;  /* 0x00000002ff03723e */ /* 0x000fc800000000ff */
[----:B------:R-:W-:-:S05]  /*b4c0*/  PRMT R3, R3, 0x5410, RZ ;  /* 0x0000541003037816 */ /* 0x000fca00000000ff */
[----:B------:R-:W-:Y:S01]  /*b4d0*/  STG.E desc[UR36][R16.64], R3 ;  /* 0x0000000310007986 */ /* 0x000fe2000c101924 */
[----:B------:R-:W-:Y:S05]  /*b4e0*/  EXIT ;  /* 0x000000000000794d */ /* 0x000fea0003800000 */
.L_x_2019:
[----:B------:R-:W-:-:S06]  /*b4f0*/  FMUL.FTZ R2, |R0|, 1 ;  /* 0x3f80000000027820 */ /* 0x000fcc0000410200 */
[----:B------:R-:W0:Y:S02]  /*b500*/  F2F.F64.F32 R2, R2 ;  /* 0x0000000200027310 */ /* 0x000e240000201800 */
[----:B0-----:R-:W-:Y:S01]  /*b510*/  STG.E.64 desc[UR36][R16.64], R2 ;  /* 0x0000000210007986 */ /* 0x001fe2000c101b24 */
[----:B------:R-:W-:Y:S05]  /*b520*/  EXIT ;  /* 0x000000000000794d */ /* 0x000fea0003800000 */
.L_x_2010:
        /* <DEDUP_REMOVED lines=10> */
[----:B------:R-:W-:Y:S01]  /*b5d0*/  STG.E.U8 desc[UR36][R16.64], R3 ;  /* 0x0000000310007986 */ /* 0x000fe2000c101124 */
[----:B------:R-:W-:Y:S05]  /*b5e0*/  EXIT ;  /* 0x000000000000794d */ /* 0x000fea0003800000 */
.L_x_2023:
[----:B------:R-:W-:Y:S01]  /*b5f0*/  FMUL.FTZ R4, |R0|, 1 ;  /* 0x3f80000000047820 */ /* 0x000fe20000410200 */
[----:B------:R-:W-:-:S05]  /*b600*/  CS2R R6, SRZ ;  /* 0x0000000000067805 */ /* 0x000fca000001ff00 */
[----:B------:R-:W0:Y:S02]  /*b610*/  F2F.F64.F32 R4, R4 ;  /* 0x0000000400047310 */ /* 0x000e240000201800 */
[----:B0-----:R-:W-:Y:S01]  /*b620*/  STG.E.128 desc[UR36][R16.64], R4 ;  /* 0x0000000410007986 */ /* 0x001fe2000c101d24 */
[----:B------:R-:W-:Y:S05]  /*b630*/  EXIT ;  /* 0x000000000000794d */ /* 0x000fea0003800000 */
.L_x_2022:
        /* <DEDUP_REMOVED lines=20> */
.L_x_2027:
[----:B------:R-:W-:Y:S05]  /*b780*/  BSYNC B0 ;  /* 0x0000000000007941 */ /* 0x000fea0003800000 */
.L_x_2026:
[----:B------:R-:W-:-:S05]  /*b790*/  LOP3.LUT R5, R0, R5, RZ, 0xfc, !PT ;  /* 0x0000000500057212 */ /* 0x000fca00078efcff */
[----:B------:R-:W-:Y:S01]  /*b7a0*/  STG.E.U8 desc[UR36][R16.64], R5 ;  /* 0x0000000510007986 */ /* 0x000fe2000c101124 */
[----:B------:R-:W-:Y:S05]  /*b7b0*/  EXIT ;  /* 0x000000000000794d */ /* 0x000fea0003800000 */
.L_x_2025:
        /* <DEDUP_REMOVED lines=12> */
.L_x_2029:
[----:B------:R-:W-:Y:S01]  /*b880*/  IMAD.MOV.U32 R0, RZ, RZ, 0x7f ;  /* 0x0000007fff007424 */ /* 0x000fe200078e00ff */
[----:B------:R-:W-:-:S04]  /*b890*/  ISETP.GT.U32.AND P0, PT, R4, 0x7f800000, PT ;  /* 0x7f8000000400780c */ /* 0x000fc80003f04070 */
[----:B------:R-:W-:-:S09]  /*b8a0*/  SEL R0, R0, 0x7c, P0 ;  /* 0x0000007c00007807 */ /* 0x000fd20000000000 */
.L_x_2030:
[----:B------:R-:W-:Y:S05]  /*b8b0*/  BSYNC B0 ;  /* 0x0000000000007941 */ /* 0x000fea0003800000 */
.L_x_2028:
[----:B------:R-:W-:-:S04]  /*b8c0*/  LOP3.LUT R2, R2, 0x80000000, RZ, 0xc0, !PT ;  /* 0x8000000002027812 */ /* 0x000fc800078ec0ff */
[----:B------:R-:W-:-:S04]  /*b8d0*/  SHF.R.U32.HI R3, RZ, 0x18, R2 ;  /* 0x00000018ff037819 */ /* 0x000fc80000011602 */
[----:B------:R-:W-:-:S05]  /*b8e0*/  LOP3.LUT R3, R0, R3, RZ, 0xfc, !PT ;  /* 0x0000000300037212 */ /* 0x000fca00078efcff */
[----:B------:R-:W-:Y:S01]  /*b8f0*/  STG.E.U8 desc[UR36][R16.64], R3 ;  /* 0x0000000310007986 */ /* 0x000fe2000c101124 */
[----:B------:R-:W-:Y:S05]  /*b900*/  EXIT ;  /* 0x000000000000794d */ /* 0x000fea0003800000 */
.L_x_2024:
[----:B------:R-:W-:-:S05]  /*b910*/  F2FP.BF16.F32.PACK_AB R2, RZ, R2 ;  /* 0x00000002ff02723e */ /* 0x000fca00000010ff */
[----:B------:R-:W-:Y:S01]  /*b920*/  STG.E.U16 desc[UR36][R16.64], R2 ;  /* 0x0000000210007986 */ /* 0x000fe2000c101524 */
[----:B------:R-:W-:Y:S05]  /*b930*/  EXIT ;  /* 0x000000000000794d */ /* 0x000fea0003800000 */
.L_x_2021:
        /* <DEDUP_REMOVED lines=9> */
[----:B0-----:R-:W-:Y:S01]  /*b9d0*/  STG.E.U16 desc[UR36][R16.64], R3 ;  /* 0x0000000310007986 */ /* 0x001fe2000c101524 */
[----:B------:R-:W-:Y:S05]  /*b9e0*/  EXIT ;  /* 0x000000000000794d */ /* 0x000fea0003800000 */
.L_x_2033:
        /* <DEDUP_REMOVED lines=16> */
.L_x_2036:
[----:B------:R-:W-:-:S04]  /*baf0*/  LOP3.LUT R2, R2, 0x80000000, RZ, 0xc0, !PT ;  /* 0x8000000002027812 */ /* 0x000fc800078ec0ff */
[----:B------:R-:W-:-:S04]  /*bb00*/  SHF.R.U32.HI R3, RZ, 0x18, R2 ;  /* 0x00000018ff037819 */ /* 0x000fc80000011602 */
[----:B------:R-:W-:-:S04]  /*bb10*/  LOP3.LUT R0, R0, R3, RZ, 0xfc, !PT ;  /* 0x0000000300007212 */ /* 0x000fc800078efcff */
[----:B------:R-:W-:-:S07]  /*bb20*/  PRMT R8, R0, 0x7610, R8 ;  /* 0x0000761000087816 */ /* 0x000fce0000000008 */
.L_x_2035:
[----:B------:R-:W-:Y:S05]  /*bb30*/  BSYNC B0 ;  /* 0x0000000000007941 */ /* 0x000fea0003800000 */
.L_x_2034:
[----:B------:R-:W-:Y:S01]  /*bb40*/  STG.E.U8 desc[UR36][R16.64], R8 ;  /* 0x0000000810007986 */ /* 0x000fe2000c101124 */
[----:B------:R-:W-:Y:S05]  /*bb50*/  EXIT ;  /* 0x000000000000794d */ /* 0x000fea0003800000 */
.L_x_2032:
        /* <DEDUP_REMOVED lines=16> */
.L_x_2039:
[----:B------:R-:W-:-:S04]  /*bc60*/  LOP3.LUT R2, R2, 0x80000000, RZ, 0xc0, !PT ;  /* 0x8000000002027812 */ /* 0x000fc800078ec0ff */
[----:B------:R-:W-:-:S04]  /*bc70*/  SHF.R.U32.HI R3, RZ, 0x18, R2 ;  /* 0x00000018ff037819 */ /* 0x000fc80000011602 */
[----:B------:R-:W-:-:S04]  /*bc80*/  LOP3.LUT R0, R0, R3, RZ, 0xfc, !PT ;  /* 0x0000000300007212 */ /* 0x000fc800078efcff */
[----:B------:R-:W-:-:S07]  /*bc90*/  PRMT R8, R0, 0x7610, R8 ;  /* 0x0000761000087816 */ /* 0x000fce0000000008 */
.L_x_2038:
[----:B------:R-:W-:Y:S05]  /*bca0*/  BSYNC B0 ;  /* 0x0000000000007941 */ /* 0x000fea0003800000 */
.L_x_2037:
[----:B------:R-:W-:Y:S01]  /*bcb0*/  STG.E.U8 desc[UR36][R16.64], R8 ;  /* 0x0000000810007986 */ /* 0x000fe2000c101124 */
[----:B------:R-:W-:Y:S05]  /*bcc0*/  EXIT ;  /* 0x000000000000794d */ /* 0x000fea0003800000 */
.L_x_2031:
        /* <DEDUP_REMOVED lines=21> */
.L_x_2014:
        /* <DEDUP_REMOVED lines=16> */
.L_x_2042:
[----:B------:R-:W-:Y:S05]  /*bf20*/  EXIT ;  /* 0x000000000000794d */ /* 0x000fea0003800000 */
.L_x_2041:
[----:B------:R-:W0:Y:S02]  /*bf30*/  F2I.FTZ.U64.TRUNC R2, |R0| ;  /* 0x4000000000027311 */ /* 0x000e24000021d800 */
[----:B0-----:R-:W-:Y:S01]  /*bf40*/  STG.E.64 desc[UR36][R16.64], R2 ;  /* 0x0000000210007986 */ /* 0x001fe2000c101b24 */
[----:B------:R-:W-:Y:S05]  /*bf50*/  EXIT ;  /* 0x000000000000794d */ /* 0x000fea0003800000 */
.L_x_2040:
[----:B------:R-:W0:Y:S02]  /*bf60*/  F2I.FTZ.U32.TRUNC.NTZ R3, |R0| ;  /* 0x4000000000037305 */ /* 0x000e24000021f000 */
[----:B0-----:R-:W-:Y:S01]  /*bf70*/  STG.E desc[UR36][R16.64], R3 ;  /* 0x0000000310007986 */ /* 0x001fe2000c101924 */
[----:B------:R-:W-:Y:S05]  /*bf80*/  EXIT ;  /* 0x000000000000794d */ /* 0x000fea0003800000 */
.L_x_2043:
        /* <DEDUP_REMOVED lines=15> */
.L_x_5923:


//--------------------- .text._ZN2at6native27unrolled_elementwise_kernelINS0_10AbsFunctorIfEESt5arrayIPcLm2EELi4E23TrivialOffsetCalculatorILi1EjES8_NS0_6memory12LoadWithCastILi1EEENS9_13StoreWithCastILi1EEEEEviT_T0_T2_T3_T4_T5_ --------------------------
	.section	.text._ZN2at6native27unrolled_elementwise_kernelINS0_10AbsFunctorIfEESt5arrayIPcLm2EELi4E23TrivialOffsetCalculatorILi1EjES8_NS0_6memory12LoadWithCastILi1EEENS9_13StoreWithCastILi1EEEEEviT_T0_T2_T3_T4_T5_,"ax",@progbits
	.align	128
        .global         _ZN2at6native27unrolled_elementwise_kernelINS0_10AbsFunctorIfEESt5arrayIPcLm2EELi4E23TrivialOffsetCalculatorILi1EjES8_NS0_6memory12LoadWithCastILi1EEENS9_13StoreWithCastILi1EEEEEviT_T0_T2_T3_T4_T5_
        .type           _ZN2at6native27unrolled_elementwise_kernelINS0_10AbsFunctorIfEESt5arrayIPcLm2EELi4E23TrivialOffsetCalculatorILi1EjES8_NS0_6memory12LoadWithCastILi1EEENS9_13StoreWithCastILi1EEEEEviT_T0_T2_T3_T4_T5_,@function
        .size           _ZN2at6native27unrolled_elementwise_kernelINS0_10AbsFunctorIfEESt5arrayIPcLm2EELi4E23TrivialOffsetCalculatorILi1EjES8_NS0_6memory12LoadWithCastILi1EEENS9_13StoreWithCastILi1EEEEEviT_T0_T2_T3_T4_T5_,(.L_x_5924 - _ZN2at6native27unrolled_elementwise_kernelINS0_10AbsFunctorIfEESt5arrayIPcLm2EELi4E23TrivialOffsetCalculatorILi1EjES8_NS0_6memory12LoadWithCastILi1EEENS9_13StoreWithCastILi1EEEEEviT_T0_T2_T3_T4_T5_)
        .other          _ZN2at6native27unrolled_elementwise_kernelINS0_10AbsFunctorIfEESt5arrayIPcLm2EELi4E23TrivialOffsetCalculatorILi1EjES8_NS0_6memory12LoadWithCastILi1EEENS9_13StoreWithCastILi1EEEEEviT_T0_T2_T3_T4_T5_,@"STO_CUDA_ENTRY STV_DEFAULT"
_ZN2at6native27unrolled_elementwise_kernelINS0_10AbsFunctorIfEESt5arrayIPcLm2EELi4E23TrivialOffsetCalculatorILi1EjES8_NS0_6memory12LoadWithCastILi1EEENS9_13StoreWithCastILi1EEEEEviT_T0_T2_T3_T4_T5_:
.text._ZN2at6native27unrolled_elementwise_kernelINS0_10AbsFunctorIfEESt5arrayIPcLm2EELi4E23TrivialOffsetCalculatorILi1EjES8_NS0_6memory12LoadWithCastILi1EEENS9_13StoreWithCastILi1EEEEEviT_T0_T2_T3_T4_T5_:
[----:B------:R-:W0:Y:S01]  /*0000*/  LDC R1, c[0x0][0x28] ;  /* 0x00000a00ff017b82 */ /* 0x000e220000000800 */
[----:B------:R-:W1:Y:S07]  /*0010*/  S2R R2, SR_CTAID.X ;  /* 0x0000000000027919 */ /* 0x000e6e0000002500 */
[----:B------:R-:W1:Y:S01]  /*0020*/  LDC R25, c[0x0][0x210] ;  /* 0x00008400ff197b82 */ /* 0x000e620000000800 */
[----:B------:R-:W-:Y:S01]  /*0030*/  ULDC.64 UR36, c[0x0][0x208] ;  /* 0x0000820000247ab9 */ /* 0x000fe20000000a00 */
[----:B------:R-:W-:Y:S01]  /*0040*/  BSSY B7, `(.L_x_2044) ;  /* 0x00000ef000077945 */ /* 0x000fe20003800000 */
[----:B------:R-:W2:Y:S01]  /*0050*/  S2R R16, SR_TID.X ;  /* 0x0000000000107919 */ /* 0x000ea20000002100 */
[----:B------:R-:W-:-:S02]  /*0060*/  IMAD.MOV.U32 R19, RZ, RZ, RZ ;  /* 0x000000ffff137224 */ /* 0x000fc400078e00ff */
[----:B------:R-:W-:Y:S02]  /*0070*/  IMAD.MOV.U32 R27, RZ, RZ, RZ ;  /* 0x000000ffff1b7224 */ /* 0x000fe400078e00ff */
[----:B------:R-:W3:Y:S01]  /*0080*/  LDC.U8 R18, c[0x0][0x22c] ;  /* 0x00008b00ff127b82 */ /* 0x000ee20000000000 */
[----:B-1----:R-:W-:-:S05]  /*0090*/  IMAD R25, R2, -0x200, R25 ;  /* 0xfffffe0002197824 */ /* 0x002fca00078e0219 */
[----:B--2---:R-:W-:-:S13]  /*00a0*/  ISETP.GE.AND P0, PT, R16, R25, PT ;  /* 0x000000191000720c */ /* 0x004fda0003f06270 */
[----:B0--3--:R-:W-:Y:S05]  /*00b0*/  @P0 BRA `(.L_x_2045) ;  /* 0x0000000c009c0947 */ /* 0x009fea0003800000 */
[----:B------:R-:W0:Y:S01]  /*00c0*/  LDC.64 R4, c[0x0][0x220] ;  /* 0x00008800ff047b82 */ /* 0x000e220000000a00 */
[----:B------:R-:W-:Y:S01]  /*00d0*/  PRMT R0, R18, 0x9910, RZ ;  /* 0x0000991012007816 */ /* 0x000fe200000000ff */
[----:B------:R-:W-:Y:S01]  /*00e0*/  IMAD R16, R2, 0x200, R16 ;  /* 0x0000020002107824 */ /* 0x000fe200078e0210 */
[----:B------:R-:W-:Y:S01]  /*00f0*/  ULDC UR4, c[0x0][0x230] ;  /* 0x00008c0000047ab9 */ /* 0x000fe20000000800 */
[----:B------:R-:W-:Y:S01]  /*0100*/  BSSY B6, `(.L_x_2046) ;  /* 0x00000e0000067945 */ /* 0x000fe20003800000 */
        /* <DEDUP_REMOVED lines=14> */
[----:B--2---:R4:W0:Y:S01]  /*01f0*/  I2F.S16 R27, R4 ;  /* 0x00000004001b7306 */ /* 0x0048220000101400 */
[----:B------:R-:W-:Y:S05]  /*0200*/  BRA `(.L_x_2052) ;  /* 0x0000000c003c7947 */ /* 0x000fea0003800000 */
.L_x_2050:
[----:B------:R-:W2:Y:S02]  /*0210*/  LDG.E.U8 R4, desc[UR36][R4.64] ;  /* 0x0000002404047981 */ /* 0x000ea4000c1e1100 */
[----:B--2---:R-:W-:Y:S01]  /*0220*/  I2FP.F32.U32 R27, R4 ;  /* 0x00000004001b7245 */ /* 0x004fe20000201000 */
[----:B------:R-:W-:Y:S06]  /*0230*/  BRA `(.L_x_2052) ;  /* 0x0000000c00307947 */ /* 0x000fec0003800000 */
.L_x_2049:
[----:B------:R-:W-:-:S13]  /*0240*/  ISETP.NE.AND P0, PT, R0, 0x2, PT ;  /* 0x000000020000780c */ /* 0x000fda0003f05270 */
[----:B------:R-:W-:Y:S05]  /*0250*/  @!P0 BRA `(.L_x_2053) ;  /* 0x0000000000288947 */ /* 0x000fea0003800000 */
[----:B------:R-:W-:-:S13]  /*0260*/  ISETP.NE.AND P0, PT, R0, 0x3, PT ;  /* 0x000000030000780c */ /* 0x000fda0003f05270 */
[----:B------:R-:W-:Y:S05]  /*0270*/  @!P0 BRA `(.L_x_2054) ;  /* 0x0000000000148947 */ /* 0x000fea0003800000 */
[----:B------:R-:W-:-:S13]  /*0280*/  ISETP.NE.AND P0, PT, R0, 0x4, PT ;  /* 0x000000040000780c */ /* 0x000fda0003f05270 */
[----:B------:R-:W-:Y:S05]  /*0290*/  @P0 BRA `(.L_x_2051) ;  /* 0x0000000800bc0947 */ /* 0x000fea0003800000 */
[----:B------:R-:W2:Y:S02]  /*02a0*/  LDG.E.64 R4, desc[UR36][R4.64] ;  /* 0x0000002404047981 */ /* 0x000ea4000c1e1b00 */
[----:B--2---:R0:W1:Y:S01]  /*02b0*/  I2F.S64 R27, R4 ;  /* 0x00000004001b7312 */ /* 0x0040620000301400 */
[----:B------:R-:W-:Y:S05]  /*02c0*/  BRA `(.L_x_2052) ;  /* 0x0000000c000c7947 */ /* 0x000fea0003800000 */
.L_x_2054:
[----:B------:R-:W2:Y:S02]  /*02d0*/  LDG.E R4, desc[UR36][R4.64] ;  /* 0x0000002404047981 */ /* 0x000ea4000c1e1900 */
[----:B--2---:R-:W-:Y:S01]  /*02e0*/  I2FP.F32.S32 R27, R4 ;  /* 0x00000004001b7245 */ /* 0x004fe20000201400 */
[----:B------:R-:W-:Y:S06]  /*02f0*/  BRA `(.L_x_2052) ;  /* 0x0000000c00007947 */ /* 0x000fec0003800000 */
.L_x_2053:
[----:B------:R-:W2:Y:S02]  /*0300*/  LDG.E.U16 R4, desc[UR36][R4.64] ;  /* 0x0000002404047981 */ /* 0x000ea4000c1e1500 */
[----:B--2---:R2:W3:Y:S01]  /*0310*/  I2F.S16 R27, R4 ;  /* 0x00000004001b7306 */ /* 0x0044e20000101400 */
[----:B------:R-:W-:Y:S05]  /*0320*/  BRA `(.L_x_2052) ;  /* 0x0000000800f47947 */ /* 0x000fea0003800000 */
.L_x_2048:
        /* <DEDUP_REMOVED lines=8> */
.L_x_2056:
[----:B------:R-:W2:Y:S02]  /*03b0*/  LDG.E.U16 R4, desc[UR36][R4.64] ;  /* 0x0000002404047981 */ /* 0x000ea4000c1e1500 */
[----:B--2---:R-:W-:Y:S01]  /*03c0*/  HADD2.F32 R27, -RZ, R4.H0_H0 ;  /* 0x20000004ff1b7230 */ /* 0x004fe20000004100 */
[----:B------:R-:W-:Y:S06]  /*03d0*/  BRA `(.L_x_2052) ;  /* 0x0000000800c87947 */ /* 0x000fec0003800000 */
.L_x_2055:
        /* <DEDUP_REMOVED lines=8> */
.L_x_2058:
[----:B------:R-:W2:Y:S02]  /*0460*/  LDG.E.U16 R4, desc[UR36][R4.64] ;  /* 0x0000002404047981 */ /* 0x000ea4000c1e1500 */
[----:B--2---:R-:W-:Y:S01]  /*0470*/  HADD2.F32 R27, -RZ, R4.H0_H0 ;  /* 0x20000004ff1b7230 */ /* 0x004fe20000004100 */
[----:B------:R-:W-:Y:S06]  /*0480*/  BRA `(.L_x_2052) ;  /* 0x00000008009c7947 */ /* 0x000fec0003800000 */
.L_x_2057:
[----:B------:R-:W2:Y:S01]  /*0490*/  LDG.E.64 R4, desc[UR36][R4.64] ;  /* 0x0000002404047981 */ /* 0x000ea2000c1e1b00 */
[----:B------:R-:W-:Y:S01]  /*04a0*/  UMOV UR4, 0xf0000000 ;  /* 0xf000000000047882 */ /* 0x000fe20000000000 */
[----:B------:R-:W-:Y:S01]  /*04b0*/  UMOV UR5, 0x380fffff ;  /* 0x380fffff00057882 */ /* 0x000fe20000000000 */
[----:B--2---:R-:W0:Y:S01]  /*04c0*/  F2F.F32.F64 R27, R4 ;  /* 0x00000004001b7310 */ /* 0x004e220000301000 */
[----:B------:R-:W-:-:S14]  /*04d0*/  DSETP.GEU.AND P0, PT, |R4|, UR4, PT ;  /* 0x0000000404007e2a */ /* 0x000fdc000bf0e200 */
[----:B0-----:R-:W-:Y:S01]  /*04e0*/  @!P0 FMUL R27, R27, 1.175494350822287508e-38 ;  /* 0x008000001b1b8820 */ /* 0x001fe20000400000 */
[----:B------:R-:W-:Y:S06]  /*04f0*/  BRA `(.L_x_2052) ;  /* 0x0000000800807947 */ /* 0x000fec0003800000 */
.L_x_2047:
        /* <DEDUP_REMOVED lines=12> */
.L_x_2061:
[----:B------:R-:W2:Y:S01]  /*05c0*/  LDG.E.64 R4, desc[UR36][R4.64] ;  /* 0x0000002404047981 */ /* 0x000ea2000c1e1b00 */
[----:B------:R-:W-:Y:S01]  /*05d0*/  UMOV UR4, 0xf0000000 ;  /* 0xf000000000047882 */ /* 0x000fe20000000000 */
[----:B------:R-:W-:Y:S01]  /*05e0*/  UMOV UR5, 0x380fffff ;  /* 0x380fffff00057882 */ /* 0x000fe20000000000 */
[----:B--2---:R-:W0:Y:S01]  /*05f0*/  F2F.F32.F64 R27, R4 ;  /* 0x00000004001b7310 */ /* 0x004e220000301000 */
[----:B------:R-:W-:-:S14]  /*0600*/  DSETP.GEU.AND P0, PT, |R4|, UR4, PT ;  /* 0x0000000404007e2a */ /* 0x000fdc000bf0e200 */
[----:B0-----:R-:W-:Y:S01]  /*0610*/  @!P0 FMUL R27, R27, 1.175494350822287508e-38 ;  /* 0x008000001b1b8820 */ /* 0x001fe20000400000 */
[----:B------:R-:W-:Y:S06]  /*0620*/  BRA `(.L_x_2052) ;  /* 0x0000000800347947 */ /* 0x000fec0003800000 */
.L_x_2060:
        /* <DEDUP_REMOVED lines=11> */
[----:B------:R-:W-:-:S05]  /*06e0*/  VIADD R6, R0, 0x1000000 ;  /* 0x0100000000067836 */ /* 0x000fca0000000000 */
[----:B------:R-:W-:Y:S02]  /*06f0*/  SHF.R.S32.HI R6, RZ, 0x8, R6 ;  /* 0x00000008ff067819 */ /* 0x000fe40000011406 */
[----:B0-----:R-:W-:-:S04]  /*0700*/  IADD3 R3, -R3, 0x1f, RZ ;  /* 0x0000001f03037810 */ /* 0x001fc80007ffe1ff */
[C---:B------:R-:W-:Y:S01]  /*0710*/  ISETP.GT.U32.AND P0, PT, R3.reuse, 0x4, PT ;  /* 0x000000040300780c */ /* 0x040fe20003f04070 */
[----:B------:R-:W-:-:S05]  /*0720*/  VIADD R3, R3, 0xfffffffc ;  /* 0xfffffffc03037836 */ /* 0x000fca0000000000 */
[----:B------:R-:W-:-:S04]  /*0730*/  SEL R3, R3, RZ, P0 ;  /* 0x000000ff03037207 */ /* 0x000fc80000000000 */
[C---:B------:R-:W-:Y:S01]  /*0740*/  SHF.L.U32 R4, R0.reuse, R3, RZ ;  /* 0x0000000300047219 */ /* 0x040fe200000006ff */
[----:B------:R-:W-:Y:S02]  /*0750*/  IMAD R7, R3, R8, 0x3c000000 ;  /* 0x3c00000003077424 */ /* 0x000fe400078e0208 */
[----:B------:R-:W-:-:S03]  /*0760*/  VIADD R3, R0, 0xffffffff ;  /* 0xffffffff00037836 */ /* 0x000fc60000000000 */
[----:B------:R-:W-:Y:S02]  /*0770*/  LEA.HI R7, R4, R7, RZ, 0x1c ;  /* 0x0000000704077211 */ /* 0x000fe400078fe0ff */
[----:B------:R-:W-:Y:S02]  /*0780*/  SHF.R.S32.HI R3, RZ, 0x1f, R3 ;  /* 0x0000001fff037819 */ /* 0x000fe40000011403 */
[----:B------:R-:W-:-:S04]  /*0790*/  LOP3.LUT R6, R7, 0x7f800000, R6, 0xf8, !PT ;  /* 0x7f80000007067812 */ /* 0x000fc800078ef806 */
[----:B------:R-:W-:-:S04]  /*07a0*/  LOP3.LUT R6, R6, R3, RZ, 0x30, !PT ;  /* 0x0000000306067212 */ /* 0x000fc800078e30ff */
[----:B------:R-:W-:Y:S01]  /*07b0*/  LOP3.LUT R27, R6, 0x80000000, R27, 0xf8, !PT ;  /* 0x80000000061b7812 */ /* 0x000fe200078ef81b */
[----:B------:R-:W-:Y:S06]  /*07c0*/  BRA `(.L_x_2052) ;  /* 0x0000000400cc7947 */ /* 0x000fec0003800000 */
.L_x_2063:
        /* <DEDUP_REMOVED lines=12> */
[----:B------:R-:W-:Y:S01]  /*0890*/  LOP3.LUT R27, R27, 0x80000000, R0, 0xf8, !PT ;  /* 0x800000001b1b7812 */ /* 0x000fe200078ef800 */
[----:B------:R-:W-:Y:S06]  /*08a0*/  BRA `(.L_x_2052) ;  /* 0x0000000400947947 */ /* 0x000fec0003800000 */
.L_x_2062:
[----:B------:R-:W2:Y:S02]  /*08b0*/  LDG.E.U16 R4, desc[UR36][R4.64] ;  /* 0x0000002404047981 */ /* 0x000ea4000c1e1500 */
[----:B--2---:R-:W-:Y:S01]  /*08c0*/  IMAD.U32 R27, R4, 0x10000, RZ ;  /* 0x00010000041b7824 */ /* 0x004fe200078e00ff */
[----:B------:R-:W-:Y:S06]  /*08d0*/  BRA `(.L_x_2052) ;  /* 0x0000000400887947 */ /* 0x000fec0003800000 */
.L_x_2059:
        /* <DEDUP_REMOVED lines=11> */
.L_x_2066:
        /* <DEDUP_REMOVED lines=20> */
.L_x_2068:
[----:B------:R-:W-:Y:S05]  /*0ad0*/  BSYNC B0 ;  /* 0x0000000000007941 */ /* 0x000fea0003800000 */
.L_x_2067:
[----:B------:R-:W-:Y:S01]  /*0ae0*/  IMAD.SHL.U32 R3, R3, 0x100000, RZ ;  /* 0x0010000003037824 */ /* 0x000fe200078e00ff */
[----:B------:R-:W-:-:S04]  /*0af0*/  LEA R0, R0, 0x3b800000, 0x17 ;  /* 0x3b80000000007811 */ /* 0x000fc800078eb8ff */
[----:B------:R-:W-:Y:S01]  /*0b00*/  LOP3.LUT R27, R0, R3, R27, 0xfe, !PT ;  /* 0x00000003001b7212 */ /* 0x000fe200078efe1b */
[----:B------:R-:W-:Y:S06]  /*0b10*/  BRA `(.L_x_2052) ;  /* 0x0000000000f87947 */ /* 0x000fec0003800000 */
.L_x_2065:
        /* <DEDUP_REMOVED lines=20> */
.L_x_2070:
[----:B------:R-:W-:Y:S05]  /*0c60*/  BSYNC B0 ;  /* 0x0000000000007941 */ /* 0x000fea0003800000 */
.L_x_2069:
[----:B------:R-:W-:Y:S01]  /*0c70*/  IMAD.SHL.U32 R3, R3, 0x200000, RZ ;  /* 0x0020000003037824 */ /* 0x000fe200078e00ff */
[----:B------:R-:W-:-:S04]  /*0c80*/  LEA R0, R0, 0x37800000, 0x17 ;  /* 0x3780000000007811 */ /* 0x000fc800078eb8ff */
[----:B------:R-:W-:Y:S01]  /*0c90*/  LOP3.LUT R27, R0, R3, R27, 0xfe, !PT ;  /* 0x00000003001b7212 */ /* 0x000fe200078efe1b */
[----:B------:R-:W-:Y:S06]  /*0ca0*/  BRA `(.L_x_2052) ;  /* 0x0000000000947947 */ /* 0x000fec0003800000 */
.L_x_2064:
        /* <DEDUP_REMOVED lines=14> */
.L_x_2051:
        /* <DEDUP_REMOVED lines=16> */
.L_x_2073:
[----:B------:R-:W-:Y:S01]  /*0e90*/  IMAD.MOV.U32 R27, RZ, RZ, RZ ;  /* 0x000000ffff1b7224 */ /* 0x000fe200078e00ff */
[----:B------:R-:W-:Y:S06]  /*0ea0*/  BRA `(.L_x_2052) ;  /* 0x0000000000147947 */ /* 0x000fec0003800000 */
.L_x_2072:
[----:B------:R-:W2:Y:S02]  /*0eb0*/  LDG.E.64 R4, desc[UR36][R4.64] ;  /* 0x0000002404047981 */ /* 0x000ea4000c1e1b00 */
[----:B--2---:R0:W1:Y:S01]  /*0ec0*/  I2F.U64 R27, R4 ;  /* 0x00000004001b7312 */ /* 0x0040620000301000 */
[----:B------:R-:W-:Y:S05]  /*0ed0*/  BRA `(.L_x_2052) ;  /* 0x0000000000087947 */ /* 0x000fea0003800000 */
.L_x_2071:
[----:B------:R-:W2:Y:S02]  /*0ee0*/  LDG.E R4, desc[UR36][R4.64] ;  /* 0x0000002404047981 */ /* 0x000ea4000c1e1900 */
[----:B--2---:R-:W-:-:S07]  /*0ef0*/  I2FP.F32.U32 R27, R4 ;  /* 0x00000004001b7245 */ /* 0x004fce0000201000 */
.L_x_2052:
[----:B------:R-:W-:Y:S05]  /*0f00*/  BSYNC B6 ;  /* 0x0000000000067941 */ /* 0x000fea0003800000 */
.L_x_2046:
[----:B------:R-:W2:Y:S02]  /*0f10*/  S2R R16, SR_TID.X ;  /* 0x0000000000107919 */ /* 0x000ea40000002100 */
[----:B--2---:R-:W-:-:S07]  /*0f20*/  VIADD R16, R16, 0x80 ;  /* 0x0000008010107836 */ /* 0x004fce0000000000 */
.L_x_2045:
[----:B------:R-:W-:Y:S05]  /*0f30*/  BSYNC B7 ;  /* 0x0000000000077941 */ /* 0x000fea0003800000 */
.L_x_2044:
[----:B------:R-:W-:Y:S01]  /*0f40*/  ISETP.GE.AND P0, PT, R16, R25, PT ;  /* 0x000000191000720c */ /* 0x000fe20003f06270 */
[----:B------:R-:W-:-:S12]  /*0f50*/  BSSY B7, `(.L_x_2074) ;  /* 0x00000e8000077945 */ /* 0x000fd80003800000 */
[----:B------:R-:W-:Y:S05]  /*0f60*/  @P0 BRA `(.L_x_2075) ;  /* 0x0000000c00980947 */ /* 0x000fea0003800000 */
[----:B0---4-:R-:W0:Y:S01]  /*0f70*/  LDC.64 R4, c[0x0][0x220] ;  /* 0x00008800ff047b82 */ /* 0x011e220000000a00 */
[----:B------:R-:W-:Y:S01]  /*0f80*/  IMAD R0, R2, 0x200, R16 ;  /* 0x0000020002007824 */ /* 0x000fe200078e0210 */
[----:B------:R-:W-:Y:S01]  /*0f90*/  PRMT R6, R18, 0x9910, RZ ;  /* 0x0000991012067816 */ /* 0x000fe200000000ff */
[----:B------:R-:W-:Y:S01]  /*0fa0*/  ULDC UR4, c[0x0][0x230] ;  /* 0x00008c0000047ab9 */ /* 0x000fe20000000800 */
[----:B------:R-:W-:Y:S01]  /*0fb0*/  BSSY B6, `(.L_x_2076) ;  /* 0x00000e0000067945 */ /* 0x000fe20003800000 */
        /* <DEDUP_REMOVED lines=17> */
.L_x_2080:
[----:B------:R-:W2:Y:S02]  /*10d0*/  LDG.E.U8 R4, desc[UR36][R4.64] ;  /* 0x0000002404047981 */ /* 0x000ea4000c1e1100 */
[----:B--2---:R-:W-:Y:S01]  /*10e0*/  I2FP.F32.U32 R19, R4 ;  /* 0x0000000400137245 */ /* 0x004fe20000201000 */
[----:B------:R-:W-:Y:S06]  /*10f0*/  BRA `(.L_x_2082) ;  /* 0x0000000c002c7947 */ /* 0x000fec0003800000 */
.L_x_2079:
        /* <DEDUP_REMOVED lines=9> */
.L_x_2084:
[----:B------:R-:W2:Y:S02]  /*1190*/  LDG.E R4, desc[UR36][R4.64] ;  /* 0x0000002404047981 */ /* 0x000ea4000c1e1900 */
[----:B--2---:R-:W-:Y:S01]  /*11a0*/  I2FP.F32.S32 R19, R4 ;  /* 0x0000000400137245 */ /* 0x004fe20000201400 */
[----:B------:R-:W-:Y:S06]  /*11b0*/  BRA `(.L_x_2082) ;  /* 0x0000000800fc7947 */ /* 0x000fec0003800000 */
.L_x_2083:
[----:B------:R-:W2:Y:S02]  /*11c0*/  LDG.E.U16 R4, desc[UR36][R4.64] ;  /* 0x0000002404047981 */ /* 0x000ea4000c1e1500 */
[----:B--2---:R0:W2:Y:S01]  /*11d0*/  I2F.S16 R19, R4 ;  /* 0x0000000400137306 */ /* 0x0040a20000101400 */
[----:B------:R-:W-:Y:S05]  /*11e0*/  BRA `(.L_x_2082) ;  /* 0x0000000800f07947 */ /* 0x000fea0003800000 */
.L_x_2078:
        /* <DEDUP_REMOVED lines=8> */
.L_x_2086:
[----:B------:R-:W2:Y:S02]  /*1270*/  LDG.E.U16 R4, desc[UR36][R4.64] ;  /* 0x0000002404047981 */ /* 0x000ea4000c1e1500 */
[----:B--2---:R-:W-:Y:S01]  /*1280*/  HADD2.F32 R19, -RZ, R4.H0_H0 ;  /* 0x20000004ff137230 */ /* 0x004fe20000004100 */
[----:B------:R-:W-:Y:S06]  /*1290*/  BRA `(.L_x_2082) ;  /* 0x0000000800c47947 */ /* 0x000fec0003800000 */
.L_x_2085:
        /* <DEDUP_REMOVED lines=8> */
.L_x_2088:
[----:B------:R-:W2:Y:S02]  /*1320*/  LDG.E.U16 R4, desc[UR36][R4.64] ;  /* 0x0000002404047981 */ /* 0x000ea4000c1e1500 */
[----:B--2---:R-:W-:Y:S01]  /*1330*/  HADD2.F32 R19, -RZ, R4.H0_H0 ;  /* 0x20000004ff137230 */ /* 0x004fe20000004100 */
[----:B------:R-:W-:Y:S06]  /*1340*/  BRA `(.L_x_2082) ;  /* 0x0000000800987947 */ /* 0x000fec0003800000 */
.L_x_2087:
[----:B------:R-:W2:Y:S01]  /*1350*/  LDG.E.64 R4, desc[UR36][R4.64] ;  /* 0x0000002404047981 */ /* 0x000ea2000c1e1b00 */
[----:B------:R-:W-:Y:S01]  /*1360*/  UMOV UR4, 0xf0000000 ;  /* 0xf000000000047882 */ /* 0x000fe20000000000 */
[----:B------:R-:W-:Y:S01]  /*1370*/  UMOV UR5, 0x380fffff ;  /* 0x380fffff00057882 */ /* 0x000fe20000000000 */
[----:B--2---:R-:W0:Y:S01]  /*1380*/  F2F.F32.F64 R19, R4 ;  /* 0x0000000400137310 */ /* 0x004e220000301000 */
[----:B------:R-:W-:-:S14]  /*1390*/  DSETP.GEU.AND P0, PT, |R4|, UR4, PT ;  /* 0x0000000404007e2a */ /* 0x000fdc000bf0e200 */
[----:B0-----:R-:W-:Y:S01]  /*13a0*/  @!P0 FMUL R19, R19, 1.175494350822287508e-38 ;  /* 0x0080000013138820 */ /* 0x001fe20000400000 */
[----:B------:R-:W-:Y:S06]  /*13b0*/  BRA `(.L_x_2082) ;  /* 0x00000008007c7947 */ /* 0x000fec0003800000 */
.L_x_2077:
        /* <DEDUP_REMOVED lines=12> */
.L_x_2091:
[----:B------:R-:W2:Y:S01]  /*1480*/  LDG.E.64 R4, desc[UR36][R4.64] ;  /* 0x0000002404047981 */ /* 0x000ea2000c1e1b00 */
[----:B------:R-:W-:Y:S01]  /*1490*/  UMOV UR4, 0xf0000000 ;  /* 0xf000000000047882 */ /* 0x000fe20000000000 */
[----:B------:R-:W-:Y:S01]  /*14a0*/  UMOV UR5, 0x380fffff ;  /* 0x380fffff00057882 */ /* 0x000fe20000000000 */
[----:B--2---:R-:W0:Y:S01]  /*14b0*/  F2F.F32.F64 R19, R4 ;  /* 0x0000000400137310 */ /* 0x004e220000301000 */
[----:B------:R-:W-:-:S14]  /*14c0*/  DSETP.GEU.AND P0, PT, |R4|, UR4, PT ;  /* 0x0000000404007e2a */ /* 0x000fdc000bf0e200 */
[----:B0-----:R-:W-:Y:S01]  /*14d0*/  @!P0 FMUL R19, R19, 1.175494350822287508e-38 ;  /* 0x0080000013138820 */ /* 0x001fe20000400000 */
[----:B------:R-:W-:Y:S06]  /*14e0*/  BRA `(.L_x_2082) ;  /* 0x0000000800307947 */ /* 0x000fec0003800000 */
.L_x_2090:
        /* <DEDUP_REMOVED lines=26> */
.L_x_2093:
        /* <DEDUP_REMOVED lines=13> */
.L_x_2092:
[----:B------:R-:W2:Y:S02]  /*1760*/  LDG.E.U16 R4, desc[UR36][R4.64] ;  /* 0x0000002404047981 */ /* 0x000ea4000c1e1500 */
[----:B--2---:R-:W-:Y:S01]  /*1770*/  IMAD.U32 R19, R4, 0x10000, RZ ;  /* 0x0001000004137824 */ /* 0x004fe200078e00ff */
[----:B------:R-:W-:Y:S06]  /*1780*/  BRA `(.L_x_2082) ;  /* 0x0000000400887947 */ /* 0x000fec0003800000 */
.L_x_2089:
        /* <DEDUP_REMOVED lines=11> */
.L_x_2096:
        /* <DEDUP_REMOVED lines=20> */
.L_x_2098:
[----:B------:R-:W-:Y:S05]  /*1980*/  BSYNC B0 ;  /* 0x0000000000007941 */ /* 0x000fea0003800000 */
.L_x_2097:
[----:B------:R-:W-:Y:S01]  /*1990*/  IMAD.SHL.U32 R3, R3, 0x100000, RZ ;  /* 0x0010000003037824 */ /* 0x000fe200078e00ff */
[----:B------:R-:W-:-:S04]  /*19a0*/  LEA R0, R0, 0x3b800000, 0x17 ;  /* 0x3b80000000007811 */ /* 0x000fc800078eb8ff */
[----:B------:R-:W-:Y:S01]  /*19b0*/  LOP3.LUT R19, R0, R3, R19, 0xfe, !PT ;  /* 0x0000000300137212 */ /* 0x000fe200078efe13 */
[----:B------:R-:W-:Y:S06]  /*19c0*/  BRA `(.L_x_2082) ;  /* 0x0000000000f87947 */ /* 0x000fec0003800000 */
.L_x_2095:
        /* <DEDUP_REMOVED lines=20> */
.L_x_2100:
[----:B------:R-:W-:Y:S05]  /*1b10*/  BSYNC B0 ;  /* 0x0000000000007941 */ /* 0x000fea0003800000 */
.L_x_2099:
[----:B------:R-:W-:Y:S01]  /*1b20*/  IMAD.SHL.U32 R3, R3, 0x200000, RZ ;  /* 0x0020000003037824 */ /* 0x000fe200078e00ff */
[----:B------:R-:W-:-:S04]  /*1b30*/  LEA R0, R0, 0x37800000, 0x17 ;  /* 0x3780000000007811 */ /* 0x000fc800078eb8ff */
[----:B------:R-:W-:Y:S01]  /*1b40*/  LOP3.LUT R19, R0, R3, R19, 0xfe, !PT ;  /* 0x0000000300137212 */ /* 0x000fe200078efe13 */
[----:B------:R-:W-:Y:S06]  /*1b50*/  BRA `(.L_x_2082) ;  /* 0x0000000000947947 */ /* 0x000fec0003800000 */
.L_x_2094:
        /* <DEDUP_REMOVED lines=14> */
.L_x_2081:
        /* <DEDUP_REMOVED lines=15> */
[----:B01-3-5:R-:W-:Y:S05]  /*1d30*/  CALL.ABS.NOINC R14 ;  /* 0x000000000e007343 */ /* 0x02bfea0003c00000 */
.L_x_2103:
[----:B------:R-:W-:Y:S01]  /*1d40*/  IMAD.MOV.U32 R19, RZ, RZ, RZ ;  /* 0x000000ffff137224 */ /* 0x000fe200078e00ff */
[----:B------:R-:W-:Y:S06]  /*1d50*/  BRA `(.L_x_2082) ;  /* 0x0000000000147947 */ /* 0x000fec0003800000 */
.L_x_2102:
[----:B------:R-:W2:Y:S02]  /*1d60*/  LDG.E.64 R4, desc[UR36][R4.64] ;  /* 0x0000002404047981 */ /* 0x000ea4000c1e1b00 */
[----:B--2---:R0:W2:Y:S01]  /*1d70*/  I2F.U64 R19, R4 ;  /* 0x0000000400137312 */ /* 0x0040a20000301000 */
[----:B------:R-:W-:Y:S05]  /*1d80*/  BRA `(.L_x_2082) ;  /* 0x0000000000087947 */ /* 0x000fea0003800000 */
.L_x_2101:
[----:B------:R-:W2:Y:S02]  /*1d90*/  LDG.E R4, desc[UR36][R4.64] ;  /* 0x0000002404047981 */ /* 0x000ea4000c1e1900 */
[----:B--2---:R-:W-:-:S07]  /*1da0*/  I2FP.F32.U32 R19, R4 ;  /* 0x0000000400137245 */ /* 0x004fce0000201000 */
.L_x_2082:
[----:B------:R-:W-:Y:S05]  /*1db0*/  BSYNC B6 ;  /* 0x0000000000067941 */ /* 0x000fea0003800000 */
.L_x_2076:
[----:B------:R-:W-:-:S07]  /*1dc0*/  VIADD R16, R16, 0x80 ;  /* 0x0000008010107836 */ /* 0x000fce0000000000 */
.L_x_2075:
[----:B------:R-:W-:Y:S05]  /*1dd0*/  BSYNC B7 ;  /* 0x0000000000077941 */ /* 0x000fea0003800000 */
.L_x_2074:
[----:B------:R-:W-:Y:S01]  /*1de0*/  ISETP.GE.AND P0, PT, R16, R25, PT ;  /* 0x000000191000720c */ /* 0x000fe20003f06270 */
[----:B------:R-:W-:Y:S01]  /*1df0*/  BSSY B7, `(.L_x_2104) ;  /* 0x00000ea000077945 */ /* 0x000fe20003800000 */
[----:B------:R-:W-:Y:S02]  /*1e00*/  IMAD.MOV.U32 R17, RZ, RZ, RZ ;  /* 0x000000ffff117224 */ /* 0x000fe400078e00ff */
[----:B------:R-:W-:-:S09]  /*1e10*/  IMAD.MOV.U32 R23, RZ, RZ, RZ ;  /* 0x000000ffff177224 */ /* 0x000fd200078e00ff */
[----:B------:R-:W-:Y:S05]  /*1e20*/  @P0 BRA `(.L_x_2105) ;  /* 0x0000000c00980947 */ /* 0x000fea0003800000 */
[----:B0-2-4-:R-:W0:Y:S01]  /*1e30*/  LDC.64 R4, c[0x0][0x220] ;  /* 0x00008800ff047b82 */ /* 0x015e220000000a00 */
        /* <DEDUP_REMOVED lines=19> */
[----:B--2---:R0:W2:Y:S01]  /*1f70*/  I2F.S16 R23, R4 ;  /* 0x0000000400177306 */ /* 0x0040a20000101400 */
[----:B------:R-:W-:Y:S05]  /*1f80*/  BRA `(.L_x_2112) ;  /* 0x0000000c00387947 */ /* 0x000fea0003800000 */
.L_x_2110:
[----:B------:R-:W2:Y:S02]  /*1f90*/  LDG.E.U8 R4, desc[UR36][R4.64] ;  /* 0x0000002404047981 */ /* 0x000ea4000c1e1100 */
[----:B--2---:R-:W-:Y:S01]  /*1fa0*/  I2FP.F32.U32 R23, R4 ;  /* 0x0000000400177245 */ /* 0x004fe20000201000 */
[----:B------:R-:W-:Y:S06]  /*1fb0*/  BRA `(.L_x_2112) ;  /* 0x0000000c002c7947 */ /* 0x000fec0003800000 */
.L_x_2109:
        /* <DEDUP_REMOVED lines=9> */
.L_x_2114:
[----:B------:R-:W2:Y:S02]  /*2050*/  LDG.E R4, desc[UR36][R4.64] ;  /* 0x0000002404047981 */ /* 0x000ea4000c1e1900 */
[----:B--2---:R-:W-:Y:S01]  /*2060*/  I2FP.F32.S32 R23, R4 ;  /* 0x0000000400177245 */ /* 0x004fe20000201400 */
[----:B------:R-:W-:Y:S06]  /*2070*/  BRA `(.L_x_2112) ;  /* 0x0000000800fc7947 */ /* 0x000fec0003800000 */
.L_x_2113:
[----:B------:R-:W2:Y:S02]  /*2080*/  LDG.E.U16 R4, desc[UR36][R4.64] ;  /* 0x0000002404047981 */ /* 0x000ea4000c1e1500 */
[----:B--2---:R4:W0:Y:S01]  /*2090*/  I2F.S16 R23, R4 ;  /* 0x0000000400177306 */ /* 0x0048220000101400 */
[----:B------:R-:W-:Y:S05]  /*20a0*/  BRA `(.L_x_2112) ;  /* 0x0000000800f07947 */ /* 0x000fea0003800000 */
.L_x_2108:
        /* <DEDUP_REMOVED lines=8> */
.L_x_2116:
[----:B------:R-:W2:Y:S02]  /*2130*/  LDG.E.U16 R4, desc[UR36][R4.64] ;  /* 0x0000002404047981 */ /* 0x000ea4000c1e1500 */
[----:B--2---:R-:W-:Y:S01]  /*2140*/  HADD2.F32 R23, -RZ, R4.H0_H0 ;  /* 0x20000004ff177230 */ /* 0x004fe20000004100 */
[----:B------:R-:W-:Y:S06]  /*2150*/  BRA `(.L_x_2112) ;  /* 0x0000000800c47947 */ /* 0x000fec0003800000 */
.L_x_2115:
        /* <DEDUP_REMOVED lines=8> */
.L_x_2118:
[----:B------:R-:W2:Y:S02]  /*21e0*/  LDG.E.U16 R4, desc[UR36][R4.64] ;  /* 0x0000002404047981 */ /* 0x000ea4000c1e1500 */
[----:B--2---:R-:W-:Y:S01]  /*21f0*/  HADD2.F32 R23, -RZ, R4.H0_H0 ;  /* 0x20000004ff177230 */ /* 0x004fe20000004100 */
[----:B------:R-:W-:Y:S06]  /*2200*/  BRA `(.L_x_2112) ;  /* 0x0000000800987947 */ /* 0x000fec0003800000 */
.L_x_2117:
[----:B------:R-:W2:Y:S01]  /*2210*/  LDG.E.64 R4, desc[UR36][R4.64] ;  /* 0x0000002404047981 */ /* 0x000ea2000c1e1b00 */
[----:B------:R-:W-:Y:S01]  /*2220*/  UMOV UR4, 0xf0000000 ;  /* 0xf000000000047882 */ /* 0x000fe20000000000 */
[----:B------:R-:W-:Y:S01]  /*2230*/  UMOV UR5, 0x380fffff ;  /* 0x380fffff00057882 */ /* 0x000fe20000000000 */
[----:B--2---:R-:W0:Y:S01]  /*2240*/  F2F.F32.F64 R23, R4 ;  /* 0x0000000400177310 */ /* 0x004e220000301000 */
[----:B------:R-:W-:-:S14]  /*2250*/  DSETP.GEU.AND P0, PT, |R4|, UR4, PT ;  /* 0x0000000404007e2a */ /* 0x000fdc000bf0e200 */
[----:B0-----:R-:W-:Y:S01]  /*2260*/  @!P0 FMUL R23, R23, 1.175494350822287508e-38 ;  /* 0x0080000017178820 */ /* 0x001fe20000400000 */
[----:B------:R-:W-:Y:S06]  /*2270*/  BRA `(.L_x_2112) ;  /* 0x00000008007c7947 */ /* 0x000fec0003800000 */
.L_x_2107:
        /* <DEDUP_REMOVED lines=12> */
.L_x_2121:
[----:B------:R-:W2:Y:S01]  /*2340*/  LDG.E.64 R4, desc[UR36][R4.64] ;  /* 0x0000002404047981 */ /* 0x000ea2000c1e1b00 */
[----:B------:R-:W-:Y:S01]  /*2350*/  UMOV UR4, 0xf0000000 ;  /* 0xf000000000047882 */ /* 0x000fe20000000000 */
[----:B------:R-:W-:Y:S01]  /*2360*/  UMOV UR5, 0x380fffff ;  /* 0x380fffff00057882 */ /* 0x000fe20000000000 */
[----:B--2---:R-:W0:Y:S01]  /*2370*/  F2F.F32.F64 R23, R4 ;  /* 0x0000000400177310 */ /* 0x004e220000301000 */
[----:B------:R-:W-:-:S14]  /*2380*/  DSETP.GEU.AND P0, PT, |R4|, UR4, PT ;  /* 0x0000000404007e2a */ /* 0x000fdc000bf0e200 */
[----:B0-----:R-:W-:Y:S01]  /*2390*/  @!P0 FMUL R23, R23, 1.175494350822287508e-38 ;  /* 0x0080000017178820 */ /* 0x001fe20000400000 */
[----:B------:R-:W-:Y:S06]  /*23a0*/  BRA `(.L_x_2112) ;  /* 0x0000000800307947 */ /* 0x000fec0003800000 */
.L_x_2120:
        /* <DEDUP_REMOVED lines=26> */
.L_x_2123:
        /* <DEDUP_REMOVED lines=13> */
.L_x_2122:
[----:B------:R-:W2:Y:S02]  /*2620*/  LDG.E.U16 R4, desc[UR36][R4.64] ;  /* 0x0000002404047981 */ /* 0x000ea4000c1e1500 */
[----:B--2---:R-:W-:Y:S01]  /*2630*/  IMAD.U32 R23, R4, 0x10000, RZ ;  /* 0x0001000004177824 */ /* 0x004fe200078e00ff */
[----:B------:R-:W-:Y:S06]  /*2640*/  BRA `(.L_x_2112) ;  /* 0x0000000400887947 */ /* 0x000fec0003800000 */
.L_x_2119:
        /* <DEDUP_REMOVED lines=11> */
.L_x_2126:
        /* <DEDUP_REMOVED lines=20> */
.L_x_2128:
[----:B------:R-:W-:Y:S05]  /*2840*/  BSYNC B0 ;  /* 0x0000000000007941 */ /* 0x000fea0003800000 */
.L_x_2127:
[----:B------:R-:W-:Y:S01]  /*2850*/  IMAD.SHL.U32 R3, R3, 0x100000, RZ ;  /* 0x0010000003037824 */ /* 0x000fe200078e00ff */
[----:B------:R-:W-:-:S04]  /*2860*/  LEA R0, R0, 0x3b800000, 0x17 ;  /* 0x3b80000000007811 */ /* 0x000fc800078eb8ff */
[----:B------:R-:W-:Y:S01]  /*2870*/  LOP3.LUT R23, R0, R3, R23, 0xfe, !PT ;  /* 0x0000000300177212 */ /* 0x000fe200078efe17 */
[----:B------:R-:W-:Y:S06]  /*2880*/  BRA `(.L_x_2112) ;  /* 0x0000000000f87947 */ /* 0x000fec0003800000 */
.L_x_2125:
        /* <DEDUP_REMOVED lines=20> */
.L_x_2130:
[----:B------:R-:W-:Y:S05]  /*29d0*/  BSYNC B0 ;  /* 0x0000000000007941 */ /* 0x000fea0003800000 */
.L_x_2129:
[----:B------:R-:W-:Y:S01]  /*29e0*/  IMAD.SHL.U32 R3, R3, 0x200000, RZ ;  /* 0x0020000003037824 */ /* 0x000fe200078e00ff */
[----:B------:R-:W-:-:S04]  /*29f0*/  LEA R0, R0, 0x37800000, 0x17 ;  /* 0x3780000000007811 */ /* 0x000fc800078eb8ff */
[----:B------:R-:W-:Y:S01]  /*2a00*/  LOP3.LUT R23, R0, R3, R23, 0xfe, !PT ;  /* 0x0000000300177212 */ /* 0x000fe200078efe17 */
[----:B------:R-:W-:Y:S06]  /*2a10*/  BRA `(.L_x_2112) ;  /* 0x0000000000947947 */ /* 0x000fec0003800000 */
.L_x_2124:
        /* <DEDUP_REMOVED lines=14> */
.L_x_2111:
        /* <DEDUP_REMOVED lines=16> */
.L_x_2133:
[----:B------:R-:W-:Y:S01]  /*2c00*/  IMAD.MOV.U32 R23, RZ, RZ, RZ ;  /* 0x000000ffff177224 */ /* 0x000fe200078e00ff */
[----:B------:R-:W-:Y:S06]  /*2c10*/  BRA `(.L_x_2112) ;  /* 0x0000000000147947 */ /* 0x000fec0003800000 */
.L_x_2132:
[----:B------:R-:W2:Y:S02]  /*2c20*/  LDG.E.64 R4, desc[UR36][R4.64] ;  /* 0x0000002404047981 */ /* 0x000ea4000c1e1b00 */
[----:B--2---:R0:W2:Y:S01]  /*2c30*/  I2F.U64 R23, R4 ;  /* 0x0000000400177312 */ /* 0x0040a20000301000 */
[----:B------:R-:W-:Y:S05]  /*2c40*/  BRA `(.L_x_2112) ;  /* 0x0000000000087947 */ /* 0x000fea0003800000 */
.L_x_2131:
[----:B------:R-:W2:Y:S02]  /*2c50*/  LDG.E R4, desc[UR36][R4.64] ;  /* 0x0000002404047981 */ /* 0x000ea4000c1e1900 */
[----:B--2---:R-:W-:-:S07]  /*2c60*/  I2FP.F32.U32 R23, R4 ;  /* 0x0000000400177245 */ /* 0x004fce0000201000 */
.L_x_2112:
[----:B------:R-:W-:Y:S05]  /*2c70*/  BSYNC B6 ;  /* 0x0000000000067941 */ /* 0x000fea0003800000 */
.L_x_2106:
[----:B------:R-:W-:-:S07]  /*2c80*/  VIADD R16, R16, 0x80 ;  /* 0x0000008010107836 */ /* 0x000fce0000000000 */
.L_x_2105:
[----:B------:R-:W-:Y:S05]  /*2c90*/  BSYNC B7 ;  /* 0x0000000000077941 */ /* 0x000fea0003800000 */
.L_x_2104:
[----:B------:R-:W-:Y:S01]  /*2ca0*/  ISETP.GE.AND P0, PT, R16, R25, PT ;  /* 0x000000191000720c */ /* 0x000fe20003f06270 */
[----:B------:R-:W-:-:S12]  /*2cb0*/  BSSY B6, `(.L_x_2134) ;  /* 0x00000e1000067945 */ /* 0x000fd80003800000 */
[----:B------:R-:W-:Y:S05]  /*2cc0*/  @P0 BRA `(.L_x_2135) ;  /* 0x0000000c007c0947 */ /* 0x000fea0003800000 */
[----:B0-2-4-:R-:W0:Y:S01]  /*2cd0*/  LDC.64 R4, c[0x0][0x220] ;  /* 0x00008800ff047b82 */ /* 0x015e220000000a00 */
        /* <DEDUP_REMOVED lines=19> */
.L_x_2139:
[----:B------:R-:W2:Y:S02]  /*2e10*/  LDG.E.U8 R4, desc[UR36][R4.64] ;  /* 0x0000002404047981 */ /* 0x000ea4000c1e1100 */
[----:B--2---:R-:W-:Y:S01]  /*2e20*/  I2FP.F32.U32 R17, R4 ;  /* 0x0000000400117245 */ /* 0x004fe20000201000 */
[----:B------:R-:W-:Y:S06]  /*2e30*/  BRA `(.L_x_2135) ;  /* 0x0000000c00207947 */ /* 0x000fec0003800000 */
.L_x_2138:
        /* <DEDUP_REMOVED lines=9> */
.L_x_2142:
[----:B------:R-:W2:Y:S02]  /*2ed0*/  LDG.E R4, desc[UR36][R4.64] ;  /* 0x0000002404047981 */ /* 0x000ea4000c1e1900 */
[----:B--2---:R-:W-:Y:S01]  /*2ee0*/  I2FP.F32.S32 R17, R4 ;  /* 0x0000000400117245 */ /* 0x004fe20000201400 */
[----:B------:R-:W-:Y:S06]  /*2ef0*/  BRA `(.L_x_2135) ;  /* 0x0000000800f07947 */ /* 0x000fec0003800000 */
.L_x_2141:
[----:B------:R-:W2:Y:S02]  /*2f00*/  LDG.E.U16 R4, desc[UR36][R4.64] ;  /* 0x0000002404047981 */ /* 0x000ea4000c1e1500 */
[----:B--2---:R0:W2:Y:S01]  /*2f10*/  I2F.S16 R17, R4 ;  /* 0x0000000400117306 */ /* 0x0040a20000101400 */
[----:B------:R-:W-:Y:S05]  /*2f20*/  BRA `(.L_x_2135) ;  /* 0x0000000800e47947 */ /* 0x000fea0003800000 */
.L_x_2137:
        /* <DEDUP_REMOVED lines=8> */
.L_x_2144:
[----:B------:R-:W2:Y:S02]  /*2fb0*/  LDG.E.U16 R4, desc[UR36][R4.64] ;  /* 0x0000002404047981 */ /* 0x000ea4000c1e1500 */
[----:B--2---:R-:W-:Y:S01]  /*2fc0*/  HADD2.F32 R17, -RZ, R4.H0_H0 ;  /* 0x20000004ff117230 */ /* 0x004fe20000004100 */
[----:B------:R-:W-:Y:S06]  /*2fd0*/  BRA `(.L_x_2135) ;  /* 0x0000000800b87947 */ /* 0x000fec0003800000 */
.L_x_2143:
        /* <DEDUP_REMOVED lines=8> */
.L_x_2146:
[----:B------:R-:W2:Y:S02]  /*3060*/  LDG.E.U16 R4, desc[UR36][R4.64] ;  /* 0x0000002404047981 */ /* 0x000ea4000c1e1500 */
[----:B--2---:R-:W-:Y:S01]  /*3070*/  HADD2.F32 R17, -RZ, R4.H0_H0 ;  /* 0x20000004ff117230 */ /* 0x004fe20000004100 */
[----:B------:R-:W-:Y:S06]  /*3080*/  BRA `(.L_x_2135) ;  /* 0x00000008008c7947 */ /* 0x000fec0003800000 */
.L_x_2145:
[----:B------:R-:W2:Y:S01]  /*3090*/  LDG.E.64 R4, desc[UR36][R4.64] ;  /* 0x0000002404047981 */ /* 0x000ea2000c1e1b00 */
[----:B------:R-:W-:Y:S01]  /*30a0*/  UMOV UR4, 0xf0000000 ;  /* 0xf000000000047882 */ /* 0x000fe20000000000 */
[----:B------:R-:W-:Y:S01]  /*30b0*/  UMOV UR5, 0x380fffff ;  /* 0x380fffff00057882 */ /* 0x000fe20000000000 */
[----:B--2---:R-:W0:Y:S01]  /*30c0*/  F2F.F32.F64 R17, R4 ;  /* 0x0000000400117310 */ /* 0x004e220000301000 */
[----:B------:R-:W-:-:S14]  /*30d0*/  DSETP.GEU.AND P0, PT, |R4|, UR4, PT ;  /* 0x0000000404007e2a */ /* 0x000fdc000bf0e200 */
[----:B0-----:R-:W-:Y:S01]  /*30e0*/  @!P0 FMUL R17, R17, 1.175494350822287508e-38 ;  /* 0x0080000011118820 */ /* 0x001fe20000400000 */
[----:B------:R-:W-:Y:S06]  /*30f0*/  BRA `(.L_x_2135) ;  /* 0x0000000800707947 */ /* 0x000fec0003800000 */
.L_x_2136:
        /* <DEDUP_REMOVED lines=12> */
.L_x_2149:
[----:B------:R-:W2:Y:S01]  /*31c0*/  LDG.E.64 R4, desc[UR36][R4.64] ;  /* 0x0000002404047981 */ /* 0x000ea2000c1e1b00 */
[----:B------:R-:W-:Y:S01]  /*31d0*/  UMOV UR4, 0xf0000000 ;  /* 0xf000000000047882 */ /* 0x000fe20000000000 */
[----:B------:R-:W-:Y:S01]  /*31e0*/  UMOV UR5, 0x380fffff ;  /* 0x380fffff00057882 */ /* 0x000fe20000000000 */
[----:B--2---:R-:W0:Y:S01]  /*31f0*/  F2F.F32.F64 R17, R4 ;  /* 0x0000000400117310 */ /* 0x004e220000301000 */
[----:B------:R-:W-:-:S14]  /*3200*/  DSETP.GEU.AND P0, PT, |R4|, UR4, PT ;  /* 0x0000000404007e2a */ /* 0x000fdc000bf0e200 */
[----:B0-----:R-:W-:Y:S01]  /*3210*/  @!P0 FMUL R17, R17, 1.175494350822287508e-38 ;  /* 0x0080000011118820 */ /* 0x001fe20000400000 */
[----:B------:R-:W-:Y:S06]  /*3220*/  BRA `(.L_x_2135) ;  /* 0x0000000800247947 */ /* 0x000fec0003800000 */
.L_x_2148:
        /* <DEDUP_REMOVED lines=26> */
.L_x_2151:
        /* <DEDUP_REMOVED lines=13> */
.L_x_2150:
[----:B------:R-:W2:Y:S02]  /*34a0*/  LDG.E.U16 R4, desc[UR36][R4.64] ;  /* 0x0000002404047981 */ /* 0x000ea4000c1e1500 */
[----:B--2---:R-:W-:Y:S01]  /*34b0*/  IMAD.U32 R17, R4, 0x10000, RZ ;  /* 0x0001000004117824 */ /* 0x004fe200078e00ff */
[----:B------:R-:W-:Y:S06]  /*34c0*/  BRA `(.L_x_2135) ;  /* 0x00000004007c7947 */ /* 0x000fec0003800000 */
.L_x_2147:
        /* <DEDUP_REMOVED lines=11> */
.L_x_2154:
[----:B------:R-:W2:Y:S02]  /*3580*/  LDG.E.U8 R3, desc[UR36][R4.64] ;  /* 0x0000002404037981 */ /* 0x000ea4000c1e1100 */
        /* <DEDUP_REMOVED lines=18> */
.L_x_2156:
[----:B------:R-:W-:Y:S05]  /*36b0*/  BSYNC B0 ;  /* 0x0000000000007941 */ /* 0x000fea0003800000 */
.L_x_2155:
[----:B------:R-:W-:Y:S01]  /*36c0*/  IMAD.SHL.U32 R3, R3, 0x100000, RZ ;  /* 0x0010000003037824 */ /* 0x000fe200078e00ff */
[----:B------:R-:W-:-:S04]  /*36d0*/  LEA R0, R0, 0x3b800000, 0x17 ;  /* 0x3b80000000007811 */ /* 0x000fc800078eb8ff */
[----:B------:R-:W-:Y:S01]  /*36e0*/  LOP3.LUT R17, R0, R3, R17, 0xfe, !PT ;  /* 0x0000000300117212 */ /* 0x000fe200078efe11 */
[----:B------:R-:W-:Y:S06]  /*36f0*/  BRA `(.L_x_2135) ;  /* 0x0000000000f07947 */ /* 0x000fec0003800000 */
.L_x_2153:
        /* <DEDUP_REMOVED lines=19> */
.L_x_2158:
[----:B------:R-:W-:Y:S05]  /*3830*/  BSYNC B0 ;  /* 0x0000000000007941 */ /* 0x000fea0003800000 */
.L_x_2157:
[----:B------:R-:W-:Y:S01]  /*3840*/  IMAD.SHL.U32 R3, R3, 0x200000, RZ ;  /* 0x0020000003037824 */ /* 0x000fe200078e00ff */
[----:B------:R-:W-:-:S04]  /*3850*/  LEA R0, R0, 0x37800000, 0x17 ;  /* 0x3780000000007811 */ /* 0x000fc800078eb8ff */
[----:B------:R-:W-:Y:S01]  /*3860*/  LOP3.LUT R17, R0, R3, R17, 0xfe, !PT ;  /* 0x0000000300117212 */ /* 0x000fe200078efe11 */
[----:B------:R-:W-:Y:S06]  /*3870*/  BRA `(.L_x_2135) ;  /* 0x0000000000907947 */ /* 0x000fec0003800000 */
.L_x_2152:
        /* <DEDUP_REMOVED lines=14> */
.L_x_2140:
        /* <DEDUP_REMOVED lines=16> */
.L_x_2161:
[----:B------:R-:W-:Y:S05]  /*3a60*/  BRA `(.L_x_2135) ;  /* 0x0000000000147947 */ /* 0x000fea0003800000 */
.L_x_2160:
[----:B------:R-:W2:Y:S02]  /*3a70*/  LDG.E.64 R4, desc[UR36][R4.64] ;  /* 0x0000002404047981 */ /* 0x000ea4000c1e1b00 */
[----:B--2---:R0:W2:Y:S01]  /*3a80*/  I2F.U64 R17, R4 ;  /* 0x0000000400117312 */ /* 0x0040a20000301000 */
[----:B------:R-:W-:Y:S05]  /*3a90*/  BRA `(.L_x_2135) ;  /* 0x0000000000087947 */ /* 0x000fea0003800000 */
.L_x_2159:
[----:B------:R-:W2:Y:S02]  /*3aa0*/  LDG.E R4, desc[UR36][R4.64] ;  /* 0x0000002404047981 */ /* 0x000ea4000c1e1900 */
[----:B--2---:R-:W-:-:S07]  /*3ab0*/  I2FP.F32.U32 R17, R4 ;  /* 0x0000000400117245 */ /* 0x004fce0000201000 */
.L_x_2135:
[----:B------:R-:W-:Y:S05]  /*3ac0*/  BSYNC B6 ;  /* 0x0000000000067941 */ /* 0x000fea0003800000 */
.L_x_2134:
[----:B------:R-:W0:Y:S01]  /*3ad0*/  S2R R26, SR_TID.X ;  /* 0x00000000001a7919 */ /* 0x000e220000002100 */
[----:B------:R-:W1:Y:S01]  /*3ae0*/  LDC.U8 R16, c[0x0][0x234] ;  /* 0x00008d00ff107b82 */ /* 0x000e620000000000 */
[----:B------:R-:W-:Y:S01]  /*3af0*/  BSSY B6, `(.L_x_2162) ;  /* 0x000010b000067945 */ /* 0x000fe20003800000 */
[C---:B0-----:R-:W-:Y:S01]  /*3b00*/  VIADD R0, R26.reuse, 0x100 ;  /* 0x000001001a007836 */ /* 0x041fe20000000000 */
[CC--:B------:R-:W-:Y:S01]  /*3b10*/  ISETP.GE.AND P3, PT, R26.reuse, R25.reuse, PT ;  /* 0x000000191a00720c */ /* 0x0c0fe20003f66270 */
[C---:B------:R-:W-:Y:S02]  /*3b20*/  VIADD R6, R26.reuse, 0x180 ;  /* 0x000001801a067836 */ /* 0x040fe40000000000 */
[----:B------:R-:W-:Y:S01]  /*3b30*/  VIADD R28, R26, 0x80 ;  /* 0x000000801a1c7836 */ /* 0x000fe20000000000 */
[-C--:B------:R-:W-:Y:S02]  /*3b40*/  ISETP.GE.AND P1, PT, R0, R25.reuse, PT ;  /* 0x000000190000720c */ /* 0x080fe40003f26270 */
[----:B------:R-:W-:-:S02]  /*3b50*/  ISETP.GE.AND P2, PT, R6, R25, PT ;  /* 0x000000190600720c */ /* 0x000fc40003f46270 */
[----:B------:R-:W-:-:S05]  /*3b60*/  ISETP.GE.AND P0, PT, R28, R25, PT ;  /* 0x000000191c00720c */ /* 0x000fca0003f06270 */
[----:B-12345:R-:W-:-:S04]  /*3b70*/  @!P3 FADD.FTZ R4, |R27|, -RZ ;  /* 0x800000ff1b04b221 */ /* 0x03efc80000010200 */
[----:B------:R-:W-:Y:S02]  /*3b80*/  @!P1 FADD.FTZ R22, |R23|, -RZ ;  /* 0x800000ff17169221 */ /* 0x000fe40000010200 */
[----:B------:R-:W-:Y:S02]  /*3b90*/  @!P2 FADD.FTZ R24, |R17|, -RZ ;  /* 0x800000ff1118a221 */ /* 0x000fe40000010200 */
[----:B------:R-:W-:Y:S01]  /*3ba0*/  @!P0 FADD.FTZ R18, |R19|, -RZ ;  /* 0x800000ff13128221 */ /* 0x000fe20000010200 */
[----:B------:R-:W-:Y:S06]  /*3bb0*/  @P3 BRA `(.L_x_2163) ;  /* 0x0000000c00f83947 */ /* 0x000fec0003800000 */
        /* <DEDUP_REMOVED lines=18> */
[----:B------:R-:W0:Y:S01]  /*3ce0*/  F2I.FTZ.TRUNC.NTZ R27, |R27| ;  /* 0x4000001b001b7305 */ /* 0x000e22000021f100 */
[----:B------:R-:W-:Y:S01]  /*3cf0*/  IMAD.MOV.U32 R26, RZ, RZ, R28 ;  /* 0x000000ffff1a7224 */ /* 0x000fe200078e001c */
[----:B0-----:R0:W-:Y:S01]  /*3d00*/  STG.E.U8 desc[UR36][R8.64], R27 ;  /* 0x0000001b08007986 */ /* 0x0011e2000c101124 */
[----:B------:R-:W-:Y:S05]  /*3d10*/  BRA `(.L_x_2163) ;  /* 0x0000000c00a07947 */ /* 0x000fea0003800000 */
.L_x_2167:
[----:B------:R-:W0:Y:S01]  /*3d20*/  F2I.FTZ.S64.TRUNC R4, |R27| ;  /* 0x4000001b00047311 */ /* 0x000e22000021d900 */
[----:B------:R-:W-:Y:S01]  /*3d30*/  IMAD.MOV.U32 R26, RZ, RZ, R28 ;  /* 0x000000ffff1a7224 */ /* 0x000fe200078e001c */
[----:B0-----:R0:W-:Y:S01]  /*3d40*/  STG.E.U8 desc[UR36][R8.64], R4 ;  /* 0x0000000408007986 */ /* 0x0011e2000c101124 */
[----:B------:R-:W-:Y:S05]  /*3d50*/  BRA `(.L_x_2163) ;  /* 0x0000000c00907947 */ /* 0x000fea0003800000 */
.L_x_2166:
[----:B------:R-:W-:-:S13]  /*3d60*/  ISETP.NE.AND P0, PT, R0, 0x2, PT ;  /* 0x000000020000780c */ /* 0x000fda0003f05270 */
[----:B------:R-:W-:Y:S05]  /*3d70*/  @!P0 BRA `(.L_x_2169) ;  /* 0x0000000000308947 */ /* 0x000fea0003800000 */
[----:B------:R-:W-:-:S13]  /*3d80*/  ISETP.NE.AND P0, PT, R0, 0x3, PT ;  /* 0x000000030000780c */ /* 0x000fda0003f05270 */
[----:B------:R-:W-:Y:S05]  /*3d90*/  @!P0 BRA `(.L_x_2170) ;  /* 0x0000000000188947 */ /* 0x000fea0003800000 */
[----:B------:R-:W-:-:S13]  /*3da0*/  ISETP.NE.AND P0, PT, R0, 0x4, PT ;  /* 0x000000040000780c */ /* 0x000fda0003f05270 */
[----:B------:R-:W-:Y:S05]  /*3db0*/  @P0 BRA `(.L_x_2168) ;  /* 0x0000000c00140947 */ /* 0x000fea0003800000 */
[----:B------:R-:W0:Y:S01]  /*3dc0*/  F2I.FTZ.S64.TRUNC R4, |R27| ;  /* 0x4000001b00047311 */ /* 0x000e22000021d900 */
[----:B------:R-:W-:Y:S01]  /*3dd0*/  IMAD.MOV.U32 R26, RZ, RZ, R28 ;  /* 0x000000ffff1a7224 */ /* 0x000fe200078e001c */
[----:B0-----:R0:W-:Y:S01]  /*3de0*/  STG.E.64 desc[UR36][R8.64], R4 ;  /* 0x0000000408007986 */ /* 0x0011e2000c101b24 */
[----:B------:R-:W-:Y:S05]  /*3df0*/  BRA `(.L_x_2163) ;  /* 0x0000000c00687947 */ /* 0x000fea0003800000 */
.L_x_2170:
[----:B------:R-:W0:Y:S01]  /*3e00*/  F2I.FTZ.TRUNC.NTZ R27, |R27| ;  /* 0x4000001b001b7305 */ /* 0x000e22000021f100 */
[----:B------:R-:W-:Y:S01]  /*3e10*/  IMAD.MOV.U32 R26, RZ, RZ, R28 ;  /* 0x000000ffff1a7224 */ /* 0x000fe200078e001c */
[----:B0-----:R0:W-:Y:S01]  /*3e20*/  STG.E desc[UR36][R8.64], R27 ;  /* 0x0000001b08007986 */ /* 0x0011e2000c101924 */
[----:B------:R-:W-:Y:S05]  /*3e30*/  BRA `(.L_x_2163) ;  /* 0x0000000c00587947 */ /* 0x000fea0003800000 */
.L_x_2169:
[----:B------:R-:W0:Y:S01]  /*3e40*/  F2I.FTZ.TRUNC.NTZ R27, |R27| ;  /* 0x4000001b001b7305 */ /* 0x000e22000021f100 */
[----:B------:R-:W-:Y:S01]  /*3e50*/  IMAD.MOV.U32 R26, RZ, RZ, R28 ;  /* 0x000000ffff1a7224 */ /* 0x000fe200078e001c */
[----:B0-----:R0:W-:Y:S01]  /*3e60*/  STG.E.U16 desc[UR36][R8.64], R27 ;  /* 0x0000001b08007986 */ /* 0x0011e2000c101524 */
[----:B------:R-:W-:Y:S05]  /*3e70*/  BRA `(.L_x_2163) ;  /* 0x0000000c00487947 */ /* 0x000fea0003800000 */
.L_x_2165:
[----:B------:R-:W-:-:S13]  /*3e80*/  ISETP.GT.AND P0, PT, R0, 0x6, PT ;  /* 0x000000060000780c */ /* 0x000fda0003f04270 */
[----:B------:R-:W-:Y:S05]  /*3e90*/  @P0 BRA `(.L_x_2171) ;  /* 0x00000000002c0947 */ /* 0x000fea0003800000 */
[----:B------:R-:W-:-:S13]  /*3ea0*/  ISETP.NE.AND P0, PT, R0, 0x5, PT ;  /* 0x000000050000780c */ /* 0x000fda0003f05270 */
[----:B------:R-:W-:Y:S05]  /*3eb0*/  @!P0 BRA `(.L_x_2172) ;  /* 0x0000000000148947 */ /* 0x000fea0003800000 */
[----:B------:R-:W-:-:S13]  /*3ec0*/  ISETP.NE.AND P0, PT, R0, 0x6, PT ;  /* 0x000000060000780c */ /* 0x000fda0003f05270 */
[----:B------:R-:W-:Y:S05]  /*3ed0*/  @P0 BRA `(.L_x_2168) ;  /* 0x0000000800cc0947 */ /* 0x000fea0003800000 */
[----:B------:R0:W-:Y:S01]  /*3ee0*/  STG.E desc[UR36][R8.64], R4 ;  /* 0x0000000408007986 */ /* 0x0001e2000c101924 */
[----:B------:R-:W-:Y:S01]  /*3ef0*/  IMAD.MOV.U32 R26, RZ, RZ, R28 ;  /* 0x000000ffff1a7224 */ /* 0x000fe200078e001c */
[----:B------:R-:W-:Y:S06]  /*3f00*/  BRA `(.L_x_2163) ;  /* 0x0000000c00247947 */ /* 0x000fec0003800000 */
.L_x_2172:
[----:B------:R-:W-:Y:S01]  /*3f10*/  F2FP.F16.F32.PACK_AB R4, RZ, R4 ;  /* 0x00000004ff04723e */ /* 0x000fe200000000ff */
[----:B------:R-:W-:-:S04]  /*3f20*/  IMAD.MOV.U32 R26, RZ, RZ, R28 ;  /* 0x000000ffff1a7224 */ /* 0x000fc800078e001c */
[----:B------:R0:W-:Y:S01]  /*3f30*/  STG.E.U16 desc[UR36][R8.64], R4 ;  /* 0x0000000408007986 */ /* 0x0001e2000c101524 */
[----:B------:R-:W-:Y:S05]  /*3f40*/  BRA `(.L_x_2163) ;  /* 0x0000000c00147947 */ /* 0x000fea0003800000 */
.L_x_2171:
[----:B------:R-:W-:-:S13]  /*3f50*/  ISETP.NE.AND P0, PT, R0, 0x7, PT ;  /* 0x000000070000780c */ /* 0x000fda0003f05270 */
[----:B------:R-:W-:Y:S05]  /*3f60*/  @!P0 BRA `(.L_x_2173) ;  /* 0x0000000000348947 */ /* 0x000fea0003800000 */
[----:B------:R-:W-:-:S13]  /*3f70*/  ISETP.NE.AND P0, PT, R0, 0x8, PT ;  /* 0x000000080000780c */ /* 0x000fda0003f05270 */
[----:B------:R-:W-:Y:S05]  /*3f80*/  @!P0 BRA `(.L_x_2174) ;  /* 0x0000000000188947 */ /* 0x000fea0003800000 */
[----:B------:R-:W-:-:S13]  /*3f90*/  ISETP.NE.AND P0, PT, R0, 0x9, PT ;  /* 0x000000090000780c */ /* 0x000fda0003f05270 */
[----:B------:R-:W-:Y:S05]  /*3fa0*/  @P0 BRA `(.L_x_2168) ;  /* 0x0000000800980947 */ /* 0x000fea0003800000 */
[----:B------:R-:W-:Y:S02]  /*3fb0*/  IMAD.MOV.U32 R5, RZ, RZ, RZ ;  /* 0x000000ffff057224 */ /* 0x000fe400078e00ff */
[----:B------:R-:W-:-:S03]  /*3fc0*/  IMAD.MOV.U32 R26, RZ, RZ, R28 ;  /* 0x000000ffff1a7224 */ /* 0x000fc600078e001c */
[----:B------:R0:W-:Y:S01]  /*3fd0*/  STG.E.64 desc[UR36][R8.64], R4 ;  /* 0x0000000408007986 */ /* 0x0001e2000c101b24 */
[----:B------:R-:W-:Y:S05]  /*3fe0*/  BRA `(.L_x_2163) ;  /* 0x0000000800ec7947 */ /* 0x000fea0003800000 */
.L_x_2174:
[----:B------:R-:W-:Y:S01]  /*3ff0*/  F2FP.F16.F32.PACK_AB R3, RZ, R4 ;  /* 0x00000004ff03723e */ /* 0x000fe200000000ff */
[----:B------:R-:W-:-:S03]  /*4000*/  IMAD.MOV.U32 R26, RZ, RZ, R28 ;  /* 0x000000ffff1a7224 */ /* 0x000fc600078e001c */
[----:B------:R-:W-:-:S05]  /*4010*/  PRMT R3, R3, 0x5410, RZ ;  /* 0x0000541003037816 */ /* 0x000fca00000000ff */
[----:B------:R0:W-:Y:S01]  /*4020*/  STG.E desc[UR36][R8.64], R3 ;  /* 0x0000000308007986 */ /* 0x0001e2000c101924 */
[----:B------:R-:W-:Y:S05]  /*4030*/  BRA `(.L_x_2163) ;  /* 0x0000000800d87947 */ /* 0x000fea0003800000 */
.L_x_2173:
[----:B------:R-:W-:Y:S01]  /*4040*/  FMUL.FTZ R4, |R27|, 1 ;  /* 0x3f8000001b047820 */ /* 0x000fe20000410200 */
[----:B------:R-:W-:-:S05]  /*4050*/  IMAD.MOV.U32 R26, RZ, RZ, R28 ;  /* 0x000000ffff1a7224 */ /* 0x000fca00078e001c */
[----:B------:R-:W0:Y:S02]  /*4060*/  F2F.F64.F32 R4, R4 ;  /* 0x0000000400047310 */ /* 0x000e240000201800 */
[----:B0-----:R0:W-:Y:S01]  /*4070*/  STG.E.64 desc[UR36][R8.64], R4 ;  /* 0x0000000408007986 */ /* 0x0011e2000c101b24 */
[----:B------:R-:W-:Y:S05]  /*4080*/  BRA `(.L_x_2163) ;  /* 0x0000000800c47947 */ /* 0x000fea0003800000 */
.L_x_2164:
        /* <DEDUP_REMOVED lines=8> */
[----:B------:R-:W-:Y:S01]  /*4110*/  FSETP.NEU.FTZ.AND P0, PT, |R27|, RZ, PT ;  /* 0x000000ff1b00720b */ /* 0x000fe20003f1d200 */
[----:B------:R-:W-:-:S03]  /*4120*/  IMAD.MOV.U32 R26, RZ, RZ, R28 ;  /* 0x000000ffff1a7224 */ /* 0x000fc600078e001c */
[----:B------:R-:W-:-:S05]  /*4130*/  SEL R3, RZ, 0x1, !P0 ;  /* 0x00000001ff037807 */ /* 0x000fca0004000000 */
[----:B------:R0:W-:Y:S01]  /*4140*/  STG.E.U8 desc[UR36][R8.64], R3 ;  /* 0x0000000308007986 */ /* 0x0001e2000c101124 */
[----:B------:R-:W-:Y:S05]  /*4150*/  BRA `(.L_x_2163) ;  /* 0x0000000800907947 */ /* 0x000fea0003800000 */
.L_x_2177:
[----:B------:R-:W-:Y:S01]  /*4160*/  FMUL.FTZ R4, |R27|, 1 ;  /* 0x3f8000001b047820 */ /* 0x000fe20000410200 */
[----:B------:R-:W-:Y:S01]  /*4170*/  CS2R R6, SRZ ;  /* 0x0000000000067805 */ /* 0x000fe2000001ff00 */
[----:B------:R-:W-:-:S04]  /*4180*/  IMAD.MOV.U32 R26, RZ, RZ, R28 ;  /* 0x000000ffff1a7224 */ /* 0x000fc800078e001c */
[----:B------:R-:W0:Y:S02]  /*4190*/  F2F.F64.F32 R4, R4 ;  /* 0x0000000400047310 */ /* 0x000e240000201800 */
[----:B0-----:R0:W-:Y:S01]  /*41a0*/  STG.E.128 desc[UR36][R8.64], R4 ;  /* 0x0000000408007986 */ /* 0x0011e2000c101d24 */
[----:B------:R-:W-:Y:S05]  /*41b0*/  BRA `(.L_x_2163) ;  /* 0x0000000800787947 */ /* 0x000fea0003800000 */
.L_x_2176:
        /* <DEDUP_REMOVED lines=20> */
.L_x_2181:
[----:B------:R-:W-:Y:S05]  /*4300*/  BSYNC B0 ;  /* 0x0000000000007941 */ /* 0x000fea0003800000 */
.L_x_2180:
[----:B------:R-:W-:Y:S01]  /*4310*/  LOP3.LUT R5, R0, R5, RZ, 0xfc, !PT ;  /* 0x0000000500057212 */ /* 0x000fe200078efcff */
[----:B------:R-:W-:-:S04]  /*4320*/  IMAD.MOV.U32 R26, RZ, RZ, R28 ;  /* 0x000000ffff1a7224 */ /* 0x000fc800078e001c */
[----:B------:R0:W-:Y:S01]  /*4330*/  STG.E.U8 desc[UR36][R8.64], R5 ;  /* 0x0000000508007986 */ /* 0x0001e2000c101124 */
[----:B------:R-:W-:Y:S05]  /*4340*/  BRA `(.L_x_2163) ;  /* 0x0000000800147947 */ /* 0x000fea0003800000 */
.L_x_2179:
        /* <DEDUP_REMOVED lines=12> */
.L_x_2183:
[----:B------:R-:W-:Y:S01]  /*4410*/  IMAD.MOV.U32 R0, RZ, RZ, 0x7f ;  /* 0x0000007fff007424 */ /* 0x000fe200078e00ff */
[----:B------:R-:W-:-:S04]  /*4420*/  ISETP.GT.U32.AND P0, PT, R5, 0x7f800000, PT ;  /* 0x7f8000000500780c */ /* 0x000fc80003f04070 */
[----:B------:R-:W-:-:S09]  /*4430*/  SEL R0, R0, 0x7c, P0 ;  /* 0x0000007c00007807 */ /* 0x000fd20000000000 */
.L_x_2184:
[----:B------:R-:W-:Y:S05]  /*4440*/  BSYNC B0 ;  /* 0x0000000000007941 */ /* 0x000fea0003800000 */
.L_x_2182:
[----:B------:R-:W-:Y:S01]  /*4450*/  LOP3.LUT R4, R4, 0x80000000, RZ, 0xc0, !PT ;  /* 0x8000000004047812 */ /* 0x000fe200078ec0ff */
[----:B------:R-:W-:-:S03]  /*4460*/  IMAD.MOV.U32 R26, RZ, RZ, R28 ;  /* 0x000000ffff1a7224 */ /* 0x000fc600078e001c */
[----:B------:R-:W-:-:S04]  /*4470*/  SHF.R.U32.HI R3, RZ, 0x18, R4 ;  /* 0x00000018ff037819 */ /* 0x000fc80000011604 */
[----:B------:R-:W-:-:S05]  /*4480*/  LOP3.LUT R3, R0, R3, RZ, 0xfc, !PT ;  /* 0x0000000300037212 */ /* 0x000fca00078efcff */
[----:B------:R0:W-:Y:S01]  /*4490*/  STG.E.U8 desc[UR36][R8.64], R3 ;  /* 0x0000000308007986 */ /* 0x0001e2000c101124 */
[----:B------:R-:W-:Y:S05]  /*44a0*/  BRA `(.L_x_2163) ;  /* 0x0000000400bc7947 */ /* 0x000fea0003800000 */
.L_x_2178:
[----:B------:R-:W-:Y:S01]  /*44b0*/  F2FP.BF16.F32.PACK_AB R4, RZ, R4 ;  /* 0x00000004ff04723e */ /* 0x000fe200000010ff */
[----:B------:R-:W-:-:S04]  /*44c0*/  IMAD.MOV.U32 R26, RZ, RZ, R28 ;  /* 0x000000ffff1a7224 */ /* 0x000fc800078e001c */
[----:B------:R0:W-:Y:S01]  /*44d0*/  STG.E.U16 desc[UR36][R8.64], R4 ;  /* 0x0000000408007986 */ /* 0x0001e2000c101524 */
[----:B------:R-:W-:Y:S05]  /*44e0*/  BRA `(.L_x_2163) ;  /* 0x0000000400ac7947 */ /* 0x000fea0003800000 */
.L_x_2175:
        /* <DEDUP_REMOVED lines=8> */
[----:B------:R-:W0:Y:S01]  /*4570*/  F2I.FTZ.U32.TRUNC.NTZ R27, |R27| ;  /* 0x4000001b001b7305 */ /* 0x000e22000021f000 */
[----:B------:R-:W-:Y:S01]  /*4580*/  IMAD.MOV.U32 R26, RZ, RZ, R28 ;  /* 0x000000ffff1a7224 */ /* 0x000fe200078e001c */
[----:B0-----:R4:W-:Y:S01]  /*4590*/  STG.E.U16 desc[UR36][R8.64], R27 ;  /* 0x0000001b08007986 */ /* 0x0019e2000c101524 */
[----:B------:R-:W-:Y:S05]  /*45a0*/  BRA `(.L_x_2163) ;  /* 0x00000004007c7947 */ /* 0x000fea0003800000 */
.L_x_2187:
        /* <DEDUP_REMOVED lines=16> */
.L_x_2190:
[----:B------:R-:W-:-:S04]  /*46b0*/  LOP3.LUT R4, R4, 0x80000000, RZ, 0xc0, !PT ;  /* 0x8000000004047812 */ /* 0x000fc800078ec0ff */
[----:B------:R-:W-:-:S04]  /*46c0*/  SHF.R.U32.HI R4, RZ, 0x18, R4 ;  /* 0x00000018ff047819 */ /* 0x000fc80000011604 */
[----:B------:R-:W-:-:S04]  /*46d0*/  LOP3.LUT R3, R3, R4, RZ, 0xfc, !PT ;  /* 0x0000000403037212 */ /* 0x000fc800078efcff */
[----:B------:R-:W-:-:S07]  /*46e0*/  PRMT R0, R3, 0x7610, R0 ;  /* 0x0000761003007816 */ /* 0x000fce0000000000 */
.L_x_2189:
[----:B------:R-:W-:Y:S05]  /*46f0*/  BSYNC B0 ;  /* 0x0000000000007941 */ /* 0x000fea0003800000 */
.L_x_2188:
[----:B------:R3:W-:Y:S01]  /*4700*/  STG.E.U8 desc[UR36][R8.64], R0 ;  /* 0x0000000008007986 */ /* 0x0007e2000c101124 */
[----:B------:R-:W-:Y:S01]  /*4710*/  IMAD.MOV.U32 R26, RZ, RZ, R28 ;  /* 0x000000ffff1a7224 */ /* 0x000fe200078e001c */
[----:B------:R-:W-:Y:S06]  /*4720*/  BRA `(.L_x_2163) ;  /* 0x00000004001c7947 */ /* 0x000fec0003800000 */
.L_x_2186:
        /* <DEDUP_REMOVED lines=16> */
.L_x_2193:
[----:B------:R-:W-:-:S04]  /*4830*/  LOP3.LUT R4, R4, 0x80000000, RZ, 0xc0, !PT ;  /* 0x8000000004047812 */ /* 0x000fc800078ec0ff */
[----:B------:R-:W-:-:S04]  /*4840*/  SHF.R.U32.HI R4, RZ, 0x18, R4 ;  /* 0x00000018ff047819 */ /* 0x000fc80000011604 */
[----:B------:R-:W-:-:S04]  /*4850*/  LOP3.LUT R3, R3, R4, RZ, 0xfc, !PT ;  /* 0x0000000403037212 */ /* 0x000fc800078efcff */
[----:B------:R-:W-:-:S07]  /*4860*/  PRMT R0, R3, 0x7610, R0 ;  /* 0x0000761003007816 */ /* 0x000fce0000000000 */
.L_x_2192:
[----:B------:R-:W-:Y:S05]  /*4870*/  BSYNC B0 ;  /* 0x0000000000007941 */ /* 0x000fea0003800000 */
.L_x_2191:
[----:B------:R0:W-:Y:S01]  /*4880*/  STG.E.U8 desc[UR36][R8.64], R0 ;  /* 0x0000000008007986 */ /* 0x0001e2000c101124 */
[----:B------:R-:W-:Y:S01]  /*4890*/  IMAD.MOV.U32 R26, RZ, RZ, R28 ;  /* 0x000000ffff1a7224 */ /* 0x000fe200078e001c */
[----:B------:R-:W-:Y:S06]  /*48a0*/  BRA `(.L_x_2163) ;  /* 0x0000000000bc7947 */ /* 0x000fec0003800000 */
.L_x_2185:
[----:B------:R-:W-:-:S13]  /*48b0*/  ISETP.NE.AND P0, PT, R0, 0x1c, PT ;  /* 0x0000001c0000780c */ /* 0x000fda0003f05270 */
[----:B------:R-:W-:Y:S05]  /*48c0*/  @!P0 BRA `(.L_x_2194) ;  /* 0x0000000000a88947 */ /* 0x000fea0003800000 */
[----:B------:R-:W-:-:S13]  /*48d0*/  ISETP.NE.AND P0, PT, R0, 0x1d, PT ;  /* 0x0000001d0000780c */ /* 0x000fda0003f05270 */
[----:B------:R-:W-:Y:S05]  /*48e0*/  @!P0 BRA `(.L_x_2195) ;  /* 0x0000000000908947 */ /* 0x000fea0003800000 */
[----:B------:R-:W-:-:S13]  /*48f0*/  ISETP.NE.AND P0, PT, R0, 0x2c, PT ;  /* 0x0000002c0000780c */ /* 0x000fda0003f05270 */
[----:B------:R-:W-:Y:S05]  /*4900*/  @P0 BRA `(.L_x_2168) ;  /* 0x0000000000400947 */ /* 0x000fea0003800000 */
[----:B------:R-:W-:Y:S01]  /*4910*/  SHF.R.U32.HI R5, RZ, 0x17, R4 ;  /* 0x00000017ff057819 */ /* 0x000fe20000011604 */
[----:B------:R-:W-:-:S03]  /*4920*/  IMAD.MOV.U32 R26, RZ, RZ, R28 ;  /* 0x000000ffff1a7224 */ /* 0x000fc600078e001c */
        /* <DEDUP_REMOVED lines=14> */
.L_x_2168:
        /* <DEDUP_REMOVED lines=16> */
.L_x_2196:
[----:B------:R-:W-:Y:S01]  /*4b10*/  IMAD.MOV.U32 R26, RZ, RZ, R28 ;  /* 0x000000ffff1a7224 */ /* 0x000fe200078e001c */
[----:B------:R-:W-:Y:S06]  /*4b20*/  BRA `(.L_x_2163) ;  /* 0x00000000001c7947 */ /* 0x000fec0003800000 */
.L_x_2195:
[----:B------:R-:W0:Y:S01]  /*4b30*/  F2I.FTZ.U64.TRUNC R4, |R27| ;  /* 0x4000001b00047311 */ /* 0x000e22000021d800 */
[----:B------:R-:W-:Y:S01]  /*4b40*/  IMAD.MOV.U32 R26, RZ, RZ, R28 ;  /* 0x000000ffff1a7224 */ /* 0x000fe200078e001c */
[----:B0-----:R2:W-:Y:S01]  /*4b50*/  STG.E.64 desc[UR36][R8.64], R4 ;  /* 0x0000000408007986 */ /* 0x0015e2000c101b24 */
[----:B------:R-:W-:Y:S05]  /*4b60*/  BRA `(.L_x_2163) ;  /* 0x00000000000c7947 */ /* 0x000fea0003800000 */
.L_x_2194:
[----:B------:R-:W0:Y:S01]  /*4b70*/  F2I.FTZ.U32.TRUNC.NTZ R27, |R27| ;  /* 0x4000001b001b7305 */ /* 0x000e22000021f000 */
[----:B------:R-:W-:Y:S01]  /*4b80*/  IMAD.MOV.U32 R26, RZ, RZ, R28 ;  /* 0x000000ffff1a7224 */ /* 0x000fe200078e001c */
[----:B0-----:R0:W-:Y:S06]  /*4b90*/  STG.E desc[UR36][R8.64], R27 ;  /* 0x0000001b08007986 */ /* 0x0011ec000c101924 */
.L_x_2163:
[----:B------:R-:W-:Y:S05]  /*4ba0*/  BSYNC B6 ;  /* 0x0000000000067941 */ /* 0x000fea0003800000 */
.L_x_2162:
        /* <DEDUP_REMOVED lines=24> */
.L_x_2202:
[----:B------:R-:W0:Y:S02]  /*4d30*/  F2I.FTZ.S64.TRUNC R4, |R19| ;  /* 0x4000001300047311 */ /* 0x000e24000021d900 */
[----:B0-----:R0:W-:Y:S01]  /*4d40*/  STG.E.U8 desc[UR36][R8.64], R4 ;  /* 0x0000000408007986 */ /* 0x0011e2000c101124 */
[----:B------:R-:W-:Y:S05]  /*4d50*/  BRA `(.L_x_2204) ;  /* 0x0000000c00407947 */ /* 0x000fea0003800000 */
.L_x_2201:
        /* <DEDUP_REMOVED lines=9> */
.L_x_2206:
[----:B------:R-:W0:Y:S02]  /*4df0*/  F2I.FTZ.TRUNC.NTZ R19, |R19| ;  /* 0x4000001300137305 */ /* 0x000e24000021f100 */
[----:B0-----:R0:W-:Y:S01]  /*4e00*/  STG.E desc[UR36][R8.64], R19 ;  /* 0x0000001308007986 */ /* 0x0011e2000c101924 */
[----:B------:R-:W-:Y:S05]  /*4e10*/  BRA `(.L_x_2204) ;  /* 0x0000000c00107947 */ /* 0x000fea0003800000 */
.L_x_2205:
[----:B------:R-:W0:Y:S02]  /*4e20*/  F2I.FTZ.TRUNC.NTZ R19, |R19| ;  /* 0x4000001300137305 */ /* 0x000e24000021f100 */
[----:B0-----:R0:W-:Y:S01]  /*4e30*/  STG.E.U16 desc[UR36][R8.64], R19 ;  /* 0x0000001308007986 */ /* 0x0011e2000c101524 */
[----:B------:R-:W-:Y:S05]  /*4e40*/  BRA `(.L_x_2204) ;  /* 0x0000000c00047947 */ /* 0x000fea0003800000 */
.L_x_2200:
        /* <DEDUP_REMOVED lines=8> */
.L_x_2208:
[----:B------:R-:W-:-:S05]  /*4ed0*/  F2FP.F16.F32.PACK_AB R18, RZ, R18 ;  /* 0x00000012ff12723e */ /* 0x000fca00000000ff */
[----:B------:R0:W-:Y:S01]  /*4ee0*/  STG.E.U16 desc[UR36][R8.64], R18 ;  /* 0x0000001208007986 */ /* 0x0001e2000c101524 */
[----:B------:R-:W-:Y:S05]  /*4ef0*/  BRA `(.L_x_2204) ;  /* 0x0000000800d87947 */ /* 0x000fea0003800000 */
.L_x_2207:
        /* <DEDUP_REMOVED lines=9> */
.L_x_2210:
[----:B------:R-:W-:-:S04]  /*4f90*/  F2FP.F16.F32.PACK_AB R3, RZ, R18 ;  /* 0x00000012ff03723e */ /* 0x000fc800000000ff */
[----:B------:R-:W-:-:S05]  /*4fa0*/  PRMT R3, R3, 0x5410, RZ ;  /* 0x0000541003037816 */ /* 0x000fca00000000ff */
[----:B------:R0:W-:Y:S01]  /*4fb0*/  STG.E desc[UR36][R8.64], R3 ;  /* 0x0000000308007986 */ /* 0x0001e2000c101924 */
[----:B------:R-:W-:Y:S05]  /*4fc0*/  BRA `(.L_x_2204) ;  /* 0x0000000800a47947 */ /* 0x000fea0003800000 */
.L_x_2209:
[----:B------:R-:W-:-:S06]  /*4fd0*/  FMUL.FTZ R4, |R19|, 1 ;  /* 0x3f80000013047820 */ /* 0x000fcc0000410200 */
[----:B------:R-:W0:Y:S02]  /*4fe0*/  F2F.F64.F32 R4, R4 ;  /* 0x0000000400047310 */ /* 0x000e240000201800 */
[----:B0-----:R0:W-:Y:S01]  /*4ff0*/  STG.E.64 desc[UR36][R8.64], R4 ;  /* 0x0000000408007986 */ /* 0x0011e2000c101b24 */
[----:B------:R-:W-:Y:S05]  /*5000*/  BRA `(.L_x_2204) ;  /* 0x0000000800947947 */ /* 0x000fea0003800000 */
.L_x_2199:
        /* <DEDUP_REMOVED lines=12> */
.L_x_2213:
[----:B------:R-:W-:Y:S01]  /*50d0*/  FMUL.FTZ R4, |R19|, 1 ;  /* 0x3f80000013047820 */ /* 0x000fe20000410200 */
[----:B------:R-:W-:-:S05]  /*50e0*/  CS2R R6, SRZ ;  /* 0x0000000000067805 */ /* 0x000fca000001ff00 */
[----:B------:R-:W0:Y:S02]  /*50f0*/  F2F.F64.F32 R4, R4 ;  /* 0x0000000400047310 */ /* 0x000e240000201800 */
[----:B0-----:R0:W-:Y:S01]  /*5100*/  STG.E.128 desc[UR36][R8.64], R4 ;  /* 0x0000000408007986 */ /* 0x0011e2000c101d24 */
[----:B------:R-:W-:Y:S05]  /*5110*/  BRA `(.L_x_2204) ;  /* 0x0000000800507947 */ /* 0x000fea0003800000 */
.L_x_2212:
        /* <DEDUP_REMOVED lines=20> */
.L_x_2217:
[----:B------:R-:W-:Y:S05]  /*5260*/  BSYNC B0 ;  /* 0x0000000000007941 */ /* 0x000fea0003800000 */
.L_x_2216:
[----:B------:R-:W-:-:S05]  /*5270*/  LOP3.LUT R5, R0, R5, RZ, 0xfc, !PT ;  /* 0x0000000500057212 */ /* 0x000fca00078efcff */
[----:B------:R0:W-:Y:S01]  /*5280*/  STG.E.U8 desc[UR36][R8.64], R5 ;  /* 0x0000000508007986 */ /* 0x0001e2000c101124 */
[----:B------:R-:W-:Y:S05]  /*5290*/  BRA `(.L_x_2204) ;  /* 0x0000000400f07947 */ /* 0x000fea0003800000 */
.L_x_2215:
        /* <DEDUP_REMOVED lines=12> */
.L_x_2219:
[----:B------:R-:W-:Y:S01]  /*5360*/  IMAD.MOV.U32 R0, RZ, RZ, 0x7f ;  /* 0x0000007fff007424 */ /* 0x000fe200078e00ff */
[----:B------:R-:W-:-:S04]  /*5370*/  ISETP.GT.U32.AND P0, PT, R4, 0x7f800000, PT ;  /* 0x7f8000000400780c */ /* 0x000fc80003f04070 */
[----:B------:R-:W-:-:S09]  /*5380*/  SEL R0, R0, 0x7c, P0 ;  /* 0x0000007c00007807 */ /* 0x000fd20000000000 */
.L_x_2220:
[----:B------:R-:W-:Y:S05]  /*5390*/  BSYNC B0 ;  /* 0x0000000000007941 */ /* 0x000fea0003800000 */
.L_x_2218:
[----:B------:R-:W-:-:S04]  /*53a0*/  LOP3.LUT R18, R18, 0x80000000, RZ, 0xc0, !PT ;  /* 0x8000000012127812 */ /* 0x000fc800078ec0ff */
[----:B------:R-:W-:-:S04]  /*53b0*/  SHF.R.U32.HI R3, RZ, 0x18, R18 ;  /* 0x00000018ff037819 */ /* 0x000fc80000011612 */
[----:B------:R-:W-:-:S05]  /*53c0*/  LOP3.LUT R3, R0, R3, RZ, 0xfc, !PT ;  /* 0x0000000300037212 */ /* 0x000fca00078efcff */
[----:B------:R0:W-:Y:S01]  /*53d0*/  STG.E.U8 desc[UR36][R8.64], R3 ;  /* 0x0000000308007986 */ /* 0x0001e2000c101124 */
[----:B------:R-:W-:Y:S05]  /*53e0*/  BRA `(.L_x_2204) ;  /* 0x00000004009c7947 */ /* 0x000fea0003800000 */
.L_x_2214:
[----:B------:R-:W-:-:S05]  /*53f0*/  F2FP.BF16.F32.PACK_AB R18, RZ, R18 ;  /* 0x00000012ff12723e */ /* 0x000fca00000010ff */
[----:B------:R0:W-:Y:S01]  /*5400*/  STG.E.U16 desc[UR36][R8.64], R18 ;  /* 0x0000001208007986 */ /* 0x0001e2000c101524 */
[----:B------:R-:W-:Y:S05]  /*5410*/  BRA `(.L_x_2204) ;  /* 0x0000000400907947 */ /* 0x000fea0003800000 */
.L_x_2211:
        /* <DEDUP_REMOVED lines=11> */
.L_x_2223:
        /* <DEDUP_REMOVED lines=16> */
.L_x_2226:
[----:B------:R-:W-:-:S04]  /*55d0*/  LOP3.LUT R18, R18, 0x80000000, RZ, 0xc0, !PT ;  /* 0x8000000012127812 */ /* 0x000fc800078ec0ff */
[----:B------:R-:W-:-:S04]  /*55e0*/  SHF.R.U32.HI R3, RZ, 0x18, R18 ;  /* 0x00000018ff037819 */ /* 0x000fc80000011612 */
[----:B------:R-:W-:-:S04]  /*55f0*/  LOP3.LUT R0, R0, R3, RZ, 0xfc, !PT ;  /* 0x0000000300007212 */ /* 0x000fc800078efcff */
[----:B------:R-:W-:-:S07]  /*5600*/  PRMT R4, R0, 0x7610, R4 ;  /* 0x0000761000047816 */ /* 0x000fce0000000004 */
.L_x_2225:
[----:B------:R-:W-:Y:S05]  /*5610*/  BSYNC B0 ;  /* 0x0000000000007941 */ /* 0x000fea0003800000 */
.L_x_2224:
[----:B------:R3:W-:Y:S01]  /*5620*/  STG.E.U8 desc[UR36][R8.64], R4 ;  /* 0x0000000408007986 */ /* 0x0007e2000c101124 */
[----:B------:R-:W-:Y:S05]  /*5630*/  BRA `(.L_x_2204) ;  /* 0x0000000400087947 */ /* 0x000fea0003800000 */
.L_x_2222:
        /* <DEDUP_REMOVED lines=16> */
.L_x_2229:
[----:B------:R-:W-:-:S04]  /*5740*/  LOP3.LUT R18, R18, 0x80000000, RZ, 0xc0, !PT ;  /* 0x8000000012127812 */ /* 0x000fc800078ec0ff */
[----:B------:R-:W-:-:S04]  /*5750*/  SHF.R.U32.HI R3, RZ, 0x18, R18 ;  /* 0x00000018ff037819 */ /* 0x000fc80000011612 */
[----:B------:R-:W-:-:S04]  /*5760*/  LOP3.LUT R0, R0, R3, RZ, 0xfc, !PT ;  /* 0x0000000300007212 */ /* 0x000fc800078efcff */
[----:B------:R-:W-:-:S07]  /*5770*/  PRMT R4, R0, 0x7610, R4 ;  /* 0x0000761000047816 */ /* 0x000fce0000000004 */
.L_x_2228:
[----:B------:R-:W-:Y:S05]  /*5780*/  BSYNC B0 ;  /* 0x0000000000007941 */ /* 0x000fea0003800000 */
.L_x_2227:
[----:B------:R0:W-:Y:S01]  /*5790*/  STG.E.U8 desc[UR36][R8.64], R4 ;  /* 0x0000000408007986 */ /* 0x0001e2000c101124 */
[----:B------:R-:W-:Y:S05]  /*57a0*/  BRA `(.L_x_2204) ;  /* 0x0000000000ac7947 */ /* 0x000fea0003800000 */
.L_x_2221:
        /* <DEDUP_REMOVED lines=21> */
.L_x_2203:
        /* <DEDUP_REMOVED lines=16> */
.L_x_2232:
[----:B------:R-:W-:Y:S05]  /*5a00*/  BRA `(.L_x_2204) ;  /* 0x0000000000147947 */ /* 0x000fea0003800000 */
.L_x_2231:
[----:B------:R-:W0:Y:S02]  /*5a10*/  F2I.FTZ.U64.TRUNC R4, |R19| ;  /* 0x4000001300047311 */ /* 0x000e24000021d800 */
[----:B0-----:R2:W-:Y:S01]  /*5a20*/  STG.E.64 desc[UR36][R8.64], R4 ;  /* 0x0000000408007986 */ /* 0x0015e2000c101b24 */
[----:B------:R-:W-:Y:S05]  /*5a30*/  BRA `(.L_x_2204) ;  /* 0x0000000000087947 */ /* 0x000fea0003800000 */
.L_x_2230:
[----:B------:R-:W0:Y:S02]  /*5a40*/  F2I.FTZ.U32.TRUNC.NTZ R19, |R19| ;  /* 0x4000001300137305 */ /* 0x000e24000021f000 */
[----:B0-----:R0:W-:Y:S02]  /*5a50*/  STG.E desc[UR36][R8.64], R19 ;  /* 0x0000001308007986 */ /* 0x0011e4000c101924 */
.L_x_2204:
        /* <DEDUP_REMOVED lines=24> */
.L_x_2236:
[----:B------:R-:W0:Y:S02]  /*5be0*/  F2I.FTZ.S64.TRUNC R4, |R23| ;  /* 0x4000001700047311 */ /* 0x000e24000021d900 */
[----:B0-----:R0:W-:Y:S01]  /*5bf0*/  STG.E.U8 desc[UR36][R8.64], R4 ;  /* 0x0000000408007986 */ /* 0x0011e2000c101124 */
[----:B------:R-:W-:Y:S05]  /*5c00*/  BRA `(.L_x_2238) ;  /* 0x0000000c00407947 */ /* 0x000fea0003800000 */
.L_x_2235:
        /* <DEDUP_REMOVED lines=9> */
.L_x_2240:
[----:B------:R-:W0:Y:S02]  /*5ca0*/  F2I.FTZ.TRUNC.NTZ R23, |R23| ;  /* 0x4000001700177305 */ /* 0x000e24000021f100 */
[----:B0-----:R3:W-:Y:S01]  /*5cb0*/  STG.E desc[UR36][R8.64], R23 ;  /* 0x0000001708007986 */ /* 0x0017e2000c101924 */
[----:B------:R-:W-:Y:S05]  /*5cc0*/  BRA `(.L_x_2238) ;  /* 0x0000000c00107947 */ /* 0x000fea0003800000 */
.L_x_2239:
[----:B------:R-:W0:Y:S02]  /*5cd0*/  F2I.FTZ.TRUNC.NTZ R23, |R23| ;  /* 0x4000001700177305 */ /* 0x000e24000021f100 */
[----:B0-----:R2:W-:Y:S01]  /*5ce0*/  STG.E.U16 desc[UR36][R8.64], R23 ;  /* 0x0000001708007986 */ /* 0x0015e2000c101524 */
[----:B------:R-:W-:Y:S05]  /*5cf0*/  BRA `(.L_x_2238) ;  /* 0x0000000c00047947 */ /* 0x000fea0003800000 */
.L_x_2234:
        /* <DEDUP_REMOVED lines=8> */
.L_x_2242:
[----:B------:R-:W-:-:S05]  /*5d80*/  F2FP.F16.F32.PACK_AB R22, RZ, R22 ;  /* 0x00000016ff16723e */ /* 0x000fca00000000ff */
[----:B------:R0:W-:Y:S01]  /*5d90*/  STG.E.U16 desc[UR36][R8.64], R22 ;  /* 0x0000001608007986 */ /* 0x0001e2000c101524 */
[----:B------:R-:W-:Y:S05]  /*5da0*/  BRA `(.L_x_2238) ;  /* 0x0000000800d87947 */ /* 0x000fea0003800000 */
.L_x_2241:
        /* <DEDUP_REMOVED lines=9> */
.L_x_2244:
[----:B------:R-:W-:-:S04]  /*5e40*/  F2FP.F16.F32.PACK_AB R3, RZ, R22 ;  /* 0x00000016ff03723e */ /* 0x000fc800000000ff */
[----:B------:R-:W-:-:S05]  /*5e50*/  PRMT R3, R3, 0x5410, RZ ;  /* 0x0000541003037816 */ /* 0x000fca00000000ff */
[----:B------:R0:W-:Y:S01]  /*5e60*/  STG.E desc[UR36][R8.64], R3 ;  /* 0x0000000308007986 */ /* 0x0001e2000c101924 */
[----:B------:R-:W-:Y:S05]  /*5e70*/  BRA `(.L_x_2238) ;  /* 0x0000000800a47947 */ /* 0x000fea0003800000 */
.L_x_2243:
[----:B------:R-:W-:-:S06]  /*5e80*/  FMUL.FTZ R4, |R23|, 1 ;  /* 0x3f80000017047820 */ /* 0x000fcc0000410200 */
[----:B------:R-:W0:Y:S02]  /*5e90*/  F2F.F64.F32 R4, R4 ;  /* 0x0000000400047310 */ /* 0x000e240000201800 */
[----:B0-----:R0:W-:Y:S01]  /*5ea0*/  STG.E.64 desc[UR36][R8.64], R4 ;  /* 0x0000000408007986 */ /* 0x0011e2000c101b24 */
[----:B------:R-:W-:Y:S05]  /*5eb0*/  BRA `(.L_x_2238) ;  /* 0x0000000800947947 */ /* 0x000fea0003800000 */
.L_x_2233:
        /* <DEDUP_REMOVED lines=12> */
.L_x_2247:
[----:B------:R-:W-:Y:S01]  /*5f80*/  FMUL.FTZ R4, |R23|, 1 ;  /* 0x3f80000017047820 */ /* 0x000fe20000410200 */
[----:B------:R-:W-:-:S05]  /*5f90*/  CS2R R6, SRZ ;  /* 0x0000000000067805 */ /* 0x000fca000001ff00 */
[----:B------:R-:W0:Y:S02]  /*5fa0*/  F2F.F64.F32 R4, R4 ;  /* 0x0000000400047310 */ /* 0x000e240000201800 */
[----:B0-----:R0:W-:Y:S01]  /*5fb0*/  STG.E.128 desc[UR36][R8.64], R4 ;  /* 0x0000000408007986 */ /* 0x0011e2000c101d24 */
[----:B------:R-:W-:Y:S05]  /*5fc0*/  BRA `(.L_x_2238) ;  /* 0x0000000800507947 */ /* 0x000fea0003800000 */
.L_x_2246:
        /* <DEDUP_REMOVED lines=20> */
.L_x_2251:
[----:B------:R-:W-:Y:S05]  /*6110*/  BSYNC B0 ;  /* 0x0000000000007941 */ /* 0x000fea0003800000 */
.L_x_2250:
[----:B------:R-:W-:-:S05]  /*6120*/  LOP3.LUT R5, R0, R5, RZ, 0xfc, !PT ;  /* 0x0000000500057212 */ /* 0x000fca00078efcff */
[----:B------:R0:W-:Y:S01]  /*6130*/  STG.E.U8 desc[UR36][R8.64], R5 ;  /* 0x0000000508007986 */ /* 0x0001e2000c101124 */
[----:B------:R-:W-:Y:S05]  /*6140*/  BRA `(.L_x_2238) ;  /* 0x0000000400f07947 */ /* 0x000fea0003800000 */
.L_x_2249:
        /* <DEDUP_REMOVED lines=12> */
.L_x_2253:
[----:B------:R-:W-:Y:S01]  /*6210*/  IMAD.MOV.U32 R0, RZ, RZ, 0x7f ;  /* 0x0000007fff007424 */ /* 0x000fe200078e00ff */
[----:B------:R-:W-:-:S04]  /*6220*/  ISETP.GT.U32.AND P0, PT, R4, 0x7f800000, PT ;  /* 0x7f8000000400780c */ /* 0x000fc80003f04070 */
[----:B------:R-:W-:-:S09]  /*6230*/  SEL R0, R0, 0x7c, P0 ;  /* 0x0000007c00007807 */ /* 0x000fd20000000000 */
.L_x_2254:
[----:B------:R-:W-:Y:S05]  /*6240*/  BSYNC B0 ;  /* 0x0000000000007941 */ /* 0x000fea0003800000 */
.L_x_2252:
[----:B------:R-:W-:-:S04]  /*6250*/  LOP3.LUT R22, R22, 0x80000000, RZ, 0xc0, !PT ;  /* 0x8000000016167812 */ /* 0x000fc800078ec0ff */
[----:B------:R-:W-:-:S04]  /*6260*/  SHF.R.U32.HI R3, RZ, 0x18, R22 ;  /* 0x00000018ff037819 */ /* 0x000fc80000011616 */
[----:B------:R-:W-:-:S05]  /*6270*/  LOP3.LUT R3, R0, R3, RZ, 0xfc, !PT ;  /* 0x0000000300037212 */ /* 0x000fca00078efcff */
[----:B------:R0:W-:Y:S01]  /*6280*/  STG.E.U8 desc[UR36][R8.64], R3 ;  /* 0x0000000308007986 */ /* 0x0001e2000c101124 */
[----:B------:R-:W-:Y:S05]  /*6290*/  BRA `(.L_x_2238) ;  /* 0x00000004009c7947 */ /* 0x000fea0003800000 */
.L_x_2248:
[----:B------:R-:W-:-:S05]  /*62a0*/  F2FP.BF16.F32.PACK_AB R22, RZ, R22 ;  /* 0x00000016ff16723e */ /* 0x000fca00000010ff */
[----:B------:R0:W-:Y:S01]  /*62b0*/  STG.E.U16 desc[UR36][R8.64], R22 ;  /* 0x0000001608007986 */ /* 0x0001e2000c101524 */
[----:B------:R-:W-:Y:S05]  /*62c0*/  BRA `(.L_x_2238) ;  /* 0x0000000400907947 */ /* 0x000fea0003800000 */
.L_x_2245:
        /* <DEDUP_REMOVED lines=11> */
.L_x_2257:
        /* <DEDUP_REMOVED lines=16> */
.L_x_2260:
[----:B------:R-:W-:-:S04]  /*6480*/  LOP3.LUT R22, R22, 0x80000000, RZ, 0xc0, !PT ;  /* 0x8000000016167812 */ /* 0x000fc800078ec0ff */
[----:B------:R-:W-:-:S04]  /*6490*/  SHF.R.U32.HI R3, RZ, 0x18, R22 ;  /* 0x00000018ff037819 */ /* 0x000fc80000011616 */
[----:B------:R-:W-:-:S04]  /*64a0*/  LOP3.LUT R0, R0, R3, RZ, 0xfc, !PT ;  /* 0x0000000300007212 */ /* 0x000fc800078efcff */
[----:B------:R-:W-:-:S07]  /*64b0*/  PRMT R4, R0, 0x7610, R4 ;  /* 0x0000761000047816 */ /* 0x000fce0000000004 */
.L_x_2259:
[----:B------:R-:W-:Y:S05]  /*64c0*/  BSYNC B0 ;  /* 0x0000000000007941 */ /* 0x000fea0003800000 */
.L_x_2258:
[----:B------:R0:W-:Y:S01]  /*64d0*/  STG.E.U8 desc[UR36][R8.64], R4 ;  /* 0x0000000408007986 */ /* 0x0001e2000c101124 */
[----:B------:R-:W-:Y:S05]  /*64e0*/  BRA `(.L_x_2238) ;  /* 0x0000000400087947 */ /* 0x000fea0003800000 */
.L_x_2256:
        /* <DEDUP_REMOVED lines=16> */
.L_x_2263:
[----:B------:R-:W-:-:S04]  /*65f0*/  LOP3.LUT R22, R22, 0x80000000, RZ, 0xc0, !PT ;  /* 0x8000000016167812 */ /* 0x000fc800078ec0ff */
[----:B------:R-:W-:-:S04]  /*6600*/  SHF.R.U32.HI R3, RZ, 0x18, R22 ;  /* 0x00000018ff037819 */ /* 0x000fc80000011616 */
[----:B------:R-:W-:-:S04]  /*6610*/  LOP3.LUT R0, R0, R3, RZ, 0xfc, !PT ;  /* 0x0000000300007212 */ /* 0x000fc800078efcff */
[----:B------:R-:W-:-:S07]  /*6620*/  PRMT R4, R0, 0x7610, R4 ;  /* 0x0000761000047816 */ /* 0x000fce0000000004 */
.L_x_2262:
[----:B------:R-:W-:Y:S05]  /*6630*/  BSYNC B0 ;  /* 0x0000000000007941 */ /* 0x000fea0003800000 */
.L_x_2261:
[----:B------:R0:W-:Y:S01]  /*6640*/  STG.E.U8 desc[UR36][R8.64], R4 ;  /* 0x0000000408007986 */ /* 0x0001e2000c101124 */
[----:B------:R-:W-:Y:S05]  /*6650*/  BRA `(.L_x_2238) ;  /* 0x0000000000ac7947 */ /* 0x000fea0003800000 */
.L_x_2255:
        /* <DEDUP_REMOVED lines=21> */
.L_x_2237:
        /* <DEDUP_REMOVED lines=16> */
.L_x_2266:
[----:B------:R-:W-:Y:S05]  /*68b0*/  BRA `(.L_x_2238) ;  /* 0x0000000000147947 */ /* 0x000fea0003800000 */
.L_x_2265:
[----:B------:R-:W0:Y:S02]  /*68c0*/  F2I.FTZ.U64.TRUNC R4, |R23| ;  /* 0x4000001700047311 */ /* 0x000e24000021d800 */
[----:B0-----:R0:W-:Y:S01]  /*68d0*/  STG.E.64 desc[UR36][R8.64], R4 ;  /* 0x0000000408007986 */ /* 0x0011e2000c101b24 */
[----:B------:R-:W-:Y:S05]  /*68e0*/  BRA `(.L_x_2238) ;  /* 0x0000000000087947 */ /* 0x000fea0003800000 */
.L_x_2264:
[----:B------:R-:W0:Y:S02]  /*68f0*/  F2I.FTZ.U32.TRUNC.NTZ R23, |R23| ;  /* 0x4000001700177305 */ /* 0x000e24000021f000 */
[----:B0-----:R0:W-:Y:S02]  /*6900*/  STG.E desc[UR36][R8.64], R23 ;  /* 0x0000001708007986 */ /* 0x0011e4000c101924 */
.L_x_2238:
[----:B------:R-:W-:-:S07]  /*6910*/  VIADD R26, R26, 0x80 ;  /* 0x000000801a1a7836 */ /* 0x000fce0000000000 */
.L_x_2198:
[----:B------:R-:W-:Y:S05]  /*6920*/  BSYNC B6 ;  /* 0x0000000000067941 */ /* 0x000fea0003800000 */
.L_x_2197:
[----:B------:R-:W-:-:S13]  /*6930*/  ISETP.GE.AND P0, PT, R26, R25, PT ;  /* 0x000000191a00720c */ /* 0x000fda0003f06270 */
[----:B------:R-:W-:Y:S05]  /*6940*/  @P0 EXIT ;  /* 0x000000000000094d */ /* 0x000fea0003800000 */
[----:B0-234-:R-:W0:Y:S01]  /*6950*/  LDC.64 R4, c[0x0][0x218] ;  /* 0x00008600ff047b82 */ /* 0x01de220000000a00 */
[----:B------:R-:W-:Y:S01]  /*6960*/  PRMT R0, R16, 0x9910, RZ ;  /* 0x0000991010007816 */ /* 0x000fe200000000ff */
[----:B------:R-:W-:Y:S01]  /*6970*/  IMAD R2, R2, 0x200, R26 ;  /* 0x0000020002027824 */ /* 0x000fe200078e021a */
[----:B------:R-:W-:Y:S02]  /*6980*/  ULDC UR4, c[0x0][0x238] ;  /* 0x00008e0000047ab9 */ /* 0x000fe40000000800 */
[----:B------:R-:W-:Y:S01]  /*6990*/  ISETP.GT.AND P1, PT, R0, 0x9, PT ;  /* 0x000000090000780c */ /* 0x000fe20003f24270 */
[----:B-1----:R-:W-:-:S05]  /*69a0*/  IMAD R3, R2, UR4, RZ ;  /* 0x0000000402037c24 */ /* 0x002fca000f8e02ff */
        /* <DEDUP_REMOVED lines=14> */
.L_x_2270:
[----:B------:R-:W0:Y:S02]  /*6a90*/  F2I.FTZ.S64.TRUNC R4, |R17| ;  /* 0x4000001100047311 */ /* 0x000e24000021d900 */
[----:B0-----:R-:W-:Y:S01]  /*6aa0*/  STG.E.U8 desc[UR36][R2.64], R4 ;  /* 0x0000000402007986 */ /* 0x001fe2000c101124 */
[----:B------:R-:W-:Y:S05]  /*6ab0*/  EXIT ;  /* 0x000000000000794d */ /* 0x000fea0003800000 */
.L_x_2269:
        /* <DEDUP_REMOVED lines=9> */
.L_x_2273:
[----:B------:R-:W0:Y:S02]  /*6b50*/  F2I.FTZ.TRUNC.NTZ R17, |R17| ;  /* 0x4000001100117305 */ /* 0x000e24000021f100 */
[----:B0-----:R-:W-:Y:S01]  /*6b60*/  STG.E desc[UR36][R2.64], R17 ;  /* 0x0000001102007986 */ /* 0x001fe2000c101924 */
[----:B------:R-:W-:Y:S05]  /*6b70*/  EXIT ;  /* 0x000000000000794d */ /* 0x000fea0003800000 */
.L_x_2272:
[----:B------:R-:W0:Y:S02]  /*6b80*/  F2I.FTZ.TRUNC.NTZ R17, |R17| ;  /* 0x4000001100117305 */ /* 0x000e24000021f100 */
[----:B0-----:R-:W-:Y:S01]  /*6b90*/  STG.E.U16 desc[UR36][R2.64], R17 ;  /* 0x0000001102007986 */ /* 0x001fe2000c101524 */
[----:B------:R-:W-:Y:S05]  /*6ba0*/  EXIT ;  /* 0x000000000000794d */ /* 0x000fea0003800000 */
.L_x_2268:
        /* <DEDUP_REMOVED lines=8> */
.L_x_2275:
[----:B------:R-:W-:-:S05]  /*6c30*/  F2FP.F16.F32.PACK_AB R24, RZ, R24 ;  /* 0x00000018ff18723e */ /* 0x000fca00000000ff */
[----:B------:R-:W-:Y:S01]  /*6c40*/  STG.E.U16 desc[UR36][R2.64], R24 ;  /* 0x0000001802007986 */ /* 0x000fe2000c101524 */
[----:B------:R-:W-:Y:S05]  /*6c50*/  EXIT ;  /* 0x000000000000794d */ /* 0x000fea0003800000 */
.L_x_2274:
        /* <DEDUP_REMOVED lines=9> */
.L_x_2277:
[----:B------:R-:W-:-:S04]  /*6cf0*/  F2FP.F16.F32.PACK_AB R5, RZ, R24 ;  /* 0x00000018ff05723e */ /* 0x000fc800000000ff */
[----:B------:R-:W-:-:S05]  /*6d00*/  PRMT R5, R5, 0x5410, RZ ;  /* 0x0000541005057816 */ /* 0x000fca00000000ff */
[----:B------:R-:W-:Y:S01]  /*6d10*/  STG.E desc[UR36][R2.64], R5 ;  /* 0x0000000502007986 */ /* 0x000fe2000c101924 */
[----:B------:R-:W-:Y:S05]  /*6d20*/  EXIT ;  /* 0x000000000000794d */ /* 0x000fea0003800000 */
.L_x_2276:
[----:B------:R-:W-:-:S06]  /*6d30*/  FMUL.FTZ R4, |R17|, 1 ;  /* 0x3f80000011047820 */ /* 0x000fcc0000410200 */
[----:B------:R-:W0:Y:S02]  /*6d40*/  F2F.F64.F32 R4, R4 ;  /* 0x0000000400047310 */ /* 0x000e240000201800 */
[----:B0-----:R-:W-:Y:S01]  /*6d50*/  STG.E.64 desc[UR36][R2.64], R4 ;  /* 0x0000000402007986 */ /* 0x001fe2000c101b24 */
[----:B------:R-:W-:Y:S05]  /*6d60*/  EXIT ;  /* 0x000000000000794d */ /* 0x000fea0003800000 */
.L_x_2267:
        /* <DEDUP_REMOVED lines=12> */
.L_x_2280:
[----:B------:R-:W-:Y:S01]  /*6e30*/  FMUL.FTZ R4, |R17|, 1 ;  /* 0x3f80000011047820 */ /* 0x000fe20000410200 */
[----:B------:R-:W-:-:S05]  /*6e40*/  CS2R R6, SRZ ;  /* 0x0000000000067805 */ /* 0x000fca000001ff00 */
[----:B------:R-:W0:Y:S02]  /*6e50*/  F2F.F64.F32 R4, R4 ;  /* 0x0000000400047310 */ /* 0x000e240000201800 */
[----:B0-----:R-:W-:Y:S01]  /*6e60*/  STG.E.128 desc[UR36][R2.64], R4 ;  /* 0x0000000402007986 */ /* 0x001fe2000c101d24 */
[----:B------:R-:W-:Y:S05]  /*6e70*/  EXIT ;  /* 0x000000000000794d */ /* 0x000fea0003800000 */
.L_x_2279:
        /* <DEDUP_REMOVED lines=20> */
.L_x_2284:
[----:B------:R-:W-:Y:S05]  /*6fc0*/  BSYNC B0 ;  /* 0x0000000000007941 */ /* 0x000fea0003800000 */
.L_x_2283:
[----:B------:R-:W-:-:S05]  /*6fd0*/  LOP3.LUT R7, R0, R7, RZ, 0xfc, !PT ;  /* 0x0000000700077212 */ /* 0x000fca00078efcff */
[----:B------:R-:W-:Y:S01]  /*6fe0*/  STG.E.U8 desc[UR36][R2.64], R7 ;  /* 0x0000000702007986 */ /* 0x000fe2000c101124 */
[----:B------:R-:W-:Y:S05]  /*6ff0*/  EXIT ;  /* 0x000000000000794d */ /* 0x000fea0003800000 */
.L_x_2282:
[----:B------:R-:W-:Y:S01]  /*7000*/  LOP3.LUT R4, R24, 0x7fffffff, RZ, 0xc0, !PT ;  /* 0x7fffffff18047812 */ /* 0x000fe200078ec0ff */
[----:B------:R-:W-:Y:S03]  /*7010*/  BSSY B0, `(.L_x_2285) ;  /* 0x000000e000007945 */ /* 0x000fe60003800000 */
        /* <DEDUP_REMOVED lines=10> */
.L_x_2286:
[----:B------:R-:W-:Y:S01]  /*70c0*/  IMAD.MOV.U32 R0, RZ, RZ, 0x7f ;  /* 0x0000007fff007424 */ /* 0x000fe200078e00ff */
[----:B------:R-:W-:-:S04]  /*70d0*/  ISETP.GT.U32.AND P0, PT, R4, 0x7f800000, PT ;  /* 0x7f8000000400780c */ /* 0x000fc80003f04070 */
[----:B------:R-:W-:-:S09]  /*70e0*/  SEL R0, R0, 0x7c, P0 ;  /* 0x0000007c00007807 */ /* 0x000fd20000000000 */
.L_x_2287:
[----:B------:R-:W-:Y:S05]  /*70f0*/  BSYNC B0 ;  /* 0x0000000000007941 */ /* 0x000fea0003800000 */
.L_x_2285:
[----:B------:R-:W-:-:S04]  /*7100*/  LOP3.LUT R24, R24, 0x80000000, RZ, 0xc0, !PT ;  /* 0x8000000018187812 */ /* 0x000fc800078ec0ff */
[----:B------:R-:W-:-:S04]  /*7110*/  SHF.R.U32.HI R5, RZ, 0x18, R24 ;  /* 0x00000018ff057819 */ /* 0x000fc80000011618 */
[----:B------:R-:W-:-:S05]  /*7120*/  LOP3.LUT R5, R0, R5, RZ, 0xfc, !PT ;  /* 0x0000000500057212 */ /* 0x000fca00078efcff */
[----:B------:R-:W-:Y:S01]  /*7130*/  STG.E.U8 desc[UR36][R2.64], R5 ;  /* 0x0000000502007986 */ /* 0x000fe2000c101124 */
[----:B------:R-:W-:Y:S05]  /*7140*/  EXIT ;  /* 0x000000000000794d */ /* 0x000fea0003800000 */
.L_x_2281:
[----:B------:R-:W-:-:S05]  /*7150*/  F2FP.BF16.F32.PACK_AB R24, RZ, R24 ;  /* 0x00000018ff18723e */ /* 0x000fca00000010ff */
[----:B------:R-:W-:Y:S01]  /*7160*/  STG.E.U16 desc[UR36][R2.64], R24 ;  /* 0x0000001802007986 */ /* 0x000fe2000c101524 */
[----:B------:R-:W-:Y:S05]  /*7170*/  EXIT ;  /* 0x000000000000794d */ /* 0x000fea0003800000 */
.L_x_2278:
        /* <DEDUP_REMOVED lines=11> */
.L_x_2290:
        /* <DEDUP_REMOVED lines=16> */
.L_x_2293:
[----:B------:R-:W-:-:S04]  /*7330*/  LOP3.LUT R24, R24, 0x80000000, RZ, 0xc0, !PT ;  /* 0x8000000018187812 */ /* 0x000fc800078ec0ff */
[----:B------:R-:W-:-:S04]  /*7340*/  SHF.R.U32.HI R5, RZ, 0x18, R24 ;  /* 0x00000018ff057819 */ /* 0x000fc80000011618 */
[----:B------:R-:W-:-:S04]  /*7350*/  LOP3.LUT R4, R4, R5, RZ, 0xfc, !PT ;  /* 0x0000000504047212 */ /* 0x000fc800078efcff */
[----:B------:R-:W-:-:S07]  /*7360*/  PRMT R0, R4, 0x7610, R0 ;  /* 0x0000761004007816 */ /* 0x000fce0000000000 */
.L_x_2292:
[----:B------:R-:W-:Y:S05]  /*7370*/  BSYNC B0 ;  /* 0x0000000000007941 */ /* 0x000fea0003800000 */
.L_x_2291:
[----:B------:R-:W-:Y:S01]  /*7380*/  STG.E.U8 desc[UR36][R2.64], R0 ;  /* 0x0000000002007986 */ /* 0x000fe2000c101124 */
[----:B------:R-:W-:Y:S05]  /*7390*/  EXIT ;  /* 0x000000000000794d */ /* 0x000fea0003800000 */
.L_x_2289:
        /* <DEDUP_REMOVED lines=16> */
.L_x_2296:
[----:B------:R-:W-:-:S04]  /*74a0*/  LOP3.LUT R24, R24, 0x80000000, RZ, 0xc0, !PT ;  /* 0x8000000018187812 */ /* 0x000fc800078ec0ff */
[----:B------:R-:W-:-:S04]  /*74b0*/  SHF.R.U32.HI R5, RZ, 0x18, R24 ;  /* 0x00000018ff057819 */ /* 0x000fc80000011618 */
[----:B------:R-:W-:-:S04]  /*74c0*/  LOP3.LUT R4, R4, R5, RZ, 0xfc, !PT ;  /* 0x0000000504047212 */ /* 0x000fc800078efcff */
[----:B------:R-:W-:-:S07]  /*74d0*/  PRMT R0, R4, 0x7610, R0 ;  /* 0x0000761004007816 */ /* 0x000fce0000000000 */
.L_x_2295:
[----:B------:R-:W-:Y:S05]  /*74e0*/  BSYNC B0 ;  /* 0x0000000000007941 */ /* 0x000fea0003800000 */
.L_x_2294:
[----:B------:R-:W-:Y:S01]  /*74f0*/  STG.E.U8 desc[UR36][R2.64], R0 ;  /* 0x0000000002007986 */ /* 0x000fe2000c101124 */
[----:B------:R-:W-:Y:S05]  /*7500*/  EXIT ;  /* 0x000000000000794d */ /* 0x000fea0003800000 */
.L_x_2288:
        /* <DEDUP_REMOVED lines=21> */
.L_x_2271:
        /* <DEDUP_REMOVED lines=16> */
.L_x_2299:
[----:B------:R-:W-:Y:S05]  /*7760*/  EXIT ;  /* 0x000000000000794d */ /* 0x000fea0003800000 */
.L_x_2298:
[----:B------:R-:W0:Y:S02]  /*7770*/  F2I.FTZ.U64.TRUNC R4, |R17| ;  /* 0x4000001100047311 */ /* 0x000e24000021d800 */
[----:B0-----:R-:W-:Y:S01]  /*7780*/  STG.E.64 desc[UR36][R2.64], R4 ;  /* 0x0000000402007986 */ /* 0x001fe2000c101b24 */
[----:B------:R-:W-:Y:S05]  /*7790*/  EXIT ;  /* 0x000000000000794d */ /* 0x000fea0003800000 */
.L_x_2297:
[----:B------:R-:W0:Y:S02]  /*77a0*/  F2I.FTZ.U32.TRUNC.NTZ R17, |R17| ;  /* 0x4000001100117305 */ /* 0x000e24000021f000 */
[----:B0-----:R-:W-:Y:S01]  /*77b0*/  STG.E desc[UR36][R2.64], R17 ;  /* 0x0000001102007986 */ /* 0x001fe2000c101924 */
[----:B------:R-:W-:Y:S05]  /*77c0*/  EXIT ;  /* 0x000000000000794d */ /* 0x000fea0003800000 */
.L_x_2300:
        /* <DEDUP_REMOVED lines=11> */
.L_x_5924:


//--------------------- .text._ZN2at6native18elementwise_kernelILi128ELi2EZNS0_22gpu_kernel_impl_nocastINS0_10AbsFunctorIfEEEEvRNS_18TensorIteratorBaseERKT_EUliE_EEviT1_ --------------------------
	.section	.text._ZN2at6native18elementwise_kernelILi128ELi2EZNS0_22gpu_kernel_impl_nocastINS0_10AbsFunctorIfEEEEvRNS_18TensorIteratorBaseERKT_EUliE_EEviT1_,"ax",@progbits
	.align	128
        .global         _ZN2at6native18elementwise_kernelILi128ELi2EZNS0_22gpu_kernel_impl_nocastINS0_10AbsFunctorIfEEEEvRNS_18TensorIteratorBaseERKT_EUliE_EEviT1_
        .type           _ZN2at6native18elementwise_kernelILi128ELi2EZNS0_22gpu_kernel_impl_nocastINS0_10AbsFunctorIfEEEEvRNS_18TensorIteratorBaseERKT_EUliE_EEviT1_,@function
        .size           _ZN2at6native18elementwise_kernelILi128ELi2EZNS0_22gpu_kernel_impl_nocastINS0_10AbsFunctorIfEEEEvRNS_18TensorIteratorBaseERKT_EUliE_EEviT1_,(.L_x_5925 - _ZN2at6native18elementwise_kernelILi128ELi2EZNS0_22gpu_kernel_impl_nocastINS0_10AbsFunctorIfEEEEvRNS_18TensorIteratorBaseERKT_EUliE_EEviT1_)
        .other          _ZN2at6native18elementwise_kernelILi128ELi2EZNS0_22gpu_kernel_impl_nocastINS0_10AbsFunctorIfEEEEvRNS_18TensorIteratorBaseERKT_EUliE_EEviT1_,@"STO_CUDA_ENTRY STV_DEFAULT"
_ZN2at6native18elementwise_kernelILi128ELi2EZNS0_22gpu_kernel_impl_nocastINS0_10AbsFunctorIfEEEEvRNS_18TensorIteratorBaseERKT_EUliE_EEviT1_:
.text._ZN2at6native18elementwise_kernelILi128ELi2EZNS0_22gpu_kernel_impl_nocastINS0_10AbsFunctorIfEEEEvRNS_18TensorIteratorBaseERKT_EUliE_EEviT1_:
[----:B------:R-:W-:Y:S01]  /*0000*/  LDC R1, c[0x0][0x28] ;  /* 0x00000a00ff017b82 */ /* 0x000fe20000000800 */
[----:B------:R-:W0:Y:S01]  /*0010*/  S2R R0, SR_CTAID.X ;  /* 0x0000000000007919 */ /* 0x000e220000002500 */
[----:B------:R-:W-:Y:S01]  /*0020*/  ULDC UR6, c[0x0][0x210] ;  /* 0x0000840000067ab9 */ /* 0x000fe20000000800 */
[----:B------:R-:W-:Y:S01]  /*0030*/  ULDC.64 UR4, c[0x0][0x208] ;  /* 0x0000820000047ab9 */ /* 0x000fe20000000a00 */
[----:B------:R-:W-:Y:S01]  /*0040*/  BSSY B0, `(.L_x_2301) ;  /* 0x000013e000007945 */ /* 0x000fe20003800000 */
[----:B------:R-:W0:Y:S02]  /*0050*/  S2R R3, SR_TID.X ;  /* 0x0000000000037919 */ /* 0x000e240000002100 */
[----:B0-----:R-:W-:-:S04]  /*0060*/  LEA R0, R0, R3, 0x8 ;  /* 0x0000000300007211 */ /* 0x001fc800078e40ff */
[----:B------:R-:W-:Y:S02]  /*0070*/  ISETP.GE.AND P0, PT, R0, UR6, PT ;  /* 0x0000000600007c0c */ /* 0x000fe4000bf06270 */
[----:B------:R-:W-:-:S11]  /*0080*/  MOV R7, R0 ;  /* 0x0000000000077202 */ /* 0x000fd60000000f00 */
        /* <DEDUP_REMOVED lines=303> */
.L_x_2303:
[----:B------:R-:W-:Y:S02]  /*1380*/  ULDC.64 UR8, c[0x0][0x418] ;  /* 0x0001060000087ab9 */ /* 0x000fe40000000a00 */
[----:B------:R-:W-:-:S04]  /*1390*/  IADD3 R4, P0, R2, UR8, RZ ;  /* 0x0000000802047c10 */ /* 0x000fc8000ff1e0ff */
[----:B------:R-:W-:Y:S01]  /*13a0*/  IADD3.X R5, RZ, UR9, RZ, P0, !PT ;  /* 0x00000009ff057c10 */ /* 0x000fe200087fe4ff */
[----:B------:R-:W-:-:S04]  /*13b0*/  ULDC.64 UR8, c[0x0][0x410] ;  /* 0x0001040000087ab9 */ /* 0x000fc80000000a00 */
[----:B------:R-:W2:Y:S01]  /*13c0*/  LDG.E R4, desc[UR4][R4.64] ;  /* 0x0000000404047981 */ /* 0x000ea2000c1e1900 */
[----:B------:R-:W-:Y:S02]  /*13d0*/  IADD3 R2, P0, R3, UR8, RZ ;  /* 0x0000000803027c10 */ /* 0x000fe4000ff1e0ff */
[----:B------:R-:W-:Y:S02]  /*13e0*/  IADD3 R7, R0, 0x80, RZ ;  /* 0x0000008000077810 */ /* 0x000fe40007ffe0ff */
[----:B------:R-:W-:Y:S01]  /*13f0*/  IADD3.X R3, RZ, UR9, RZ, P0, !PT ;  /* 0x00000009ff037c10 */ /* 0x000fe200087fe4ff */
[----:B--2---:R-:W-:-:S05]  /*1400*/  FADD.FTZ R9, |R4|, -RZ ;  /* 0x800000ff04097221 */ /* 0x004fca0000010200 */
[----:B------:R0:W-:Y:S03]  /*1410*/  STG.E desc[UR4][R2.64], R9 ;  /* 0x0000000902007986 */ /* 0x0001e6000c101904 */
.L_x_2302:
[----:B------:R-:W-:Y:S05]  /*1420*/  BSYNC B0 ;  /* 0x0000000000007941 */ /* 0x000fea0003800000 */
.L_x_2301:
[----:B------:R-:W-:-:S13]  /*1430*/  ISETP.GE.AND P0, PT, R7, UR6, PT ;  /* 0x0000000607007c0c */ /* 0x000fda000bf06270 */
[----:B------:R-:W-:Y:S05]  /*1440*/  @P0 EXIT ;  /* 0x000000000000094d */ /* 0x000fea0003800000 */
[----:B------:R-:W1:Y:S01]  /*1450*/  LDC R8, c[0x0][0x218] ;  /* 0x00008600ff087b82 */ /* 0x000e620000000800 */
[----:B------:R-:W-:Y:S01]  /*1460*/  HFMA2.MMA R0, -RZ, RZ, 0, 0 ;  /* 0x00000000ff007435 */ /* 0x000fe200000001ff */
[----:B0-----:R-:W-:Y:S02]  /*1470*/  MOV R3, RZ ;  /* 0x000000ff00037202 */ /* 0x001fe40000000f00 */
[----:B-1----:R-:W-:-:S13]  /*1480*/  ISETP.NE.AND P0, PT, R8, RZ, PT ;  /* 0x000000ff0800720c */ /* 0x002fda0003f05270 */
[----:B------:R-:W-:Y:S05]  /*1490*/  @!P0 BRA `(.L_x_2304) ;  /* 0x0000001000a88947 */ /* 0x000fea0003800000 */
[----:B------:R-:W-:Y:S01]  /*14a0*/  MOV R2, RZ ;  /* 0x000000ff00027202 */ /* 0x000fe20000000f00 */
[----:B------:R-:W-:Y:S01]  /*14b0*/  ULDC.64 UR6, c[0x0][0x220] ;  /* 0x0000880000067ab9 */ /* 0x000fe20000000a00 */
[----:B------:R-:W-:Y:S02]  /*14c0*/  MOV R3, R7 ;  /* 0x0000000700037202 */ /* 0x000fe40000000f00 */
        /* <DEDUP_REMOVED lines=295> */
.L_x_2304:
[----:B------:R-:W-:Y:S02]  /*2740*/  ULDC.64 UR6, c[0x0][0x418] ;  /* 0x0001060000067ab9 */ /* 0x000fe40000000a00 */
[----:B------:R-:W-:-:S04]  /*2750*/  IADD3 R4, P0, R0, UR6, RZ ;  /* 0x0000000600047c10 */ /* 0x000fc8000ff1e0ff */
[----:B------:R-:W-:Y:S01]  /*2760*/  IADD3.X R5, RZ, UR7, RZ, P0, !PT ;  /* 0x00000007ff057c10 */ /* 0x000fe200087fe4ff */
[----:B------:R-:W-:-:S04]  /*2770*/  ULDC.64 UR6, c[0x0][0x410] ;  /* 0x0001040000067ab9 */ /* 0x000fc80000000a00 */
[----:B------:R-:W2:Y:S01]  /*2780*/  LDG.E R4, desc[UR4][R4.64] ;  /* 0x0000000404047981 */ /* 0x000ea2000c1e1900 */
[----:B------:R-:W-:-:S04]  /*2790*/  IADD3 R2, P0, R3, UR6, RZ ;  /* 0x0000000603027c10 */ /* 0x000fc8000ff1e0ff */
[----:B------:R-:W-:Y:S01]  /*27a0*/  IADD3.X R3, RZ, UR7, RZ, P0, !PT ;  /* 0x00000007ff037c10 */ /* 0x000fe200087fe4ff */
[----:B--2---:R-:W-:-:S05]  /*27b0*/  FADD.FTZ R7, |R4|, -RZ ;  /* 0x800000ff04077221 */ /* 0x004fca0000010200 */
[----:B------:R-:W-:Y:S01]  /*27c0*/  STG.E desc[UR4][R2.64], R7 ;  /* 0x0000000702007986 */ /* 0x000fe2000c101904 */
[----:B------:R-:W-:Y:S05]  /*27d0*/  EXIT ;  /* 0x000000000000794d */ /* 0x000fea0003800000 */
.L_x_2305:
        /* <DEDUP_REMOVED lines=10> */
.L_x_5925:


//--------------------- .text._ZN2at6native27unrolled_elementwise_kernelINS0_10AbsFunctorIfEESt5arrayIPcLm2EELi4E23TrivialOffsetCalculatorILi1EjES8_NS0_6memory15LoadWithoutCastENS9_16StoreWithoutCastEEEviT_T0_T2_T3_T4_T5_ --------------------------
	.section	.text._ZN2at6native27unrolled_elementwise_kernelINS0_10AbsFunctorIfEESt5arrayIPcLm2EELi4E23TrivialOffsetCalculatorILi1EjES8_NS0_6memory15LoadWithoutCastENS9_16StoreWithoutCastEEEviT_T0_T2_T3_T4_T5_,"ax",@progbits
	.align	128
        .global         _ZN2at6native27unrolled_elementwise_kernelINS0_10AbsFunctorIfEESt5arrayIPcLm2EELi4E23TrivialOffsetCalculatorILi1EjES8_NS0_6memory15LoadWithoutCastENS9_16StoreWithoutCastEEEviT_T0_T2_T3_T4_T5_
        .type           _ZN2at6native27unrolled_elementwise_kernelINS0_10AbsFunctorIfEESt5arrayIPcLm2EELi4E23TrivialOffsetCalculatorILi1EjES8_NS0_6memory15LoadWithoutCastENS9_16StoreWithoutCastEEEviT_T0_T2_T3_T4_T5_,@function
        .size           _ZN2at6native27unrolled_elementwise_kernelINS0_10AbsFunctorIfEESt5arrayIPcLm2EELi4E23TrivialOffsetCalculatorILi1EjES8_NS0_6memory15LoadWithoutCastENS9_16StoreWithoutCastEEEviT_T0_T2_T3_T4_T5_,(.L_x_5926 - _ZN2at6native27unrolled_elementwise_kernelINS0_10AbsFunctorIfEESt5arrayIPcLm2EELi4E23TrivialOffsetCalculatorILi1EjES8_NS0_6memory15LoadWithoutCastENS9_16StoreWithoutCastEEEviT_T0_T2_T3_T4_T5_)
        .other          _ZN2at6native27unrolled_elementwise_kernelINS0_10AbsFunctorIfEESt5arrayIPcLm2EELi4E23TrivialOffsetCalculatorILi1EjES8_NS0_6memory15LoadWithoutCastENS9_16StoreWithoutCastEEEviT_T0_T2_T3_T4_T5_,@"STO_CUDA_ENTRY STV_DEFAULT"
_ZN2at6native27unrolled_elementwise_kernelINS0_10AbsFunctorIfEESt5arrayIPcLm2EELi4E23TrivialOffsetCalculatorILi1EjES8_NS0_6memory15LoadWithoutCastENS9_16StoreWithoutCastEEEviT_T0_T2_T3_T4_T5_:
.text._ZN2at6native27unrolled_elementwise_kernelINS0_10AbsFunctorIfEESt5arrayIPcLm2EELi4E23TrivialOffsetCalculatorILi1EjES8_NS0_6memory15LoadWithoutCastENS9_16StoreWithoutCastEEEviT_T0_T2_T3_T4_T5_:
[----:B------:R-:W-:Y:S01]  /*0000*/  LDC R1, c[0x0][0x28] ;  /* 0x00000a00ff017b82 */ /* 0x000fe20000000800 */
[----:B------:R-:W0:Y:S07]  /*0010*/  S2R R0, SR_CTAID.X ;  /* 0x0000000000007919 */ /* 0x000e2e0000002500 */
[----:B------:R-:W0:Y:S01]  /*0020*/  LDC R7, c[0x0][0x210] ;  /* 0x00008400ff077b82 */ /* 0x000e220000000800 */
[----:B------:R-:W-:Y:S01]  /*0030*/  IMAD.MOV.U32 R20, RZ, RZ, RZ ;  /* 0x000000ffff147224 */ /* 0x000fe200078e00ff */
[----:B------:R-:W-:Y:S01]  /*0040*/  ULDC.64 UR4, c[0x0][0x208] ;  /* 0x0000820000047ab9 */ /* 0x000fe20000000a00 */
[----:B------:R-:W1:Y:S01]  /*0050*/  S2R R9, SR_TID.X ;  /* 0x0000000000097919 */ /* 0x000e620000002100 */
[----:B0-----:R-:W-:Y:S01]  /*0060*/  IMAD R2, R0, -0x200, R7 ;  /* 0xfffffe0000027824 */ /* 0x001fe200078e0207 */
[----:B-1----:R-:W-:-:S04]  /*0070*/  MOV R19, R9 ;  /* 0x0000000900137202 */ /* 0x002fc80000000f00 */
        /* <DEDUP_REMOVED lines=10> */
[----:B------:R0:W2:Y:S07]  /*0120*/  @!P0 LDG.E R20, desc[UR4][R12.64] ;  /* 0x000000040c148981 */ /* 0x0000ae000c1e1900 */
[----:B------:R-:W3:Y:S01]  /*0130*/  @!P2 LDC.64 R6, c[0x0][0x220] ;  /* 0x00008800ff06ab82 */ /* 0x000ee20000000a00 */
[----:B------:R-:W-:Y:S01]  /*0140*/  @!P2 LEA R21, R0, R19, 0x9 ;  /* 0x000000130015a211 */ /* 0x000fe200078e48ff */
[----:B------:R-:W-:Y:S01]  /*0150*/  HFMA2.MMA R18, -RZ, RZ, 0, 0 ;  /* 0x00000000ff127435 */ /* 0x000fe200000001ff */
[----:B------:R-:W-:-:S02]  /*0160*/  IMAD.MOV.U32 R8, RZ, RZ, RZ ;  /* 0x000000ffff087224 */ /* 0x000fc400078e00ff */
[----:B-1----:R-:W-:-:S05]  /*0170*/  @!P1 IMAD.WIDE.U32 R14, R17, 0x4, R10 ;  /* 0x00000004110e9825 */ /* 0x002fca00078e000a */
[----:B------:R1:W4:Y:S01]  /*0180*/  @!P1 LDG.E R8, desc[UR4][R14.64] ;  /* 0x000000040e089981 */ /* 0x000322000c1e1900 */
[----:B---3--:R-:W-:-:S05]  /*0190*/  @!P2 IMAD.WIDE.U32 R16, R21, 0x4, R6 ;  /* 0x000000041510a825 */ /* 0x008fca00078e0006 */
[----:B------:R-:W3:Y:S01]  /*01a0*/  @!P2 LDG.E R18, desc[UR4][R16.64] ;  /* 0x000000041012a981 */ /* 0x000ee2000c1e1900 */
[----:B------:R-:W-:-:S05]  /*01b0*/  @!P2 VIADD R19, R19, 0x80 ;  /* 0x000000801313a836 */ /* 0x000fca0000000000 */
[----:B------:R-:W-:-:S13]  /*01c0*/  ISETP.GE.AND P1, PT, R19, R2, PT ;  /* 0x000000021300720c */ /* 0x000fda0003f26270 */
[----:B------:R-:W0:Y:S01]  /*01d0*/  @!P1 LDC.64 R6, c[0x0][0x220] ;  /* 0x00008800ff069b82 */ /* 0x000e220000000a00 */
[----:B------:R-:W-:-:S05]  /*01e0*/  @!P1 LEA R11, R0, R19, 0x9 ;  /* 0x00000013000b9211 */ /* 0x000fca00078e48ff */
[----:B0-----:R-:W-:Y:S02]  /*01f0*/  @!P1 IMAD.WIDE.U32 R12, R11, 0x4, R6 ;  /* 0x000000040b0c9825 */ /* 0x001fe400078e0006 */
[----:B------:R-:W0:Y:S01]  /*0200*/  @!P0 LDC.64 R10, c[0x0][0x218] ;  /* 0x00008600ff0a8b82 */ /* 0x000e220000000a00 */
[----:B------:R-:W-:Y:S01]  /*0210*/  MOV R7, R9 ;  /* 0x0000000900077202 */ /* 0x000fe20000000f00 */
[----:B------:R-:W-:Y:S02]  /*0220*/  @!P0 IMAD R9, R0, 0x200, R9 ;  /* 0x0000020000098824 */ /* 0x000fe400078e0209 */
[----:B------:R-:W-:Y:S01]  /*0230*/  IMAD.MOV.U32 R6, RZ, RZ, RZ ;  /* 0x000000ffff067224 */ /* 0x000fe200078e00ff */
[C---:B-1----:R-:W-:Y:S01]  /*0240*/  IADD3 R15, R7.reuse, 0x100, RZ ;  /* 0x00000100070f7810 */ /* 0x042fe20007ffe0ff */
[----:B------:R-:W-:-:S03]  /*0250*/  VIADD R19, R7, 0x80 ;  /* 0x0000008007137836 */ /* 0x000fc60000000000 */
[----:B------:R-:W-:Y:S01]  /*0260*/  ISETP.GE.AND P2, PT, R15, R2, PT ;  /* 0x000000020f00720c */ /* 0x000fe20003f46270 */
[----:B------:R1:W5:Y:S01]  /*0270*/  @!P1 LDG.E R6, desc[UR4][R12.64] ;  /* 0x000000040c069981 */ /* 0x000362000c1e1900 */
[----:B------:R-:W-:Y:S01]  /*0280*/  VIADD R15, R7, 0x180 ;  /* 0x00000180070f7836 */ /* 0x000fe20000000000 */
[----:B------:R-:W-:Y:S01]  /*0290*/  @!P0 MOV R7, R19 ;  /* 0x0000001300078202 */ /* 0x000fe20000000f00 */
[----:B0-----:R-:W-:-:S03]  /*02a0*/  @!P0 IMAD.WIDE.U32 R10, R9, 0x4, R10 ;  /* 0x00000004090a8825 */ /* 0x001fc600078e000a */
[-C--:B------:R-:W-:Y:S02]  /*02b0*/  ISETP.GE.AND P3, PT, R7, R2.reuse, PT ;  /* 0x000000020700720c */ /* 0x080fe40003f66270 */
[----:B------:R-:W-:Y:S01]  /*02c0*/  ISETP.GE.AND P1, PT, R19, R2, PT ;  /* 0x000000021300720c */ /* 0x000fe20003f26270 */
[----:B------:R-:W-:Y:S01]  /*02d0*/  BSSY B0, `(.L_x_2306) ;  /* 0x0000010000007945 */ /* 0x000fe20003800000 */
[----:B--2---:R-:W-:-:S05]  /*02e0*/  @!P0 FADD.FTZ R5, |R20|, -RZ ;  /* 0x800000ff14058221 */ /* 0x004fca0000010200 */
[----:B------:R1:W-:Y:S06]  /*02f0*/  @!P0 STG.E desc[UR4][R10.64], R5 ;  /* 0x000000050a008986 */ /* 0x0003ec000c101904 */
[----:B----4-:R-:W-:Y:S01]  /*0300*/  @!P1 FADD.FTZ R3, |R8|, -RZ ;  /* 0x800000ff08039221 */ /* 0x010fe20000010200 */
[----:B---3--:R-:W-:Y:S01]  /*0310*/  @!P2 FADD.FTZ R4, |R18|, -RZ ;  /* 0x800000ff1204a221 */ /* 0x008fe20000010200 */
[----:B-1----:R-:W-:Y:S06]  /*0320*/  @P3 BRA `(.L_x_2307) ;  /* 0x0000000000283947 */ /* 0x002fec0003800000 */
[----:B------:R-:W0:Y:S01]  /*0330*/  LDC.64 R10, c[0x0][0x218] ;  /* 0x00008600ff0a7b82 */ /* 0x000e220000000a00 */
[----:B------:R-:W-:Y:S02]  /*0340*/  LEA R9, R0, R7, 0x9 ;  /* 0x0000000700097211 */ /* 0x000fe400078e48ff */
[----:B------:R-:W-:-:S04]  /*0350*/  IADD3 R7, R7, 0x80, RZ ;  /* 0x0000008007077810 */ /* 0x000fc80007ffe0ff */
[----:B------:R-:W-:-:S13]  /*0360*/  ISETP.GE.AND P0, PT, R7, R2, PT ;  /* 0x000000020700720c */ /* 0x000fda0003f06270 */
[----:B------:R-:W-:Y:S01]  /*0370*/  @!P0 IMAD R5, R0, 0x200, R7 ;  /* 0x0000020000058824 */ /* 0x000fe200078e0207 */
[----:B------:R-:W-:Y:S01]  /*0380*/  @!P0 IADD3 R7, R7, 0x80, RZ ;  /* 0x0000008007078810 */ /* 0x000fe20007ffe0ff */
[----:B0-----:R-:W-:-:S04]  /*0390*/  IMAD.WIDE.U32 R8, R9, 0x4, R10 ;  /* 0x0000000409087825 */ /* 0x001fc800078e000a */
[----:B------:R-:W-:Y:S01]  /*03a0*/  @!P0 IMAD.WIDE.U32 R10, R5, 0x4, R10 ;  /* 0x00000004050a8825 */ /* 0x000fe200078e000a */
[----:B------:R0:W-:Y:S04]  /*03b0*/  STG.E desc[UR4][R8.64], R3 ;  /* 0x0000000308007986 */ /* 0x0001e8000c101904 */
[----:B------:R0:W-:Y:S02]  /*03c0*/  @!P0 STG.E desc[UR4][R10.64], R4 ;  /* 0x000000040a008986 */ /* 0x0001e4000c101904 */
.L_x_2307:
[----:B------:R-:W-:Y:S05]  /*03d0*/  BSYNC B0 ;  /* 0x0000000000007941 */ /* 0x000fea0003800000 */
.L_x_2306:
[----:B------:R-:W-:-:S13]  /*03e0*/  ISETP.GE.AND P0, PT, R7, R2, PT ;  /* 0x000000020700720c */ /* 0x000fda0003f06270 */
[----:B------:R-:W-:Y:S05]  /*03f0*/  @P0 EXIT ;  /* 0x000000000000094d */ /* 0x000fea0003800000 */
[----:B0-----:R-:W0:Y:S01]  /*0400*/  LDC.64 R4, c[0x0][0x218] ;  /* 0x00008600ff047b82 */ /* 0x001e220000000a00 */
[----:B------:R-:W-:Y:S02]  /*0410*/  ISETP.GE.AND P0, PT, R15, R2, PT ;  /* 0x000000020f00720c */ /* 0x000fe40003f06270 */
[----:B------:R-:W-:-:S11]  /*0420*/  LEA R3, R0, R7, 0x9 ;  /* 0x0000000700037211 */ /* 0x000fd600078e48ff */
[----:B-----5:R-:W-:Y:S01]  /*0430*/  @!P0 FADD.FTZ R7, |R6|, -RZ ;  /* 0x800000ff06078221 */ /* 0x020fe20000010200 */
[----:B0-----:R-:W-:-:S05]  /*0440*/  IMAD.WIDE.U32 R2, R3, 0x4, R4 ;  /* 0x0000000403027825 */ /* 0x001fca00078e0004 */
[----:B------:R-:W-:Y:S01]  /*0450*/  STG.E desc[UR4][R2.64], R7 ;  /* 0x0000000702007986 */ /* 0x000fe2000c101904 */
[----:B------:R-:W-:Y:S05]  /*0460*/  EXIT ;  /* 0x000000000000794d */ /* 0x000fea0003800000 */
.L_x_2308:
        /* <DEDUP_REMOVED lines=9> */
.L_x_5926:


//--------------------- .text._ZN2at6native29vectorized_elementwise_kernelILi2ENS0_10AbsFunctorIfEESt5arrayIPcLm2EEEEviT0_T1_ --------------------------
	.section	.text._ZN2at6native29vectorized_elementwise_kernelILi2ENS0_10AbsFunctorIfEESt5arrayIPcLm2EEEEviT0_T1_,"ax",@progbits
	.align	128
        .global         _ZN2at6native29vectorized_elementwise_kernelILi2ENS0_10AbsFunctorIfEESt5arrayIPcLm2EEEEviT0_T1_
        .type           _ZN2at6native29vectorized_elementwise_kernelILi2ENS0_10AbsFunctorIfEESt5arrayIPcLm2EEEEviT0_T1_,@function
        .size           _ZN2at6native29vectorized_elementwise_kernelILi2ENS0_10AbsFunctorIfEESt5arrayIPcLm2EEEEviT0_T1_,(.L_x_5927 - _ZN2at6native29vectorized_elementwise_kernelILi2ENS0_10AbsFunctorIfEESt5arrayIPcLm2EEEEviT0_T1_)
        .other          _ZN2at6native29vectorized_elementwise_kernelILi2ENS0_10AbsFunctorIfEESt5arrayIPcLm2EEEEviT0_T1_,@"STO_CUDA_ENTRY STV_DEFAULT"
_ZN2at6native29vectorized_elementwise_kernelILi2ENS0_10AbsFunctorIfEESt5arrayIPcLm2EEEEviT0_T1_:
.text._ZN2at6native29vectorized_elementwise_kernelILi2ENS0_10AbsFunctorIfEESt5arrayIPcLm2EEEEviT0_T1_:
        /* <DEDUP_REMOVED lines=9> */
[----:B------:R-:W1:Y:S08]  /*0090*/  LDC.64 R2, c[0x0][0x220] ;  /* 0x00008800ff027b82 */ /* 0x000e700000000a00 */
[----:B------:R-:W2:Y:S01]  /*00a0*/  LDC.64 R4, c[0x0][0x218] ;  /* 0x00008600ff047b82 */ /* 0x000ea20000000a00 */
[----:B-1----:R-:W-:-:S04]  /*00b0*/  IMAD.WIDE R2, R0, 0x4, R2 ;  /* 0x0000000400027825 */ /* 0x002fc800078e0202 */
[----:B0-----:R-:W-:-:S05]  /*00c0*/  IMAD.WIDE.U32 R2, R15, 0x8, R2 ;  /* 0x000000080f027825 */ /* 0x001fca00078e0002 */
[----:B------:R-:W3:Y:S04]  /*00d0*/  LDG.E.64 R6, desc[UR4][R2.64] ;  /* 0x0000000402067981 */ /* 0x000ee8000c1e1b00 */
[----:B------:R-:W4:Y:S04]  /*00e0*/  LDG.E.64 R8, desc[UR4][R2.64+0x400] ;  /* 0x0004000402087981 */ /* 0x000f28000c1e1b00 */
[----:B------:R-:W5:Y:S04]  /*00f0*/  LDG.E.64 R10, desc[UR4][R2.64+0x800] ;  /* 0x00080004020a7981 */ /* 0x000f68000c1e1b00 */
[----:B------:R-:W5:Y:S01]  /*0100*/  LDG.E.64 R12, desc[UR4][R2.64+0xc00] ;  /* 0x000c0004020c7981 */ /* 0x000f62000c1e1b00 */
[----:B--2---:R-:W-:-:S04]  /*0110*/  IMAD.WIDE.U32 R4, R0, 0x4, R4 ;  /* 0x0000000400047825 */ /* 0x004fc800078e0004 */
[----:B------:R-:W-:-:S04]  /*0120*/  IMAD.WIDE R4, R15, 0x8, R4 ;  /* 0x000000080f047825 */ /* 0x000fc800078e0204 */
[----:B---3--:R-:W-:Y:S01]  /*0130*/  FADD.FTZ R7, |R7|, -RZ ;  /* 0x800000ff07077221 */ /* 0x008fe20000010200 */
[----:B------:R-:W-:Y:S01]  /*0140*/  FADD.FTZ R6, |R6|, -RZ ;  /* 0x800000ff06067221 */ /* 0x000fe20000010200 */
[----:B----4-:R-:W-:Y:S01]  /*0150*/  FADD.FTZ R9, |R9|, -RZ ;  /* 0x800000ff09097221 */ /* 0x010fe20000010200 */
[----:B------:R-:W-:-:S03]  /*0160*/  FADD.FTZ R8, |R8|, -RZ ;  /* 0x800000ff08087221 */ /* 0x000fc60000010200 */
[----:B------:R-:W-:Y:S01]  /*0170*/  STG.E.64 desc[UR4][R4.64], R6 ;  /* 0x0000000604007986 */ /* 0x000fe2000c101b04 */
[----:B-----5:R-:W-:Y:S01]  /*0180*/  FADD.FTZ R11, |R11|, -RZ ;  /* 0x800000ff0b0b7221 */ /* 0x020fe20000010200 */
[----:B------:R-:W-:Y:S02]  /*0190*/  FADD.FTZ R10, |R10|, -RZ ;  /* 0x800000ff0a0a7221 */ /* 0x000fe40000010200 */
[----:B------:R-:W-:Y:S01]  /*01a0*/  STG.E.64 desc[UR4][R4.64+0x400], R8 ;  /* 0x0004000804007986 */ /* 0x000fe2000c101b04 */
[----:B------:R-:W-:Y:S01]  /*01b0*/  FADD.FTZ R13, |R13|, -RZ ;  /* 0x800000ff0d0d7221 */ /* 0x000fe20000010200 */
[----:B------:R-:W-:Y:S02]  /*01c0*/  FADD.FTZ R12, |R12|, -RZ ;  /* 0x800000ff0c0c7221 */ /* 0x000fe40000010200 */
[----:B------:R-:W-:Y:S04]  /*01d0*/  STG.E.64 desc[UR4][R4.64+0x800], R10 ;  /* 0x0008000a04007986 */ /* 0x000fe8000c101b04 */
[----:B------:R-:W-:Y:S01]  /*01e0*/  STG.E.64 desc[UR4][R4.64+0xc00], R12 ;  /* 0x000c000c04007986 */ /* 0x000fe2000c101b04 */
[----:B------:R-:W-:Y:S05]  /*01f0*/  EXIT ;  /* 0x000000000000794d */ /* 0x000fea0003800000 */
.L_x_2309:
[----:B------:R-:W0:Y:S02]  /*0200*/  S2R R25, SR_TID.X ;  /* 0x0000000000197919 */ /* 0x000e240000002100 */
[----:B0-----:R-:W-:Y:S01]  /*0210*/  ISETP.GE.AND P0, PT, R25, R2, PT ;  /* 0x000000021900720c */ /* 0x001fe20003f06270 */
[----:B------:R-:W-:-:S12]  /*0220*/  IMAD.MOV.U32 R19, RZ, RZ, R25 ;  /* 0x000000ffff137224 */ /* 0x000fd800078e0019 */
[----:B------:R-:W-:Y:S01]  /*0230*/  @!P0 IADD3 R19, R25, 0x80, RZ ;  /* 0x0000008019138810 */ /* 0x000fe20007ffe0ff */
[----:B------:R-:W0:Y:S01]  /*0240*/  @!P0 LDC.64 R12, c[0x0][0x220] ;  /* 0x00008800ff0c8b82 */ /* 0x000e220000000a00 */
[----:B------:R-:W-:Y:S02]  /*0250*/  @!P0 IMAD.IADD R3, R0, 0x1, R25 ;  /* 0x0000000100038824 */ /* 0x000fe400078e0219 */
[----:B------:R-:W-:-:S13]  /*0260*/  ISETP.GE.AND P6, PT, R19, R2, PT ;  /* 0x000000021300720c */ /* 0x000fda0003fc6270 */
[----:B------:R-:W-:Y:S01]  /*0270*/  @!P6 IMAD.IADD R27, R0, 0x1, R19 ;  /* 0x00000001001be824 */ /* 0x000fe200078e0213 */
[----:B------:R-:W-:Y:S01]  /*0280*/  @!P6 IADD3 R19, R19, 0x80, RZ ;  /* 0x000000801313e810 */ /* 0x000fe20007ffe0ff */
[----:B------:R-:W1:Y:S03]  /*0290*/  @!P6 LDC.64 R14, c[0x0][0x220] ;  /* 0x00008800ff0eeb82 */ /* 0x000e660000000a00 */
[----:B------:R-:W-:Y:S01]  /*02a0*/  ISETP.GE.AND P5, PT, R19, R2, PT ;  /* 0x000000021300720c */ /* 0x000fe20003fa6270 */
[----:B0-----:R-:W-:Y:S01]  /*02b0*/  @!P0 IMAD.WIDE.U32 R12, R3, 0x4, R12 ;  /* 0x00000004030c8825 */ /* 0x001fe200078e000c */
[----:B------:R-:W-:-:S11]  /*02c0*/  HFMA2.MMA R3, -RZ, RZ, 0, 0 ;  /* 0x00000000ff037435 */ /* 0x000fd600000001ff */
[----:B------:R-:W-:Y:S01]  /*02d0*/  @!P5 IMAD.IADD R16, R0, 0x1, R19 ;  /* 0x000000010010d824 */ /* 0x000fe200078e0213 */
[----:B------:R-:W-:Y:S01]  /*02e0*/  @!P5 IADD3 R19, R19, 0x80, RZ ;  /* 0x000000801313d810 */ /* 0x000fe20007ffe0ff */
[----:B------:R0:W2:Y:S03]  /*02f0*/  @!P0 LDG.E R3, desc[UR4][R12.64] ;  /* 0x000000040c038981 */ /* 0x0000a6000c1e1900 */
[----:B------:R-:W-:Y:S01]  /*0300*/  ISETP.GE.AND P4, PT, R19, R2, PT ;  /* 0x000000021300720c */ /* 0x000fe20003f86270 */
[----:B0-----:R-:W0:-:S12]  /*0310*/  @!P5 LDC.64 R12, c[0x0][0x220] ;  /* 0x00008800ff0cdb82 */ /* 0x001e180000000a00 */
[----:B------:R-:W-:Y:S01]  /*0320*/  @!P4 IMAD.IADD R29, R0, 0x1, R19 ;  /* 0x00000001001dc824 */ /* 0x000fe200078e0213 */
[----:B------:R-:W-:Y:S01]  /*0330*/  @!P4 IADD3 R19, R19, 0x80, RZ ;  /* 0x000000801313c810 */ /* 0x000fe20007ffe0ff */
[----:B------:R-:W-:Y:S01]  /*0340*/  IMAD.MOV.U32 R24, RZ, RZ, RZ ;  /* 0x000000ffff187224 */ /* 0x000fe200078e00ff */
[----:B------:R-:W3:Y:S02]  /*0350*/  @!P4 LDC.64 R20, c[0x0][0x220] ;  /* 0x00008800ff14cb82 */ /* 0x000ee40000000a00 */
[----:B------:R-:W-:-:S13]  /*0360*/  ISETP.GE.AND P3, PT, R19, R2, PT ;  /* 0x000000021300720c */ /* 0x000fda0003f66270 */
[----:B------:R-:W-:Y:S01]  /*0370*/  @!P3 IMAD.IADD R17, R0, 0x1, R19 ;  /* 0x000000010011b824 */ /* 0x000fe200078e0213 */
[----:B------:R-:W-:Y:S01]  /*0380*/  @!P3 IADD3 R19, R19, 0x80, RZ ;  /* 0x000000801313b810 */ /* 0x000fe20007ffe0ff */
[----:B------:R-:W4:Y:S03]  /*0390*/  @!P3 LDC.64 R22, c[0x0][0x220] ;  /* 0x00008800ff16bb82 */ /* 0x000f260000000a00 */
[----:B------:R-:W-:-:S13]  /*03a0*/  ISETP.GE.AND P2, PT, R19, R2, PT ;  /* 0x000000021300720c */ /* 0x000fda0003f46270 */
[----:B------:R-:W-:Y:S01]  /*03b0*/  @!P2 IMAD.IADD R11, R0, 0x1, R19 ;  /* 0x00000001000ba824 */ /* 0x000fe200078e0213 */
[----:B------:R-:W-:-:S04]  /*03c0*/  @!P2 IADD3 R19, R19, 0x80, RZ ;  /* 0x000000801313a810 */ /* 0x000fc80007ffe0ff */
[----:B------:R-:W-:Y:S01]  /*03d0*/  ISETP.GE.AND P1, PT, R19, R2, PT ;  /* 0x000000021300720c */ /* 0x000fe20003f26270 */
[----:B-1----:R-:W-:-:S05]  /*03e0*/  @!P6 IMAD.WIDE.U32 R14, R27, 0x4, R14 ;  /* 0x000000041b0ee825 */ /* 0x002fca00078e000e */
[----:B------:R1:W5:Y:S07]  /*03f0*/  @!P6 LDG.E R24, desc[UR4][R14.64] ;  /* 0x000000040e18e981 */ /* 0x00036e000c1e1900 */
[----:B------:R-:W-:Y:S02]  /*0400*/  @!P1 IADD3 R27, R0, R19, RZ ;  /* 0x00000013001b9210 */ /* 0x000fe40007ffe0ff */
[----:B------:R-:W-:Y:S01]  /*0410*/  @!P1 IADD3 R19, R19, 0x80, RZ ;  /* 0x0000008013139810 */ /* 0x000fe20007ffe0ff */
[----:B------:R-:W-:Y:S01]  /*0420*/  IMAD.MOV.U32 R26, RZ, RZ, RZ ;  /* 0x000000ffff1a7224 */ /* 0x000fe200078e00ff */
[----:B-1----:R-:W1:Y:S02]  /*0430*/  @!P1 LDC.64 R14, c[0x0][0x220] ;  /* 0x00008800ff0e9b82 */ /* 0x002e640000000a00 */
[----:B------:R-:W-:Y:S01]  /*0440*/  ISETP.GE.AND P6, PT, R19, R2, PT ;  /* 0x000000021300720c */ /* 0x000fe20003fc6270 */
[----:B0-----:R-:W-:-:S04]  /*0450*/  @!P5 IMAD.WIDE.U32 R12, R16, 0x4, R12 ;  /* 0x00000004100cd825 */ /* 0x001fc800078e000c */
[----:B----4-:R-:W-:Y:S01]  /*0460*/  @!P3 IMAD.WIDE.U32 R22, R17, 0x4, R22 ;  /* 0x000000041116b825 */ /* 0x010fe200078e0016 */
[----:B------:R0:W4:Y:S07]  /*0470*/  @!P5 LDG.E R26, desc[UR4][R12.64] ;  /* 0x000000040c1ad981 */ /* 0x00012e000c1e1900 */
[----:B------:R-:W3:Y:S08]  /*0480*/  @!P6 LDC.64 R16, c[0x0][0x220] ;  /* 0x00008800ff10eb82 */ /* 0x000ef00000000a00 */
[----:B0-----:R-:W0:Y:S01]  /*0490*/  @!P2 LDC.64 R12, c[0x0][0x220] ;  /* 0x00008800ff0cab82 */ /* 0x001e220000000a00 */
[----:B------:R-:W-:Y:S01]  /*04a0*/  @!P6 IADD3 R19, R0, R19, RZ ;  /* 0x000000130013e210 */ /* 0x000fe20007ffe0ff */
[----:B-1----:R-:W-:Y:S01]  /*04b0*/  @!P1 IMAD.WIDE.U32 R14, R27, 0x4, R14 ;  /* 0x000000041b0e9825 */ /* 0x002fe200078e000e */
[----:B------:R-:W-:-:S03]  /*04c0*/  HFMA2.MMA R27, -RZ, RZ, 0, 0 ;  /* 0x00000000ff1b7435 */ /* 0x000fc600000001ff */
[----:B---3--:R-:W-:Y:S01]  /*04d0*/  @!P4 IMAD.WIDE.U32 R20, R29, 0x4, R20 ;  /* 0x000000041d14c825 */ /* 0x008fe200078e0014 */
[----:B------:R-:W-:-:S06]  /*04e0*/  CS2R R28, SRZ ;  /* 0x00000000001c7805 */ /* 0x000fcc000001ff00 */
[----:B------:R1:W3:Y:S01]  /*04f0*/  @!P4 LDG.E R28, desc[UR4][R20.64] ;  /* 0x00000004141cc981 */ /* 0x0002e2000c1e1900 */
[----:B------:R-:W-:-:S03]  /*0500*/  @!P6 IMAD.WIDE.U32 R16, R19, 0x4, R16 ;  /* 0x000000041310e825 */ /* 0x000fc600078e0010 */
[----:B------:R0:W3:Y:S01]  /*0510*/  @!P3 LDG.E R29, desc[UR4][R22.64] ;  /* 0x00000004161db981 */ /* 0x0000e2000c1e1900 */
[----:B------:R-:W-:-:S03]  /*0520*/  IMAD.MOV.U32 R19, RZ, RZ, RZ ;  /* 0x000000ffff137224 */ /* 0x000fc600078e00ff */
[----:B------:R0:W3:Y:S01]  /*0530*/  @!P6 LDG.E R27, desc[UR4][R16.64] ;  /* 0x00000004101be981 */ /* 0x0000e2000c1e1900 */
[----:B-1----:R-:W1:Y:S01]  /*0540*/  @!P0 LDC.64 R20, c[0x0][0x218] ;  /* 0x00008600ff148b82 */ /* 0x002e620000000a00 */
[----:B0-----:R-:W-:Y:S01]  /*0550*/  @!P2 IMAD.WIDE.U32 R12, R11, 0x4, R12 ;  /* 0x000000040b0ca825 */ /* 0x001fe200078e000c */
[----:B------:R-:W-:Y:S01]  /*0560*/  MOV R11, RZ ;  /* 0x000000ff000b7202 */ /* 0x000fe20000000f00 */
[----:B------:R0:W3:Y:S05]  /*0570*/  @!P1 LDG.E R19, desc[UR4][R14.64] ;  /* 0x000000040e139981 */ /* 0x0000ea000c1e1900 */
[----:B------:R0:W3:Y:S01]  /*0580*/  @!P2 LDG.E R11, desc[UR4][R12.64] ;  /* 0x000000040c0ba981 */ /* 0x0000e2000c1e1900 */
[----:B------:R-:W-:Y:S01]  /*0590*/  IADD3 R23, R25, 0x100, RZ ;  /* 0x0000010019177810 */ /* 0x000fe20007ffe0ff */
[----:B------:R-:W-:-:S03]  /*05a0*/  @!P0 IMAD.IADD R22, R0, 0x1, R25 ;  /* 0x0000000100168824 */ /* 0x000fc600078e0219 */
[-C--:B------:R-:W-:Y:S01]  /*05b0*/  ISETP.GE.AND P6, PT, R23, R2.reuse, PT ;  /* 0x000000021700720c */ /* 0x080fe20003fc6270 */
[C---:B------:R-:W-:Y:S01]  /*05c0*/  VIADD R17, R25.reuse, 0x80 ;  /* 0x0000008019117836 */ /* 0x040fe20000000000 */
[C---:B------:R-:W-:Y:S01]  /*05d0*/  IADD3 R23, R25.reuse, 0x200, RZ ;  /* 0x0000020019177810 */ /* 0x040fe20007ffe0ff */
[C---:B0-----:R-:W-:Y:S01]  /*05e0*/  VIADD R15, R25.reuse, 0x380 ;  /* 0x00000380190f7836 */ /* 0x041fe20000000000 */
[----:B------:R-:W-:Y:S01]  /*05f0*/  IADD3 R13, R25, 0x300, RZ ;  /* 0x00000300190d7810 */ /* 0x000fe20007ffe0ff */
[----:B-1----:R-:W-:Y:S01]  /*0600*/  @!P0 IMAD.WIDE.U32 R20, R22, 0x4, R20 ;  /* 0x0000000416148825 */ /* 0x002fe200078e0014 */
[-C--:B------:R-:W-:Y:S02]  /*0610*/  ISETP.GE.AND P2, PT, R23, R2.reuse, PT ;  /* 0x000000021700720c */ /* 0x080fe40003f46270 */
[-C--:B------:R-:W-:Y:S02]  /*0620*/  ISETP.GE.AND P3, PT, R17, R2.reuse, PT ;  /* 0x000000021100720c */ /* 0x080fe40003f66270 */
[----:B------:R-:W-:Y:S01]  /*0630*/  ISETP.GE.AND P5, PT, R13, R2, PT ;  /* 0x000000020d00720c */ /* 0x000fe20003fa6270 */
[----:B------:R-:W-:Y:S04]  /*0640*/  BSSY B0, `(.L_x_2310) ;  /* 0x000003c000007945 */ /* 0x000fe80003800000 */
[----:B------:R-:W-:Y:S01]  /*0650*/  BSSY B1, `(.L_x_2311) ;  /* 0x0000034000017945 */ /* 0x000fe20003800000 */
[----:B--2---:R-:W-:Y:S01]  /*0660*/  @!P0 FADD.FTZ R18, |R3|, -RZ ;  /* 0x800000ff03128221 */ /* 0x004fe20000010200 */
[----:B------:R-:W-:-:S04]  /*0670*/  IADD3 R3, R25, 0x180, RZ ;  /* 0x0000018019037810 */ /* 0x000fc80007ffe0ff */
[-C--:B------:R-:W-:Y:S02]  /*0680*/  ISETP.GE.AND P1, PT, R3, R2.reuse, PT ;  /* 0x000000020300720c */ /* 0x080fe40003f26270 */
[----:B------:R-:W-:Y:S02]  /*0690*/  IADD3 R3, R25, 0x280, RZ ;  /* 0x0000028019037810 */ /* 0x000fe40007ffe0ff */
[----:B------:R-:W-:Y:S01]  /*06a0*/  @!P0 MOV R25, R17 ;  /* 0x0000001100198202 */ /* 0x000fe20000000f00 */
[----:B------:R0:W-:Y:S01]  /*06b0*/  @!P0 STG.E desc[UR4][R20.64], R18 ;  /* 0x0000001214008986 */ /* 0x0001e2000c101904 */
[-C--:B------:R-:W-:Y:S02]  /*06c0*/  ISETP.GE.AND P4, PT, R3, R2.reuse, PT ;  /* 0x000000020300720c */ /* 0x080fe40003f86270 */
[-C--:B------:R-:W-:Y:S01]  /*06d0*/  ISETP.GE.AND P0, PT, R25, R2.reuse, PT ;  /* 0x000000021900720c */ /* 0x080fe20003f06270 */
[----:B-----5:R-:W-:Y:S01]  /*06e0*/  @!P3 FADD.FTZ R5, |R24|, -RZ ;  /* 0x800000ff1805b221 */ /* 0x020fe20000010200 */
[----:B----4-:R-:W-:Y:S01]  /*06f0*/  @!P6 FADD.FTZ R4, |R26|, -RZ ;  /* 0x800000ff1a04e221 */ /* 0x010fe20000010200 */
[----:B------:R-:W-:-:S02]  /*0700*/  ISETP.GE.AND P6, PT, R15, R2, PT ;  /* 0x000000020f00720c */ /* 0x000fc40003fc6270 */
[----:B---3--:R-:W-:Y:S01]  /*0710*/  @!P1 FADD.FTZ R6, |R28|, -RZ ;  /* 0x800000ff1c069221 */ /* 0x008fe20000010200 */
[----:B------:R-:W-:-:S10]  /*0720*/  @!P2 FADD.FTZ R7, |R29|, -RZ ;  /* 0x800000ff1d07a221 */ /* 0x000fd40000010200 */
[----:B------:R-:W-:Y:S01]  /*0730*/  @!P6 FADD.FTZ R10, |R27|, -RZ ;  /* 0x800000ff1b0ae221 */ /* 0x000fe20000010200 */
[----:B------:R-:W-:Y:S01]  /*0740*/  @!P5 FADD.FTZ R9, |R19|, -RZ ;  /* 0x800000ff1309d221 */ /* 0x000fe20000010200 */
[----:B------:R-:W-:Y:S01]  /*0750*/  @!P4 FADD.FTZ R8, |R11|, -RZ ;  /* 0x800000ff0b08c221 */ /* 0x000fe20000010200 */
[----:B0-----:R-:W-:Y:S06]  /*0760*/  @P0 BRA `(.L_x_2312) ;  /* 0x0000000000300947 */ /* 0x001fec0003800000 */
[----:B------:R-:W0:Y:S01]  /*0770*/  LDC.64 R12, c[0x0][0x218] ;  /* 0x00008600ff0c7b82 */ /* 0x000e220000000a00 */
[----:B------:R-:W-:Y:S01]  /*0780*/  IADD3 R3, R0, R25, RZ ;  /* 0x0000001900037210 */ /* 0x000fe20007ffe0ff */
[----:B------:R-:W-:-:S05]  /*0790*/  VIADD R25, R25, 0x80 ;  /* 0x0000008019197836 */ /* 0x000fca0000000000 */
[----:B------:R-:W-:Y:S01]  /*07a0*/  ISETP.GE.AND P0, PT, R25, R2, PT ;  /* 0x000000021900720c */ /* 0x000fe20003f06270 */
[----:B0-----:R-:W-:-:S05]  /*07b0*/  IMAD.WIDE.U32 R12, R3, 0x4, R12 ;  /* 0x00000004030c7825 */ /* 0x001fca00078e000c */
[----:B------:R0:W-:Y:S07]  /*07c0*/  STG.E desc[UR4][R12.64], R5 ;  /* 0x000000050c007986 */ /* 0x0001ee000c101904 */
[----:B------:R-:W-:Y:S05]  /*07d0*/  @P0 BRA `(.L_x_2313) ;  /* 0x0000000000300947 */ /* 0x000fea0003800000 */
[----:B0-----:R-:W0:Y:S01]  /*07e0*/  LDC.64 R12, c[0x0][0x218] ;  /* 0x00008600ff0c7b82 */ /* 0x001e220000000a00 */
[----:B------:R-:W-:Y:S02]  /*07f0*/  IADD3 R3, R0, R25, RZ ;  /* 0x0000001900037210 */ /* 0x000fe40007ffe0ff */
[----:B------:R-:W-:-:S03]  /*0800*/  IADD3 R25, R25, 0x80, RZ ;  /* 0x0000008019197810 */ /* 0x000fc60007ffe0ff */
[----:B0-----:R-:W-:-:S05]  /*0810*/  IMAD.WIDE.U32 R12, R3, 0x4, R12 ;  /* 0x00000004030c7825 */ /* 0x001fca00078e000c */
[----:B------:R0:W-:Y:S02]  /*0820*/  STG.E desc[UR4][R12.64], R4 ;  /* 0x000000040c007986 */ /* 0x0001e4000c101904 */
.L_x_2312:
[----:B------:R-:W-:-:S13]  /*0830*/  ISETP.GE.AND P0, PT, R25, R2, PT ;  /* 0x000000021900720c */ /* 0x000fda0003f06270 */
[----:B------:R-:W-:Y:S05]  /*0840*/  @P0 BRA `(.L_x_2314) ;  /* 0x0000000000300947 */ /* 0x000fea0003800000 */
[----:B0-----:R-:W0:Y:S01]  /*0850*/  LDC.64 R4, c[0x0][0x218] ;  /* 0x00008600ff047b82 */ /* 0x001e220000000a00 */
[----:B------:R-:W-:Y:S01]  /*0860*/  IMAD.IADD R3, R0, 0x1, R25 ;  /* 0x0000000100037824 */ /* 0x000fe200078e0219 */
[----:B------:R-:W-:-:S03]  /*0870*/  IADD3 R25, R25, 0x80, RZ ;  /* 0x0000008019197810 */ /* 0x000fc60007ffe0ff */
[----:B0-----:R-:W-:-:S05]  /*0880*/  IMAD.WIDE.U32 R4, R3, 0x4, R4 ;  /* 0x0000000403047825 */ /* 0x001fca00078e0004 */
[----:B------:R1:W-:Y:S02]  /*0890*/  STG.E desc[UR4][R4.64], R6 ;  /* 0x0000000604007986 */ /* 0x0003e4000c101904 */
.L_x_2313:
[----:B------:R-:W-:-:S13]  /*08a0*/  ISETP.GE.AND P0, PT, R25, R2, PT ;  /* 0x000000021900720c */ /* 0x000fda0003f06270 */
[----:B------:R-:W-:Y:S05]  /*08b0*/  @P0 BRA `(.L_x_2315) ;  /* 0x0000000000340947 */ /* 0x000fea0003800000 */
[----:B01----:R-:W0:Y:S01]  /*08c0*/  LDC.64 R4, c[0x0][0x218] ;  /* 0x00008600ff047b82 */ /* 0x003e220000000a00 */
[----:B------:R-:W-:Y:S01]  /*08d0*/  IADD3 R3, R0, R25, RZ ;  /* 0x0000001900037210 */ /* 0x000fe20007ffe0ff */
[----:B------:R-:W-:-:S04]  /*08e0*/  VIADD R25, R25, 0x80 ;  /* 0x0000008019197836 */ /* 0x000fc80000000000 */
[----:B0-----:R-:W-:-:S05]  /*08f0*/  IMAD.WIDE.U32 R4, R3, 0x4, R4 ;  /* 0x0000000403047825 */ /* 0x001fca00078e0004 */
[----:B------:R1:W-:Y:S02]  /*0900*/  STG.E desc[UR4][R4.64], R7 ;  /* 0x0000000704007986 */ /* 0x0003e4000c101904 */
.L_x_2314:
[----:B------:R-:W-:-:S13]  /*0910*/  ISETP.GE.AND P0, PT, R25, R2, PT ;  /* 0x000000021900720c */ /* 0x000fda0003f06270 */
[----:B------:R-:W-:Y:S05]  /*0920*/  @P0 BREAK B1 ;  /* 0x0000000000010942 */ /* 0x000fea0003800000 */
[----:B------:R-:W-:Y:S05]  /*0930*/  @P0 BRA `(.L_x_2316) ;  /* 0x0000000000300947 */ /* 0x000fea0003800000 */
[----:B01----:R-:W0:Y:S01]  /*0940*/  LDC.64 R4, c[0x0][0x218] ;  /* 0x00008600ff047b82 */ /* 0x003e220000000a00 */
[----:B------:R-:W-:Y:S02]  /*0950*/  IADD3 R3, R0, R25, RZ ;  /* 0x0000001900037210 */ /* 0x000fe40007ffe0ff */
[----:B------:R-:W-:-:S03]  /*0960*/  IADD3 R25, R25, 0x80, RZ ;  /* 0x0000008019197810 */ /* 0x000fc60007ffe0ff */
[----:B0-----:R-:W-:-:S05]  /*0970*/  IMAD.WIDE.U32 R4, R3, 0x4, R4 ;  /* 0x0000000403047825 */ /* 0x001fca00078e0004 */
[----:B------:R2:W-:Y:S02]  /*0980*/  STG.E desc[UR4][R4.64], R8 ;  /* 0x0000000804007986 */ /* 0x0005e4000c101904 */
.L_x_2315:
[----:B------:R-:W-:Y:S05]  /*0990*/  BSYNC B1 ;  /* 0x0000000000017941 */ /* 0x000fea0003800000 */
.L_x_2311:
[----:B------:R-:W-:-:S13]  /*09a0*/  ISETP.GE.AND P0, PT, R25, R2, PT ;  /* 0x000000021900720c */ /* 0x000fda0003f06270 */
[----:B012---:R-:W0:Y:S01]  /*09b0*/  @!P0 LDC.64 R4, c[0x0][0x218] ;  /* 0x00008600ff048b82 */ /* 0x007e220000000a00 */
[----:B------:R-:W-:Y:S01]  /*09c0*/  @!P0 IMAD.IADD R3, R0, 0x1, R25 ;  /* 0x0000000100038824 */ /* 0x000fe200078e0219 */
[----:B------:R-:W-:-:S03]  /*09d0*/  @!P0 IADD3 R25, R25, 0x80, RZ ;  /* 0x0000008019198810 */ /* 0x000fc60007ffe0ff */
[----:B0-----:R-:W-:-:S05]  /*09e0*/  @!P0 IMAD.WIDE.U32 R4, R3, 0x4, R4 ;  /* 0x0000000403048825 */ /* 0x001fca00078e0004 */
[----:B------:R2:W-:Y:S02]  /*09f0*/  @!P0 STG.E desc[UR4][R4.64], R9 ;  /* 0x0000000904008986 */ /* 0x0005e4000c101904 */
.L_x_2316:
[----:B------:R-:W-:Y:S05]  /*0a00*/  BSYNC B0 ;  /* 0x0000000000007941 */ /* 0x000fea0003800000 */
.L_x_2310:
[----:B------:R-:W-:Y:S05]  /*0a10*/  WARPSYNC.ALL ;  /* 0x0000000000007948 */ /* 0x000fea0003800000 */
[----:B------:R-:W-:-:S13]  /*0a20*/  ISETP.GE.AND P0, PT, R25, R2, PT ;  /* 0x000000021900720c */ /* 0x000fda0003f06270 */
[----:B------:R-:W-:Y:S05]  /*0a30*/  @P0 EXIT ;  /* 0x000000000000094d */ /* 0x000fea0003800000 */
[----:B------:R-:W3:Y:S01]  /*0a40*/  LDC.64 R2, c[0x0][0x218] ;  /* 0x00008600ff027b82 */ /* 0x000ee20000000a00 */
[----:B------:R-:W-:-:S05]  /*0a50*/  IADD3 R25, R0, R25, RZ ;  /* 0x0000001900197210 */ /* 0x000fca0007ffe0ff */
[----:B---3--:R-:W-:-:S05]  /*0a60*/  IMAD.WIDE.U32 R2, R25, 0x4, R2 ;  /* 0x0000000419027825 */ /* 0x008fca00078e0002 */
[----:B------:R-:W-:Y:S01]  /*0a70*/  STG.E desc[UR4][R2.64], R10 ;  /* 0x0000000a02007986 */ /* 0x000fe2000c101904 */
[----:B------:R-:W-:Y:S05]  /*0a80*/  EXIT ;  /* 0x000000000000794d */ /* 0x000fea0003800000 */
.L_x_2317:
        /* <DEDUP_REMOVED lines=15> */
.L_x_5927:


//--------------------- .text._ZN2at6native29vectorized_elementwise_kernelILi4ENS0_10AbsFunctorIfEESt5arrayIPcLm2EEEEviT0_T1_ --------------------------
	.section	.text._ZN2at6native29vectorized_elementwise_kernelILi4ENS0_10AbsFunctorIfEESt5arrayIPcLm2EEEEviT0_T1_,"ax",@progbits
	.align	128
        .global         _ZN2at6native29vectorized_elementwise_kernelILi4ENS0_10AbsFunctorIfEESt5arrayIPcLm2EEEEviT0_T1_
        .type           _ZN2at6native29vectorized_elementwise_kernelILi4ENS0_10AbsFunctorIfEESt5arrayIPcLm2EEEEviT0_T1_,@function
        .size           _ZN2at6native29vectorized_elementwise_kernelILi4ENS0_10AbsFunctorIfEESt5arrayIPcLm2EEEEviT0_T1_,(.L_x_5928 - _ZN2at6native29vectorized_elementwise_kernelILi4ENS0_10AbsFunctorIfEESt5arrayIPcLm2EEEEviT0_T1_)
        .other          _ZN2at6native29vectorized_elementwise_kernelILi4ENS0_10AbsFunctorIfEESt5arrayIPcLm2EEEEviT0_T1_,@"STO_CUDA_ENTRY STV_DEFAULT"
_ZN2at6native29vectorized_elementwise_kernelILi4ENS0_10AbsFunctorIfEESt5arrayIPcLm2EEEEviT0_T1_:
.text._ZN2at6native29vectorized_elementwise_kernelILi4ENS0_10AbsFunctorIfEESt5arrayIPcLm2EEEEviT0_T1_:
        /* <DEDUP_REMOVED lines=13> */
[----:B------:R-:W3:Y:S04]  /*00d0*/  LDG.E.128 R4, desc[UR4][R2.64] ;  /* 0x0000000402047981 */ /* 0x000ee8000c1e1d00 */
[----:B------:R-:W4:Y:S01]  /*00e0*/  LDG.E.128 R8, desc[UR4][R2.64+0x800] ;  /* 0x0008000402087981 */ /* 0x000f22000c1e1d00 */
[----:B--2---:R-:W-:-:S04]  /*00f0*/  IMAD.WIDE.U32 R12, R0, 0x4, R12 ;  /* 0x00000004000c7825 */ /* 0x004fc800078e000c */
[----:B------:R-:W-:-:S04]  /*0100*/  IMAD.WIDE R12, R15, 0x10, R12 ;  /* 0x000000100f0c7825 */ /* 0x000fc800078e020c */
[----:B---3--:R-:W-:Y:S01]  /*0110*/  FADD.FTZ R7, |R7|, -RZ ;  /* 0x800000ff07077221 */ /* 0x008fe20000010200 */
[----:B------:R-:W-:Y:S01]  /*0120*/  FADD.FTZ R6, |R6|, -RZ ;  /* 0x800000ff06067221 */ /* 0x000fe20000010200 */
[----:B------:R-:W-:Y:S01]  /*0130*/  FADD.FTZ R5, |R5|, -RZ ;  /* 0x800000ff05057221 */ /* 0x000fe20000010200 */
[----:B------:R-:W-:Y:S01]  /*0140*/  FADD.FTZ R4, |R4|, -RZ ;  /* 0x800000ff04047221 */ /* 0x000fe20000010200 */
[----:B----4-:R-:W-:Y:S01]  /*0150*/  FADD.FTZ R11, |R11|, -RZ ;  /* 0x800000ff0b0b7221 */ /* 0x010fe20000010200 */
[----:B------:R-:W-:Y:S01]  /*0160*/  FADD.FTZ R10, |R10|, -RZ ;  /* 0x800000ff0a0a7221 */ /* 0x000fe20000010200 */
[----:B------:R-:W-:Y:S01]  /*0170*/  FADD.FTZ R9, |R9|, -RZ ;  /* 0x800000ff09097221 */ /* 0x000fe20000010200 */
[----:B------:R-:W-:Y:S01]  /*0180*/  FADD.FTZ R8, |R8|, -RZ ;  /* 0x800000ff08087221 */ /* 0x000fe20000010200 */
[----:B------:R-:W-:Y:S04]  /*0190*/  STG.E.128 desc[UR4][R12.64], R4 ;  /* 0x000000040c007986 */ /* 0x000fe8000c101d04 */
[----:B------:R-:W-:Y:S01]  /*01a0*/  STG.E.128 desc[UR4][R12.64+0x800], R8 ;  /* 0x000800080c007986 */ /* 0x000fe2000c101d04 */
[----:B------:R-:W-:Y:S05]  /*01b0*/  EXIT ;  /* 0x000000000000794d */ /* 0x000fea0003800000 */
.L_x_2318:
        /* <DEDUP_REMOVED lines=99> */
.L_x_2321:
[----:B------:R-:W-:-:S13]  /*07f0*/  ISETP.GE.AND P0, PT, R25, R2, PT ;  /* 0x000000021900720c */ /* 0x000fda0003f06270 */
[----:B------:R-:W-:Y:S05]  /*0800*/  @P0 BRA `(.L_x_2323) ;  /* 0x0000000000300947 */ /* 0x000fea0003800000 */
[----:B0-----:R-:W0:Y:S01]  /*0810*/  LDC.64 R4, c[0x0][0x218] ;  /* 0x00008600ff047b82 */ /* 0x001e220000000a00 */
[----:B------:R-:W-:Y:S01]  /*0820*/  IMAD.IADD R3, R0, 0x1, R25 ;  /* 0x0000000100037824 */ /* 0x000fe200078e0219 */
[----:B------:R-:W-:-:S03]  /*0830*/  IADD3 R25, R25, 0x80, RZ ;  /* 0x0000008019197810 */ /* 0x000fc60007ffe0ff */
[----:B0-----:R-:W-:-:S05]  /*0840*/  IMAD.WIDE.U32 R4, R3, 0x4, R4 ;  /* 0x0000000403047825 */ /* 0x001fca00078e0004 */
[----:B------:R1:W-:Y:S02]  /*0850*/  STG.E desc[UR4][R4.64], R6 ;  /* 0x0000000604007986 */ /* 0x0003e4000c101904 */
.L_x_2322:
[----:B------:R-:W-:-:S13]  /*0860*/  ISETP.GE.AND P0, PT, R25, R2, PT ;  /* 0x000000021900720c */ /* 0x000fda0003f06270 */
[----:B------:R-:W-:Y:S05]  /*0870*/  @P0 BRA `(.L_x_2324) ;  /* 0x0000000000340947 */ /* 0x000fea0003800000 */
[----:B01----:R-:W0:Y:S01]  /*0880*/  LDC.64 R4, c[0x0][0x218] ;  /* 0x00008600ff047b82 */ /* 0x003e220000000a00 */
[----:B------:R-:W-:Y:S01]  /*0890*/  IADD3 R3, R0, R25, RZ ;  /* 0x0000001900037210 */ /* 0x000fe20007ffe0ff */
[----:B------:R-:W-:-:S04]  /*08a0*/  VIADD R25, R25, 0x80 ;  /* 0x0000008019197836 */ /* 0x000fc80000000000 */
[----:B0-----:R-:W-:-:S05]  /*08b0*/  IMAD.WIDE.U32 R4, R3, 0x4, R4 ;  /* 0x0000000403047825 */ /* 0x001fca00078e0004 */
[----:B------:R1:W-:Y:S02]  /*08c0*/  STG.E desc[UR4][R4.64], R7 ;  /* 0x0000000704007986 */ /* 0x0003e4000c101904 */
.L_x_2323:
        /* <DEDUP_REMOVED lines=8> */
.L_x_2324:
[----:B------:R-:W-:Y:S05]  /*0950*/  BSYNC B1 ;  /* 0x0000000000017941 */ /* 0x000fea0003800000 */
.L_x_2320:
[----:B------:R-:W-:-:S13]  /*0960*/  ISETP.GE.AND P0, PT, R25, R2, PT ;  /* 0x000000021900720c */ /* 0x000fda0003f06270 */
[----:B012---:R-:W0:Y:S01]  /*0970*/  @!P0 LDC.64 R4, c[0x0][0x218] ;  /* 0x00008600ff048b82 */ /* 0x007e220000000a00 */
[----:B------:R-:W-:Y:S01]  /*0980*/  @!P0 IMAD.IADD R3, R0, 0x1, R25 ;  /* 0x0000000100038824 */ /* 0x000fe200078e0219 */
[----:B------:R-:W-:-:S03]  /*0990*/  @!P0 IADD3 R25, R25, 0x80, RZ ;  /* 0x0000008019198810 */ /* 0x000fc60007ffe0ff */
[----:B0-----:R-:W-:-:S05]  /*09a0*/  @!P0 IMAD.WIDE.U32 R4, R3, 0x4, R4 ;  /* 0x0000000403048825 */ /* 0x001fca00078e0004 */
[----:B------:R2:W-:Y:S02]  /*09b0*/  @!P0 STG.E desc[UR4][R4.64], R9 ;  /* 0x0000000904008986 */ /* 0x0005e4000c101904 */
.L_x_2325:
[----:B------:R-:W-:Y:S05]  /*09c0*/  BSYNC B0 ;  /* 0x0000000000007941 */ /* 0x000fea0003800000 */
.L_x_2319:
        /* <DEDUP_REMOVED lines=8> */
.L_x_2326:
        /* <DEDUP_REMOVED lines=11> */
.L_x_5928:


//--------------------- .text._ZN2at6native29vectorized_elementwise_kernelILi8ENS0_10AbsFunctorIfEESt5arrayIPcLm2EEEEviT0_T1_ --------------------------
	.section	.text._ZN2at6native29vectorized_elementwise_kernelILi8ENS0_10AbsFunctorIfEESt5arrayIPcLm2EEEEviT0_T1_,"ax",@progbits
	.align	128
        .global         _ZN2at6native29vectorized_elementwise_kernelILi8ENS0_10AbsFunctorIfEESt5arrayIPcLm2EEEEviT0_T1_
        .type           _ZN2at6native29vectorized_elementwise_kernelILi8ENS0_10AbsFunctorIfEESt5arrayIPcLm2EEEEviT0_T1_,@function
        .size           _ZN2at6native29vectorized_elementwise_kernelILi8ENS0_10AbsFunctorIfEESt5arrayIPcLm2EEEEviT0_T1_,(.L_x_5929 - _ZN2at6native29vectorized_elementwise_kernelILi8ENS0_10AbsFunctorIfEESt5arrayIPcLm2EEEEviT0_T1_)
        .other          _ZN2at6native29vectorized_elementwise_kernelILi8ENS0_10AbsFunctorIfEESt5arrayIPcLm2EEEEviT0_T1_,@"STO_CUDA_ENTRY STV_DEFAULT"
_ZN2at6native29vectorized_elementwise_kernelILi8ENS0_10AbsFunctorIfEESt5arrayIPcLm2EEEEviT0_T1_:
.text._ZN2at6native29vectorized_elementwise_kernelILi8ENS0_10AbsFunctorIfEESt5arrayIPcLm2EEEEviT0_T1_:
        /* <DEDUP_REMOVED lines=28> */
.L_x_2327:
        /* <DEDUP_REMOVED lines=99> */
.L_x_2330:
[----:B------:R-:W-:-:S13]  /*07f0*/  ISETP.GE.AND P0, PT, R25, R2, PT ;  /* 0x000000021900720c */ /* 0x000fda0003f06270 */
[----:B------:R-:W-:Y:S05]  /*0800*/  @P0 BRA `(.L_x_2332) ;  /* 0x0000000000300947 */ /* 0x000fea0003800000 */
[----:B0-----:R-:W0:Y:S01]  /*0810*/  LDC.64 R4, c[0x0][0x218] ;  /* 0x00008600ff047b82 */ /* 0x001e220000000a00 */
[----:B------:R-:W-:Y:S01]  /*0820*/  IMAD.IADD R3, R0, 0x1, R25 ;  /* 0x0000000100037824 */ /* 0x000fe200078e0219 */
[----:B------:R-:W-:-:S03]  /*0830*/  IADD3 R25, R25, 0x80, RZ ;  /* 0x0000008019197810 */ /* 0x000fc60007ffe0ff */
[----:B0-----:R-:W-:-:S05]  /*0840*/  IMAD.WIDE.U32 R4, R3, 0x4, R4 ;  /* 0x0000000403047825 */ /* 0x001fca00078e0004 */
[----:B------:R1:W-:Y:S02]  /*0850*/  STG.E desc[UR4][R4.64], R6 ;  /* 0x0000000604007986 */ /* 0x0003e4000c101904 */
.L_x_2331:
[----:B------:R-:W-:-:S13]  /*0860*/  ISETP.GE.AND P0, PT, R25, R2, PT ;  /* 0x000000021900720c */ /* 0x000fda0003f06270 */
[----:B------:R-:W-:Y:S05]  /*0870*/  @P0 BRA `(.L_x_2333) ;  /* 0x0000000000340947 */ /* 0x000fea0003800000 */
[----:B01----:R-:W0:Y:S01]  /*0880*/  LDC.64 R4, c[0x0][0x218] ;  /* 0x00008600ff047b82 */ /* 0x003e220000000a00 */
[----:B------:R-:W-:Y:S01]  /*0890*/  IADD3 R3, R0, R25, RZ ;  /* 0x0000001900037210 */ /* 0x000fe20007ffe0ff */
[----:B------:R-:W-:-:S04]  /*08a0*/  VIADD R25, R25, 0x80 ;  /* 0x0000008019197836 */ /* 0x000fc80000000000 */
[----:B0-----:R-:W-:-:S05]  /*08b0*/  IMAD.WIDE.U32 R4, R3, 0x4, R4 ;  /* 0x0000000403047825 */ /* 0x001fca00078e0004 */
[----:B------:R1:W-:Y:S02]  /*08c0*/  STG.E desc[UR4][R4.64], R7 ;  /* 0x0000000704007986 */ /* 0x0003e4000c101904 */
.L_x_2332:
        /* <DEDUP_REMOVED lines=8> */
.L_x_2333:
[----:B------:R-:W-:Y:S05]  /*0950*/  BSYNC B1 ;  /* 0x0000000000017941 */ /* 0x000fea0003800000 */
.L_x_2329:
[----:B------:R-:W-:-:S13]  /*0960*/  ISETP.GE.AND P0, PT, R25, R2, PT ;  /* 0x000000021900720c */ /* 0x000fda0003f06270 */
[----:B012---:R-:W0:Y:S01]  /*0970*/  @!P0 LDC.64 R4, c[0x0][0x218] ;  /* 0x00008600ff048b82 */ /* 0x007e220000000a00 */
[----:B------:R-:W-:Y:S01]  /*0980*/  @!P0 IMAD.IADD R3, R0, 0x1, R25 ;  /* 0x0000000100038824 */ /* 0x000fe200078e0219 */
[----:B------:R-:W-:-:S03]  /*0990*/  @!P0 IADD3 R25, R25, 0x80, RZ ;  /* 0x0000008019198810 */ /* 0x000fc60007ffe0ff */
[----:B0-----:R-:W-:-:S05]  /*09a0*/  @!P0 IMAD.WIDE.U32 R4, R3, 0x4, R4 ;  /* 0x0000000403048825 */ /* 0x001fca00078e0004 */
[----:B------:R2:W-:Y:S02]  /*09b0*/  @!P0 STG.E desc[UR4][R4.64], R9 ;  /* 0x0000000904008986 */ /* 0x0005e4000c101904 */
.L_x_2334:
[----:B------:R-:W-:Y:S05]  /*09c0*/  BSYNC B0 ;  /* 0x0000000000007941 */ /* 0x000fea0003800000 */
.L_x_2328:
        /* <DEDUP_REMOVED lines=8> */
.L_x_2335:
        /* <DEDUP_REMOVED lines=11> */
.L_x_5929:


//--------------------- .text._ZN2at6native18elementwise_kernelILi128ELi4EZNS0_15gpu_kernel_implINS0_10AbsFunctorIdEEEEvRNS_18TensorIteratorBaseERKT_EUliE_EEviT1_ --------------------------
	.section	.text._ZN2at6native18elementwise_kernelILi128ELi4EZNS0_15gpu_kernel_implINS0_10AbsFunctorIdEEEEvRNS_18TensorIteratorBaseERKT_EUliE_EEviT1_,"ax",@progbits
	.align	128
        .global         _ZN2at6native18elementwise_kernelILi128ELi4EZNS0_15gpu_kernel_implINS0_10AbsFunctorIdEEEEvRNS_18TensorIteratorBaseERKT_EUliE_EEviT1_
        .type           _ZN2at6native18elementwise_kernelILi128ELi4EZNS0_15gpu_kernel_implINS0_10AbsFunctorIdEEEEvRNS_18TensorIteratorBaseERKT_EUliE_EEviT1_,@function
        .size           _ZN2at6native18elementwise_kernelILi128ELi4EZNS0_15gpu_kernel_implINS0_10AbsFunctorIdEEEEvRNS_18TensorIteratorBaseERKT_EUliE_EEviT1_,(.L_x_5930 - _ZN2at6native18elementwise_kernelILi128ELi4EZNS0_15gpu_kernel_implINS0_10AbsFunctorIdEEEEvRNS_18TensorIteratorBaseERKT_EUliE_EEviT1_)
        .other          _ZN2at6native18elementwise_kernelILi128ELi4EZNS0_15gpu_kernel_implINS0_10AbsFunctorIdEEEEvRNS_18TensorIteratorBaseERKT_EUliE_EEviT1_,@"STO_CUDA_ENTRY STV_DEFAULT"
_ZN2at6native18elementwise_kernelILi128ELi4EZNS0_15gpu_kernel_implINS0_10AbsFunctorIdEEEEvRNS_18TensorIteratorBaseERKT_EUliE_EEviT1_:
.text._ZN2at6native18elementwise_kernelILi128ELi4EZNS0_15gpu_kernel_implINS0_10AbsFunctorIdEEEEvRNS_18TensorIteratorBaseERKT_EUliE_EEviT1_:
        /* <DEDUP_REMOVED lines=313> */
.L_x_2338:
        /* <DEDUP_REMOVED lines=19> */
[----:B--2---:R-:W0:Y:S01]  /*14c0*/  I2F.F64.S16 R2, R2 ;  /* 0x0000000200027312 */ /* 0x004e220000101c00 */
[----:B------:R-:W-:Y:S05]  /*14d0*/  BRA `(.L_x_2344) ;  /* 0x0000000c007c7947 */ /* 0x000fea0003800000 */
.L_x_2342:
[----:B------:R-:W2:Y:S02]  /*14e0*/  LDG.E.U8 R2, desc[UR36][R4.64] ;  /* 0x0000002404027981 */ /* 0x000ea4000c1e1100 */
[----:B--2---:R-:W0:Y:S01]  /*14f0*/  I2F.F64.U16 R2, R2 ;  /* 0x0000000200027312 */ /* 0x004e220000101800 */
[----:B------:R-:W-:Y:S05]  /*1500*/  BRA `(.L_x_2344) ;  /* 0x0000000c00707947 */ /* 0x000fea0003800000 */
.L_x_2341:
[----:B------:R-:W-:-:S13]  /*1510*/  ISETP.NE.AND P0, PT, R2, 0x2, PT ;  /* 0x000000020200780c */ /* 0x000fda0003f05270 */
[----:B------:R-:W-:Y:S05]  /*1520*/  @!P0 BRA `(.L_x_2345) ;  /* 0x0000000000288947 */ /* 0x000fea0003800000 */
[----:B------:R-:W-:-:S13]  /*1530*/  ISETP.NE.AND P0, PT, R2, 0x3, PT ;  /* 0x000000030200780c */ /* 0x000fda0003f05270 */
[----:B------:R-:W-:Y:S05]  /*1540*/  @!P0 BRA `(.L_x_2346) ;  /* 0x0000000000148947 */ /* 0x000fea0003800000 */
[----:B------:R-:W-:-:S13]  /*1550*/  ISETP.NE.AND P0, PT, R2, 0x4, PT ;  /* 0x000000040200780c */ /* 0x000fda0003f05270 */
[----:B------:R-:W-:Y:S05]  /*1560*/  @P0 BRA `(.L_x_2343) ;  /* 0x0000000800fc0947 */ /* 0x000fea0003800000 */
[----:B------:R-:W2:Y:S02]  /*1570*/  LDG.E.64 R2, desc[UR36][R4.64] ;  /* 0x0000002404027981 */ /* 0x000ea4000c1e1b00 */
[----:B--2---:R-:W0:Y:S01]  /*1580*/  I2F.F64.S64 R2, R2 ;  /* 0x0000000200027312 */ /* 0x004e220000301c00 */
[----:B------:R-:W-:Y:S05]  /*1590*/  BRA `(.L_x_2344) ;  /* 0x0000000c004c7947 */ /* 0x000fea0003800000 */
.L_x_2346:
[----:B------:R-:W2:Y:S02]  /*15a0*/  LDG.E R2, desc[UR36][R4.64] ;  /* 0x0000002404027981 */ /* 0x000ea4000c1e1900 */
[----:B--2---:R-:W0:Y:S01]  /*15b0*/  I2F.F64 R2, R2 ;  /* 0x0000000200027312 */ /* 0x004e220000201c00 */
[----:B------:R-:W-:Y:S05]  /*15c0*/  BRA `(.L_x_2344) ;  /* 0x0000000c00407947 */ /* 0x000fea0003800000 */
.L_x_2345:
[----:B------:R-:W2:Y:S02]  /*15d0*/  LDG.E.U16 R2, desc[UR36][R4.64] ;  /* 0x0000002404027981 */ /* 0x000ea4000c1e1500 */
[----:B--2---:R-:W0:Y:S01]  /*15e0*/  I2F.F64.S16 R2, R2 ;  /* 0x0000000200027312 */ /* 0x004e220000101c00 */
[----:B------:R-:W-:Y:S05]  /*15f0*/  BRA `(.L_x_2344) ;  /* 0x0000000c00347947 */ /* 0x000fea0003800000 */
.L_x_2340:
[----:B------:R-:W-:-:S13]  /*1600*/  ISETP.GT.AND P0, PT, R2, 0x6, PT ;  /* 0x000000060200780c */ /* 0x000fda0003f04270 */
[----:B------:R-:W-:Y:S05]  /*1610*/  @P0 BRA `(.L_x_2347) ;  /* 0x0000000000340947 */ /* 0x000fea0003800000 */
[----:B------:R-:W-:-:S13]  /*1620*/  ISETP.NE.AND P0, PT, R2, 0x5, PT ;  /* 0x000000050200780c */ /* 0x000fda0003f05270 */
[----:B------:R-:W-:Y:S05]  /*1630*/  @!P0 BRA `(.L_x_2348) ;  /* 0x0000000000188947 */ /* 0x000fea0003800000 */
[----:B------:R-:W-:-:S13]  /*1640*/  ISETP.NE.AND P0, PT, R2, 0x6, PT ;  /* 0x000000060200780c */ /* 0x000fda0003f05270 */
[----:B------:R-:W-:Y:S05]  /*1650*/  @P0 BRA `(.L_x_2343) ;  /* 0x0000000800c00947 */ /* 0x000fea0003800000 */
[----:B------:R-:W2:Y:S02]  /*1660*/  LDG.E R2, desc[UR36][R4.64] ;  /* 0x0000002404027981 */ /* 0x000ea4000c1e1900 */
[----:B--2---:R-:W-:-:S06]  /*1670*/  FMUL.FTZ R2, R2, 1 ;  /* 0x3f80000002027820 */ /* 0x004fcc0000410000 */
[----:B------:R-:W0:Y:S01]  /*1680*/  F2F.F64.F32 R2, R2 ;  /* 0x0000000200027310 */ /* 0x000e220000201800 */
[----:B------:R-:W-:Y:S05]  /*1690*/  BRA `(.L_x_2344) ;  /* 0x0000000c000c7947 */ /* 0x000fea0003800000 */
.L_x_2348:
[----:B------:R-:W2:Y:S02]  /*16a0*/  LDG.E.U16 R0, desc[UR36][R4.64] ;  /* 0x0000002404007981 */ /* 0x000ea4000c1e1500 */
[----:B--2---:R-:W-:-:S05]  /*16b0*/  HADD2.F32 R0, -RZ, R0.H0_H0 ;  /* 0x20000000ff007230 */ /* 0x004fca0000004100 */
[----:B------:R-:W-:-:S04]  /*16c0*/  FMUL.FTZ R0, R0, 1 ;  /* 0x3f80000000007820 */ /* 0x000fc80000410000 */
[----:B------:R0:W1:Y:S01]  /*16d0*/  F2F.F64.F32 R2, R0 ;  /* 0x0000000000027310 */ /* 0x0000620000201800 */
[----:B------:R-:W-:Y:S05]  /*16e0*/  BRA `(.L_x_2344) ;  /* 0x0000000800f87947 */ /* 0x000fea0003800000 */
.L_x_2347:
[----:B------:R-:W-:-:S13]  /*16f0*/  ISETP.NE.AND P0, PT, R2, 0x7, PT ;  /* 0x000000070200780c */ /* 0x000fda0003f05270 */
[----:B------:R-:W-:Y:S05]  /*1700*/  @!P0 BRA `(.L_x_2349) ;  /* 0x0000000000348947 */ /* 0x000fea0003800000 */
        /* <DEDUP_REMOVED lines=8> */
.L_x_2350:
[----:B------:R-:W2:Y:S02]  /*1790*/  LDG.E.U16 R4, desc[UR36][R4.64] ;  /* 0x0000002404047981 */ /* 0x000ea4000c1e1500 */
[----:B--2---:R-:W-:-:S05]  /*17a0*/  HADD2.F32 R0, -RZ, R4.H0_H0 ;  /* 0x20000004ff007230 */ /* 0x004fca0000004100 */
[----:B------:R-:W-:-:S04]  /*17b0*/  FMUL.FTZ R0, R0, 1 ;  /* 0x3f80000000007820 */ /* 0x000fc80000410000 */
[----:B------:R0:W1:Y:S01]  /*17c0*/  F2F.F64.F32 R2, R0 ;  /* 0x0000000000027310 */ /* 0x0000620000201800 */
[----:B------:R-:W-:Y:S05]  /*17d0*/  BRA `(.L_x_2344) ;  /* 0x0000000800bc7947 */ /* 0x000fea0003800000 */
.L_x_2349:
[----:B------:R0:W5:Y:S01]  /*17e0*/  LDG.E.64 R2, desc[UR36][R4.64] ;  /* 0x0000002404027981 */ /* 0x000162000c1e1b00 */
[----:B------:R-:W-:Y:S05]  /*17f0*/  BRA `(.L_x_2344) ;  /* 0x0000000800b47947 */ /* 0x000fea0003800000 */
.L_x_2339:
        /* <DEDUP_REMOVED lines=8> */
[----:B------:R-:W2:Y:S01]  /*1880*/  LDG.E.U8 R4, desc[UR36][R4.64] ;  /* 0x0000002404047981 */ /* 0x000ea2000c1e1100 */
[----:B------:R-:W-:Y:S01]  /*1890*/  IMAD.MOV.U32 R2, RZ, RZ, RZ ;  /* 0x000000ffff027224 */ /* 0x000fe200078e00ff */
[----:B--2---:R-:W-:-:S04]  /*18a0*/  ISETP.NE.AND P0, PT, R4, RZ, PT ;  /* 0x000000ff0400720c */ /* 0x004fc80003f05270 */
[----:B------:R-:W-:Y:S01]  /*18b0*/  FSEL R3, RZ, 1.875, !P0 ;  /* 0x3ff00000ff037808 */ /* 0x000fe20004000000 */
[----:B------:R-:W-:Y:S08]  /*18c0*/  BRA `(.L_x_2344) ;  /* 0x0000000800807947 */ /* 0x000ff00003800000 */
.L_x_2353:
[----:B------:R0:W5:Y:S01]  /*18d0*/  LDG.E.64 R2, desc[UR36][R4.64] ;  /* 0x0000002404027981 */ /* 0x000162000c1e1b00 */
[----:B------:R-:W-:Y:S05]  /*18e0*/  BRA `(.L_x_2344) ;  /* 0x0000000800787947 */ /* 0x000fea0003800000 */
.L_x_2352:
        /* <DEDUP_REMOVED lines=24> */
[----:B------:R-:W-:-:S05]  /*1a70*/  LOP3.LUT R3, R3, 0x80000000, R0, 0xf8, !PT ;  /* 0x8000000003037812 */ /* 0x000fca00078ef800 */
[----:B------:R-:W-:-:S06]  /*1a80*/  FMUL.FTZ R3, R3, 1 ;  /* 0x3f80000003037820 */ /* 0x000fcc0000410000 */
[----:B------:R-:W0:Y:S01]  /*1a90*/  F2F.F64.F32 R2, R3 ;  /* 0x0000000300027310 */ /* 0x000e220000201800 */
[----:B------:R-:W-:Y:S05]  /*1aa0*/  BRA `(.L_x_2344) ;  /* 0x0000000800087947 */ /* 0x000fea0003800000 */
.L_x_2355:
[----:B------:R-:W2:Y:S02]  /*1ab0*/  LDG.E.U8 R3, desc[UR36][R4.64] ;  /* 0x0000002404037981 */ /* 0x000ea4000c1e1100 */
[----:B--2---:R-:W-:-:S05]  /*1ac0*/  IMAD.SHL.U32 R0, R3, 0x2000000, RZ ;  /* 0x0200000003007824 */ /* 0x004fca00078e00ff */
[----:B------:R-:W-:-:S13]  /*1ad0*/  ISETP.GE.U32.AND P0, PT, R0, 0x8000000, PT ;  /* 0x080000000000780c */ /* 0x000fda0003f06070 */
[C---:B------:R-:W-:Y:S01]  /*1ae0*/  @!P0 IMAD.SHL.U32 R0, R3.reuse, 0x100, RZ ;  /* 0x0000010003008824 */ /* 0x040fe200078e00ff */
[C---:B------:R-:W-:Y:S01]  /*1af0*/  @P0 SHF.L.U32 R2, R3.reuse, 0x15, RZ ;  /* 0x0000001503020819 */ /* 0x040fe200000006ff */
[----:B------:R-:W-:-:S03]  /*1b00*/  IMAD.SHL.U32 R3, R3, 0x1000000, RZ ;  /* 0x0100000003037824 */ /* 0x000fc600078e00ff */
[----:B------:R-:W-:Y:S02]  /*1b10*/  @!P0 LOP3.LUT R0, R0, 0x7f00, RZ, 0xc0, !PT ;  /* 0x00007f0000008812 */ /* 0x000fe400078ec0ff */
[----:B------:R-:W-:Y:S02]  /*1b20*/  @P0 LOP3.LUT R2, R2, 0x70000000, RZ, 0xfc, !PT ;  /* 0x7000000002020812 */ /* 0x000fe400078efcff */
[----:B------:R-:W-:-:S03]  /*1b30*/  @!P0 LOP3.LUT R0, R0, 0x3f000000, RZ, 0xfc, !PT ;  /* 0x3f00000000008812 */ /* 0x000fc600078efcff */
[----:B------:R-:W-:Y:S02]  /*1b40*/  @P0 FMUL.FTZ R2, R2, 1.9259299443872358531e-34 ;  /* 0x0780000002020820 */ /* 0x000fe40000410000 */
[----:B------:R-:W-:-:S05]  /*1b50*/  @!P0 FADD.FTZ R2, R0, -0.5 ;  /* 0xbf00000000028421 */ /* 0x000fca0000010000 */
[----:B------:R-:W-:-:S05]  /*1b60*/  LOP3.LUT R2, R2, 0x80000000, R3, 0xf8, !PT ;  /* 0x8000000002027812 */ /* 0x000fca00078ef803 */
[----:B------:R-:W-:-:S06]  /*1b70*/  FMUL.FTZ R2, R2, 1 ;  /* 0x3f80000002027820 */ /* 0x000fcc0000410000 */
[----:B------:R-:W0:Y:S01]  /*1b80*/  F2F.F64.F32 R2, R2 ;  /* 0x0000000200027310 */ /* 0x000e220000201800 */
[----:B------:R-:W-:Y:S05]  /*1b90*/  BRA `(.L_x_2344) ;  /* 0x0000000400cc7947 */ /* 0x000fea0003800000 */
.L_x_2354:
[----:B------:R-:W2:Y:S02]  /*1ba0*/  LDG.E.U16 R0, desc[UR36][R4.64] ;  /* 0x0000002404007981 */ /* 0x000ea4000c1e1500 */
[----:B--2---:R-:W-:-:S04]  /*1bb0*/  IMAD.U32 R0, R0, 0x10000, RZ ;  /* 0x0001000000007824 */ /* 0x004fc800078e00ff */
[----:B------:R-:W-:-:S04]  /*1bc0*/  FMUL.FTZ R0, R0, 1 ;  /* 0x3f80000000007820 */ /* 0x000fc80000410000 */
[----:B------:R0:W1:Y:S01]  /*1bd0*/  F2F.F64.F32 R2, R0 ;  /* 0x0000000000027310 */ /* 0x0000620000201800 */
[----:B------:R-:W-:Y:S05]  /*1be0*/  BRA `(.L_x_2344) ;  /* 0x0000000400b87947 */ /* 0x000fea0003800000 */
.L_x_2351:
        /* <DEDUP_REMOVED lines=9> */
[----:B--2---:R-:W0:Y:S01]  /*1c80*/  I2F.F64.U16 R2, R2 ;  /* 0x0000000200027312 */ /* 0x004e220000101800 */
[----:B------:R-:W-:Y:S05]  /*1c90*/  BRA `(.L_x_2344) ;  /* 0x00000004008c7947 */ /* 0x000fea0003800000 */
.L_x_2358:
        /* <DEDUP_REMOVED lines=21> */
.L_x_2362:
[----:B------:R-:W-:Y:S05]  /*1df0*/  BSYNC B1 ;  /* 0x0000000000017941 */ /* 0x000fea0003800000 */
.L_x_2361:
[----:B------:R-:W-:Y:S01]  /*1e00*/  LEA R3, R0, 0x3b800000, 0x17 ;  /* 0x3b80000000037811 */ /* 0x000fe200078eb8ff */
[----:B------:R-:W-:-:S05]  /*1e10*/  IMAD.SHL.U32 R0, R2, 0x100000, RZ ;  /* 0x0010000002007824 */ /* 0x000fca00078e00ff */
[----:B------:R-:W-:-:S07]  /*1e20*/  LOP3.LUT R0, R3, R0, R4, 0xfe, !PT ;  /* 0x0000000003007212 */ /* 0x000fce00078efe04 */
.L_x_2360:
[----:B------:R-:W-:Y:S05]  /*1e30*/  BSYNC B0 ;  /* 0x0000000000007941 */ /* 0x000fea0003800000 */
.L_x_2359:
[----:B------:R-:W-:-:S04]  /*1e40*/  FMUL.FTZ R0, R0, 1 ;  /* 0x3f80000000007820 */ /* 0x000fc80000410000 */
[----:B------:R1:W2:Y:S01]  /*1e50*/  F2F.F64.F32 R2, R0 ;  /* 0x0000000000027310 */ /* 0x0002a20000201800 */
[----:B------:R-:W-:Y:S05]  /*1e60*/  BRA `(.L_x_2344) ;  /* 0x0000000400187947 */ /* 0x000fea0003800000 */
.L_x_2357:
        /* <DEDUP_REMOVED lines=21> */
.L_x_2366:
[----:B------:R-:W-:Y:S05]  /*1fc0*/  BSYNC B1 ;  /* 0x0000000000017941 */ /* 0x000fea0003800000 */
.L_x_2365:
[----:B------:R-:W-:Y:S01]  /*1fd0*/  LEA R3, R0, 0x37800000, 0x17 ;  /* 0x3780000000037811 */ /* 0x000fe200078eb8ff */
[----:B------:R-:W-:-:S05]  /*1fe0*/  IMAD.SHL.U32 R0, R2, 0x200000, RZ ;  /* 0x0020000002007824 */ /* 0x000fca00078e00ff */
[----:B------:R-:W-:-:S07]  /*1ff0*/  LOP3.LUT R0, R3, R0, R4, 0xfe, !PT ;  /* 0x0000000003007212 */ /* 0x000fce00078efe04 */
.L_x_2364:
[----:B------:R-:W-:Y:S05]  /*2000*/  BSYNC B0 ;  /* 0x0000000000007941 */ /* 0x000fea0003800000 */
.L_x_2363:
[----:B------:R-:W-:-:S04]  /*2010*/  FMUL.FTZ R0, R0, 1 ;  /* 0x3f80000000007820 */ /* 0x000fc80000410000 */
[----:B------:R3:W4:Y:S01]  /*2020*/  F2F.F64.F32 R2, R0 ;  /* 0x0000000000027310 */ /* 0x0007220000201800 */
[----:B------:R-:W-:Y:S05]  /*2030*/  BRA `(.L_x_2344) ;  /* 0x0000000000a47947 */ /* 0x000fea0003800000 */
.L_x_2356:
        /* <DEDUP_REMOVED lines=12> */
[----:B------:R-:W-:Y:S01]  /*2100*/  @!P0 IMAD.MOV.U32 R0, RZ, RZ, 0x7f800001 ;  /* 0x7f800001ff008424 */ /* 0x000fe200078e00ff */
[----:B------:R-:W-:-:S07]  /*2110*/  @P0 SHF.L.U32 R0, R4, 0x17, RZ ;  /* 0x0000001704000819 */ /* 0x000fce00000006ff */
.L_x_2370:
[----:B------:R-:W-:Y:S05]  /*2120*/  BSYNC B0 ;  /* 0x0000000000007941 */ /* 0x000fea0003800000 */
.L_x_2369:
[----:B------:R-:W-:-:S04]  /*2130*/  FMUL.FTZ R0, R0, 1 ;  /* 0x3f80000000007820 */ /* 0x000fc80000410000 */
[----:B------:R0:W1:Y:S01]  /*2140*/  F2F.F64.F32 R2, R0 ;  /* 0x0000000000027310 */ /* 0x0000620000201800 */
[----:B------:R-:W-:Y:S05]  /*2150*/  BRA `(.L_x_2344) ;  /* 0x00000000005c7947 */ /* 0x000fea0003800000 */
.L_x_2343:
        /* <DEDUP_REMOVED lines=16> */
.L_x_2371:
[----:B------:R-:W-:Y:S01]  /*2260*/  CS2R R2, SRZ ;  /* 0x0000000000027805 */ /* 0x000fe2000001ff00 */
[----:B------:R-:W-:Y:S06]  /*2270*/  BRA `(.L_x_2344) ;  /* 0x0000000000147947 */ /* 0x000fec0003800000 */
.L_x_2368:
[----:B------:R-:W2:Y:S02]  /*2280*/  LDG.E.64 R2, desc[UR36][R4.64] ;  /* 0x0000002404027981 */ /* 0x000ea4000c1e1b00 */
[----:B--2---:R-:W0:Y:S01]  /*2290*/  I2F.F64.U64 R2, R2 ;  /* 0x0000000200027312 */ /* 0x004e220000301800 */
[----:B------:R-:W-:Y:S05]  /*22a0*/  BRA `(.L_x_2344) ;  /* 0x0000000000087947 */ /* 0x000fea0003800000 */
.L_x_2367:
[----:B------:R-:W2:Y:S02]  /*22b0*/  LDG.E R2, desc[UR36][R4.64] ;  /* 0x0000002404027981 */ /* 0x000ea4000c1e1900 */
[----:B--2---:R-:W0:Y:S02]  /*22c0*/  I2F.F64.U32 R2, R2 ;  /* 0x0000000200027312 */ /* 0x004e240000201800 */
.L_x_2344:
[----:B0-----:R-:W1:Y:S02]  /*22d0*/  LDC.U8 R4, c[0x0][0x421] ;  /* 0x00010840ff047b82 */ /* 0x001e640000000000 */
[----:B-1-3--:R-:W-:-:S04]  /*22e0*/  PRMT R0, R4, 0x9910, RZ ;  /* 0x0000991004007816 */ /* 0x00afc800000000ff */
        /* <DEDUP_REMOVED lines=10> */
[----:B--2-45:R-:W0:Y:S02]  /*2390*/  F2I.F64.TRUNC R3, |R2| ;  /* 0x4000000200037311 */ /* 0x034e24000030d100 */
[----:B0-----:R4:W-:Y:S01]  /*23a0*/  STG.E.U8 desc[UR36][R16.64], R3 ;  /* 0x0000000310007986 */ /* 0x0019e2000c101124 */
[----:B------:R-:W-:Y:S05]  /*23b0*/  BRA `(.L_x_2377) ;  /* 0x0000001000107947 */ /* 0x000fea0003800000 */
.L_x_2375:
[----:B--2-45:R-:W0:Y:S02]  /*23c0*/  F2I.S64.F64.TRUNC R2, |R2| ;  /* 0x4000000200027311 */ /* 0x034e24000030d900 */
[----:B0-----:R-:W-:-:S05]  /*23d0*/  IMAD.MOV.U32 R5, RZ, RZ, R2 ;  /* 0x000000ffff057224 */ /* 0x001fca00078e0002 */
[----:B------:R3:W-:Y:S01]  /*23e0*/  STG.E.U8 desc[UR36][R16.64], R5 ;  /* 0x0000000510007986 */ /* 0x0007e2000c101124 */
[----:B------:R-:W-:Y:S05]  /*23f0*/  BRA `(.L_x_2377) ;  /* 0x0000001000007947 */ /* 0x000fea0003800000 */
.L_x_2374:
[----:B------:R-:W-:-:S13]  /*2400*/  ISETP.NE.AND P0, PT, R0, 0x2, PT ;  /* 0x000000020000780c */ /* 0x000fda0003f05270 */
[----:B------:R-:W-:Y:S05]  /*2410*/  @!P0 BRA `(.L_x_2378) ;  /* 0x0000000000288947 */ /* 0x000fea0003800000 */
[----:B------:R-:W-:-:S13]  /*2420*/  ISETP.NE.AND P0, PT, R0, 0x3, PT ;  /* 0x000000030000780c */ /* 0x000fda0003f05270 */
[----:B------:R-:W-:Y:S05]  /*2430*/  @!P0 BRA `(.L_x_2379) ;  /* 0x0000000000148947 */ /* 0x000fea0003800000 */
[----:B------:R-:W-:-:S13]  /*2440*/  ISETP.NE.AND P0, PT, R0, 0x4, PT ;  /* 0x000000040000780c */ /* 0x000fda0003f05270 */
[----:B------:R-:W-:Y:S05]  /*2450*/  @P0 BRA `(.L_x_2376) ;  /* 0x0000000c00900947 */ /* 0x000fea0003800000 */
[----:B--2-45:R-:W0:Y:S02]  /*2460*/  F2I.S64.F64.TRUNC R2, |R2| ;  /* 0x4000000200027311 */ /* 0x034e24000030d900 */
[----:B0-----:R0:W-:Y:S01]  /*2470*/  STG.E.64 desc[UR36][R16.64], R2 ;  /* 0x0000000210007986 */ /* 0x0011e2000c101b24 */
[----:B------:R-:W-:Y:S05]  /*2480*/  BRA `(.L_x_2377) ;  /* 0x0000000c00dc7947 */ /* 0x000fea0003800000 */
.L_x_2379:
[----:B--2-45:R-:W0:Y:S02]  /*2490*/  F2I.F64.TRUNC R3, |R2| ;  /* 0x4000000200037311 */ /* 0x034e24000030d100 */
[----:B0-----:R1:W-:Y:S01]  /*24a0*/  STG.E desc[UR36][R16.64], R3 ;  /* 0x0000000310007986 */ /* 0x0013e2000c101924 */
[----:B------:R-:W-:Y:S05]  /*24b0*/  BRA `(.L_x_2377) ;  /* 0x0000000c00d07947 */ /* 0x000fea0003800000 */
.L_x_2378:
[----:B--2-45:R-:W0:Y:S02]  /*24c0*/  F2I.F64.TRUNC R3, |R2| ;  /* 0x4000000200037311 */ /* 0x034e24000030d100 */
[----:B0-----:R2:W-:Y:S01]  /*24d0*/  STG.E.U16 desc[UR36][R16.64], R3 ;  /* 0x0000000310007986 */ /* 0x0015e2000c101524 */
[----:B------:R-:W-:Y:S05]  /*24e0*/  BRA `(.L_x_2377) ;  /* 0x0000000c00c47947 */ /* 0x000fea0003800000 */
.L_x_2373:
[----:B------:R-:W-:-:S13]  /*24f0*/  ISETP.GT.AND P0, PT, R0, 0x6, PT ;  /* 0x000000060000780c */ /* 0x000fda0003f04270 */
[----:B------:R-:W-:Y:S05]  /*2500*/  @P0 BRA `(.L_x_2380) ;  /* 0x00000000004c0947 */ /* 0x000fea0003800000 */
[----:B------:R-:W-:-:S13]  /*2510*/  ISETP.NE.AND P0, PT, R0, 0x5, PT ;  /* 0x000000050000780c */ /* 0x000fda0003f05270 */
[----:B------:R-:W-:Y:S05]  /*2520*/  @!P0 BRA `(.L_x_2381) ;  /* 0x0000000000248947 */ /* 0x000fea0003800000 */
[----:B------:R-:W-:-:S13]  /*2530*/  ISETP.NE.AND P0, PT, R0, 0x6, PT ;  /* 0x000000060000780c */ /* 0x000fda0003f05270 */
[----:B------:R-:W-:Y:S05]  /*2540*/  @P0 BRA `(.L_x_2376) ;  /* 0x0000000c00540947 */ /* 0x000fea0003800000 */
[----:B------:R-:W-:Y:S01]  /*2550*/  UMOV UR4, 0xf0000000 ;  /* 0xf000000000047882 */ /* 0x000fe20000000000 */
[----:B------:R-:W-:Y:S01]  /*2560*/  UMOV UR5, 0x380fffff ;  /* 0x380fffff00057882 */ /* 0x000fe20000000000 */
[----:B--2-45:R-:W0:Y:S01]  /*2570*/  F2F.F32.F64 R5, |R2| ;  /* 0x4000000200057310 */ /* 0x034e220000301000 */
[----:B------:R-:W-:-:S14]  /*2580*/  DSETP.GEU.AND P0, PT, |R2|, UR4, PT ;  /* 0x0000000402007e2a */ /* 0x000fdc000bf0e200 */
[----:B0-----:R-:W-:-:S05]  /*2590*/  @!P0 FMUL R5, R5, 1.175494350822287508e-38 ;  /* 0x0080000005058820 */ /* 0x001fca0000400000 */
[----:B------:R0:W-:Y:S01]  /*25a0*/  STG.E desc[UR36][R16.64], R5 ;  /* 0x0000000510007986 */ /* 0x0001e2000c101924 */
[----:B------:R-:W-:Y:S05]  /*25b0*/  BRA `(.L_x_2377) ;  /* 0x0000000c00907947 */ /* 0x000fea0003800000 */
.L_x_2381:
[----:B------:R-:W-:Y:S01]  /*25c0*/  UMOV UR4, 0xf0000000 ;  /* 0xf000000000047882 */ /* 0x000fe20000000000 */
[----:B------:R-:W-:Y:S01]  /*25d0*/  UMOV UR5, 0x380fffff ;  /* 0x380fffff00057882 */ /* 0x000fe20000000000 */
[----:B--2-45:R-:W0:Y:S01]  /*25e0*/  F2F.F32.F64 R0, |R2| ;  /* 0x4000000200007310 */ /* 0x034e220000301000 */
[----:B------:R-:W-:-:S14]  /*25f0*/  DSETP.GEU.AND P0, PT, |R2|, UR4, PT ;  /* 0x0000000402007e2a */ /* 0x000fdc000bf0e200 */
[----:B0-----:R-:W-:-:S05]  /*2600*/  @!P0 FMUL R0, R0, 1.175494350822287508e-38 ;  /* 0x0080000000008820 */ /* 0x001fca0000400000 */
[----:B------:R-:W-:-:S05]  /*2610*/  F2FP.F16.F32.PACK_AB R0, RZ, R0 ;  /* 0x00000000ff00723e */ /* 0x000fca00000000ff */
[----:B------:R0:W-:Y:S01]  /*2620*/  STG.E.U16 desc[UR36][R16.64], R0 ;  /* 0x0000000010007986 */ /* 0x0001e2000c101524 */
[----:B------:R-:W-:Y:S05]  /*2630*/  BRA `(.L_x_2377) ;  /* 0x0000000c00707947 */ /* 0x000fea0003800000 */
.L_x_2380:
[----:B------:R-:W-:-:S13]  /*2640*/  ISETP.NE.AND P0, PT, R0, 0x7, PT ;  /* 0x000000070000780c */ /* 0x000fda0003f05270 */
[----:B------:R-:W-:Y:S05]  /*2650*/  @!P0 BRA `(.L_x_2382) ;  /* 0x0000000000548947 */ /* 0x000fea0003800000 */
[----:B------:R-:W-:-:S13]  /*2660*/  ISETP.NE.AND P0, PT, R0, 0x8, PT ;  /* 0x000000080000780c */ /* 0x000fda0003f05270 */
[----:B------:R-:W-:Y:S05]  /*2670*/  @!P0 BRA `(.L_x_2383) ;  /* 0x0000000000288947 */ /* 0x000fea0003800000 */
[----:B------:R-:W-:-:S13]  /*2680*/  ISETP.NE.AND P0, PT, R0, 0x9, PT ;  /* 0x000000090000780c */ /* 0x000fda0003f05270 */
[----:B------:R-:W-:Y:S05]  /*2690*/  @P0 BRA `(.L_x_2376) ;  /* 0x0000000c00000947 */ /* 0x000fea0003800000 */
[----:B------:R-:W-:Y:S01]  /*26a0*/  UMOV UR4, 0xf0000000 ;  /* 0xf000000000047882 */ /* 0x000fe20000000000 */
[----:B------:R-:W-:Y:S01]  /*26b0*/  UMOV UR5, 0x380fffff ;  /* 0x380fffff00057882 */ /* 0x000fe20000000000 */
[----:B--2-45:R-:W0:Y:S01]  /*26c0*/  F2F.F32.F64 R4, |R2| ;  /* 0x4000000200047310 */ /* 0x034e220000301000 */
[----:B------:R-:W-:Y:S01]  /*26d0*/  DSETP.GEU.AND P0, PT, |R2|, UR4, PT ;  /* 0x0000000402007e2a */ /* 0x000fe2000bf0e200 */
[----:B------:R-:W-:-:S13]  /*26e0*/  IMAD.MOV.U32 R5, RZ, RZ, RZ ;  /* 0x000000ffff057224 */ /* 0x000fda00078e00ff */
[----:B0-----:R-:W-:-:S05]  /*26f0*/  @!P0 FMUL R4, R4, 1.175494350822287508e-38 ;  /* 0x0080000004048820 */ /* 0x001fca0000400000 */
[----:B------:R0:W-:Y:S01]  /*2700*/  STG.E.64 desc[UR36][R16.64], R4 ;  /* 0x0000000410007986 */ /* 0x0001e2000c101b24 */
[----:B------:R-:W-:Y:S05]  /*2710*/  BRA `(.L_x_2377) ;  /* 0x0000000c00387947 */ /* 0x000fea0003800000 */
.L_x_2383:
[----:B------:R-:W-:Y:S01]  /*2720*/  UMOV UR4, 0xf0000000 ;  /* 0xf000000000047882 */ /* 0x000fe20000000000 */
[----:B------:R-:W-:Y:S01]  /*2730*/  UMOV UR5, 0x380fffff ;  /* 0x380fffff00057882 */ /* 0x000fe20000000000 */
[----:B--2-45:R-:W0:Y:S01]  /*2740*/  F2F.F32.F64 R0, |R2| ;  /* 0x4000000200007310 */ /* 0x034e220000301000 */
[----:B------:R-:W-:-:S14]  /*2750*/  DSETP.GEU.AND P0, PT, |R2|, UR4, PT ;  /* 0x0000000402007e2a */ /* 0x000fdc000bf0e200 */
[----:B0-----:R-:W-:-:S05]  /*2760*/  @!P0 FMUL R0, R0, 1.175494350822287508e-38 ;  /* 0x0080000000008820 */ /* 0x001fca0000400000 */
[----:B------:R-:W-:-:S04]  /*2770*/  F2FP.F16.F32.PACK_AB R3, RZ, R0 ;  /* 0x00000000ff03723e */ /* 0x000fc800000000ff */
[----:B------:R-:W-:-:S05]  /*2780*/  PRMT R3, R3, 0x5410, RZ ;  /* 0x0000541003037816 */ /* 0x000fca00000000ff */
[----:B------:R0:W-:Y:S01]  /*2790*/  STG.E desc[UR36][R16.64], R3 ;  /* 0x0000000310007986 */ /* 0x0001e2000c101924 */
[----:B------:R-:W-:Y:S05]  /*27a0*/  BRA `(.L_x_2377) ;  /* 0x0000000c00147947 */ /* 0x000fea0003800000 */
.L_x_2382:
[----:B--2-45:R-:W-:-:S07]  /*27b0*/  DADD R2, -RZ, |R2| ;  /* 0x00000000ff027229 */ /* 0x034fce0000000502 */
[----:B------:R0:W-:Y:S01]  /*27c0*/  STG.E.64 desc[UR36][R16.64], R2 ;  /* 0x0000000210007986 */ /* 0x0001e2000c101b24 */
[----:B------:R-:W-:Y:S05]  /*27d0*/  BRA `(.L_x_2377) ;  /* 0x0000000c00087947 */ /* 0x000fea0003800000 */
.L_x_2372:
        /* <DEDUP_REMOVED lines=8> */
[----:B--2-45:R-:W-:-:S06]  /*2860*/  DSETP.NEU.AND P0, PT, |R2|, RZ, PT ;  /* 0x000000ff0200722a */ /* 0x034fcc0003f0d200 */
[----:B------:R-:W-:-:S05]  /*2870*/  SEL R3, RZ, 0x1, !P0 ;  /* 0x00000001ff037807 */ /* 0x000fca0004000000 */
[----:B------:R0:W-:Y:S01]  /*2880*/  STG.E.U8 desc[UR36][R16.64], R3 ;  /* 0x0000000310007986 */ /* 0x0001e2000c101124 */
[----:B------:R-:W-:Y:S05]  /*2890*/  BRA `(.L_x_2377) ;  /* 0x0000000800d87947 */ /* 0x000fea0003800000 */
.L_x_2386:
[----:B--2-45:R-:W-:Y:S01]  /*28a0*/  DADD R4, -RZ, |R2| ;  /* 0x00000000ff047229 */ /* 0x034fe20000000502 */
[----:B------:R-:W-:-:S06]  /*28b0*/  CS2R R6, SRZ ;  /* 0x0000000000067805 */ /* 0x000fcc000001ff00 */
[----:B------:R0:W-:Y:S01]  /*28c0*/  STG.E.128 desc[UR36][R16.64], R4 ;  /* 0x0000000410007986 */ /* 0x0001e2000c101d24 */
[----:B------:R-:W-:Y:S05]  /*28d0*/  BRA `(.L_x_2377) ;  /* 0x0000000800c87947 */ /* 0x000fea0003800000 */
.L_x_2385:
        /* <DEDUP_REMOVED lines=10> */
[----:B------:R-:W-:-:S13]  /*2980*/  BSSY B0, `(.L_x_2389) ;  /* 0x000000f000007945 */ /* 0x000fda0003800000 */
[----:B0-----:R-:W-:-:S05]  /*2990*/  @!P0 FMUL R7, R7, 1.175494350822287508e-38 ;  /* 0x0080000007078820 */ /* 0x001fca0000400000 */
        /* <DEDUP_REMOVED lines=13> */
.L_x_2390:
[----:B------:R-:W-:Y:S05]  /*2a70*/  BSYNC B0 ;  /* 0x0000000000007941 */ /* 0x000fea0003800000 */
.L_x_2389:
[----:B------:R-:W-:-:S05]  /*2a80*/  LOP3.LUT R5, R0, R5, RZ, 0xfc, !PT ;  /* 0x0000000500057212 */ /* 0x000fca00078efcff */
[----:B------:R0:W-:Y:S01]  /*2a90*/  STG.E.U8 desc[UR36][R16.64], R5 ;  /* 0x0000000510007986 */ /* 0x0001e2000c101124 */
[----:B------:R-:W-:Y:S05]  /*2aa0*/  BRA `(.L_x_2377) ;  /* 0x0000000800547947 */ /* 0x000fea0003800000 */
.L_x_2388:
[----:B------:R-:W-:Y:S01]  /*2ab0*/  UMOV UR4, 0xf0000000 ;  /* 0xf000000000047882 */ /* 0x000fe20000000000 */
[----:B------:R-:W-:Y:S01]  /*2ac0*/  UMOV UR5, 0x380fffff ;  /* 0x380fffff00057882 */ /* 0x000fe20000000000 */
[----:B--2-45:R-:W0:Y:S01]  /*2ad0*/  F2F.F32.F64 R5, |R2| ;  /* 0x4000000200057310 */ /* 0x034e220000301000 */
[----:B------:R-:W-:Y:S01]  /*2ae0*/  DSETP.GEU.AND P0, PT, |R2|, UR4, PT ;  /* 0x0000000402007e2a */ /* 0x000fe2000bf0e200 */
[----:B------:R-:W-:-:S13]  /*2af0*/  BSSY B0, `(.L_x_2391) ;  /* 0x0000010000007945 */ /* 0x000fda0003800000 */
[----:B0-----:R-:W-:-:S05]  /*2b00*/  @!P0 FMUL R5, R5, 1.175494350822287508e-38 ;  /* 0x0080000005058820 */ /* 0x001fca0000400000 */
        /* <DEDUP_REMOVED lines=11> */
.L_x_2392:
[----:B------:R-:W-:Y:S02]  /*2bc0*/  ISETP.GT.U32.AND P0, PT, R4, 0x7f800000, PT ;  /* 0x7f8000000400780c */ /* 0x000fe40003f04070 */
[----:B------:R-:W-:-:S04]  /*2bd0*/  MOV R0, 0x7f ;  /* 0x0000007f00007802 */ /* 0x000fc80000000f00 */
[----:B------:R-:W-:-:S07]  /*2be0*/  SEL R0, R0, 0x7c, P0 ;  /* 0x0000007c00007807 */ /* 0x000fce0000000000 */
.L_x_2393:
[----:B------:R-:W-:Y:S05]  /*2bf0*/  BSYNC B0 ;  /* 0x0000000000007941 */ /* 0x000fea0003800000 */
.L_x_2391:
[----:B------:R-:W-:-:S04]  /*2c00*/  LOP3.LUT R2, R5, 0x80000000, RZ, 0xc0, !PT ;  /* 0x8000000005027812 */ /* 0x000fc800078ec0ff */
[----:B------:R-:W-:-:S04]  /*2c10*/  SHF.R.U32.HI R3, RZ, 0x18, R2 ;  /* 0x00000018ff037819 */ /* 0x000fc80000011602 */
[----:B------:R-:W-:-:S05]  /*2c20*/  LOP3.LUT R3, R0, R3, RZ, 0xfc, !PT ;  /* 0x0000000300037212 */ /* 0x000fca00078efcff */
[----:B------:R0:W-:Y:S01]  /*2c30*/  STG.E.U8 desc[UR36][R16.64], R3 ;  /* 0x0000000310007986 */ /* 0x0001e2000c101124 */
[----:B------:R-:W-:Y:S05]  /*2c40*/  BRA `(.L_x_2377) ;  /* 0x0000000400ec7947 */ /* 0x000fea0003800000 */
.L_x_2387:
[----:B------:R-:W-:Y:S01]  /*2c50*/  UMOV UR4, 0xf0000000 ;  /* 0xf000000000047882 */ /* 0x000fe20000000000 */
[----:B------:R-:W-:Y:S01]  /*2c60*/  UMOV UR5, 0x380fffff ;  /* 0x380fffff00057882 */ /* 0x000fe20000000000 */
[----:B--2-45:R-:W0:Y:S01]  /*2c70*/  F2F.F32.F64 R0, |R2| ;  /* 0x4000000200007310 */ /* 0x034e220000301000 */
[----:B------:R-:W-:-:S14]  /*2c80*/  DSETP.GEU.AND P0, PT, |R2|, UR4, PT ;  /* 0x0000000402007e2a */ /* 0x000fdc000bf0e200 */
[----:B0-----:R-:W-:-:S05]  /*2c90*/  @!P0 FMUL R0, R0, 1.175494350822287508e-38 ;  /* 0x0080000000008820 */ /* 0x001fca0000400000 */
[----:B------:R-:W-:-:S05]  /*2ca0*/  F2FP.BF16.F32.PACK_AB R0, RZ, R0 ;  /* 0x00000000ff00723e */ /* 0x000fca00000010ff */
[----:B------:R0:W-:Y:S01]  /*2cb0*/  STG.E.U16 desc[UR36][R16.64], R0 ;  /* 0x0000000010007986 */ /* 0x0001e2000c101524 */
[----:B------:R-:W-:Y:S05]  /*2cc0*/  BRA `(.L_x_2377) ;  /* 0x0000000400cc7947 */ /* 0x000fea0003800000 */
.L_x_2384:
        /* <DEDUP_REMOVED lines=8> */
[----:B--2-45:R-:W0:Y:S02]  /*2d50*/  F2I.U32.F64.TRUNC R3, |R2| ;  /* 0x4000000200037311 */ /* 0x034e24000030d000 */
[----:B0-----:R0:W-:Y:S01]  /*2d60*/  STG.E.U16 desc[UR36][R16.64], R3 ;  /* 0x0000000310007986 */ /* 0x0011e2000c101524 */
[----:B------:R-:W-:Y:S05]  /*2d70*/  BRA `(.L_x_2377) ;  /* 0x0000000400a07947 */ /* 0x000fea0003800000 */
.L_x_2396:
[----:B------:R-:W-:Y:S01]  /*2d80*/  UMOV UR4, 0xf0000000 ;  /* 0xf000000000047882 */ /* 0x000fe20000000000 */
[----:B------:R-:W-:Y:S01]  /*2d90*/  UMOV UR5, 0x380fffff ;  /* 0x380fffff00057882 */ /* 0x000fe20000000000 */
[----:B--2-45:R-:W0:Y:S01]  /*2da0*/  F2F.F32.F64 R5, |R2| ;  /* 0x4000000200057310 */ /* 0x034e220000301000 */
[----:B------:R-:W-:Y:S01]  /*2db0*/  DSETP.GEU.AND P0, PT, |R2|, UR4, PT ;  /* 0x0000000402007e2a */ /* 0x000fe2000bf0e200 */
[----:B------:R-:W-:Y:S01]  /*2dc0*/  BSSY B0, `(.L_x_2397) ;  /* 0x0000015000007945 */ /* 0x000fe20003800000 */
[----:B------:R-:W-:-:S12]  /*2dd0*/  IMAD.MOV.U32 R8, RZ, RZ, 0x80 ;  /* 0x00000080ff087424 */ /* 0x000fd800078e00ff */
[----:B0-----:R-:W-:-:S05]  /*2de0*/  @!P0 FMUL R5, R5, 1.175494350822287508e-38 ;  /* 0x0080000005058820 */ /* 0x001fca0000400000 */
        /* <DEDUP_REMOVED lines=14> */
.L_x_2399:
[----:B------:R-:W-:-:S04]  /*2ed0*/  LOP3.LUT R2, R5, 0x80000000, RZ, 0xc0, !PT ;  /* 0x8000000005027812 */ /* 0x000fc800078ec0ff */
[----:B------:R-:W-:-:S04]  /*2ee0*/  SHF.R.U32.HI R3, RZ, 0x18, R2 ;  /* 0x00000018ff037819 */ /* 0x000fc80000011602 */
[----:B------:R-:W-:-:S04]  /*2ef0*/  LOP3.LUT R0, R0, R3, RZ, 0xfc, !PT ;  /* 0x0000000300007212 */ /* 0x000fc800078efcff */
[----:B------:R-:W-:-:S07]  /*2f00*/  PRMT R8, R0, 0x7610, R8 ;  /* 0x0000761000087816 */ /* 0x000fce0000000008 */
.L_x_2398:
[----:B------:R-:W-:Y:S05]  /*2f10*/  BSYNC B0 ;  /* 0x0000000000007941 */ /* 0x000fea0003800000 */
.L_x_2397:
[----:B------:R0:W-:Y:S01]  /*2f20*/  STG.E.U8 desc[UR36][R16.64], R8 ;  /* 0x0000000810007986 */ /* 0x0001e2000c101124 */
[----:B------:R-:W-:Y:S05]  /*2f30*/  BRA `(.L_x_2377) ;  /* 0x0000000400307947 */ /* 0x000fea0003800000 */
.L_x_2395:
        /* <DEDUP_REMOVED lines=21> */
.L_x_2402:
[----:B------:R-:W-:-:S04]  /*3090*/  LOP3.LUT R2, R5, 0x80000000, RZ, 0xc0, !PT ;  /* 0x8000000005027812 */ /* 0x000fc800078ec0ff */
[----:B------:R-:W-:-:S04]  /*30a0*/  SHF.R.U32.HI R3, RZ, 0x18, R2 ;  /* 0x00000018ff037819 */ /* 0x000fc80000011602 */
[----:B------:R-:W-:-:S04]  /*30b0*/  LOP3.LUT R0, R0, R3, RZ, 0xfc, !PT ;  /* 0x0000000300007212 */ /* 0x000fc800078efcff */
[----:B------:R-:W-:-:S07]  /*30c0*/  PRMT R8, R0, 0x7610, R8 ;  /* 0x0000761000087816 */ /* 0x000fce0000000008 */
.L_x_2401:
[----:B------:R-:W-:Y:S05]  /*30d0*/  BSYNC B0 ;  /* 0x0000000000007941 */ /* 0x000fea0003800000 */
.L_x_2400:
[----:B------:R0:W-:Y:S01]  /*30e0*/  STG.E.U8 desc[UR36][R16.64], R8 ;  /* 0x0000000810007986 */ /* 0x0001e2000c101124 */
[----:B------:R-:W-:Y:S05]  /*30f0*/  BRA `(.L_x_2377) ;  /* 0x0000000000c07947 */ /* 0x000fea0003800000 */
.L_x_2394:
        /* <DEDUP_REMOVED lines=8> */
[----:B--2-45:R0:W1:Y:S01]  /*3180*/  F2F.F32.F64 R6, |R2| ;  /* 0x4000000200067310 */ /* 0x0340620000301000 */
[----:B------:R-:W-:Y:S01]  /*3190*/  DSETP.GEU.AND P0, PT, |R2|, UR4, PT ;  /* 0x0000000402007e2a */ /* 0x000fe2000bf0e200 */
[----:B0-----:R-:W-:-:S13]  /*31a0*/  IMAD.MOV.U32 R3, RZ, RZ, 0xff ;  /* 0x000000ffff037424 */ /* 0x001fda00078e00ff */
[----:B-1----:R-:W-:-:S05]  /*31b0*/  @!P0 FMUL R6, R6, 1.175494350822287508e-38 ;  /* 0x0080000006068820 */ /* 0x002fca0000400000 */
        /* <DEDUP_REMOVED lines=14> */
.L_x_2376:
[----:B--2-45:R-:W-:Y:S01]  /*32a0*/  MOV R2, 0x0 ;  /* 0x0000000000027802 */ /* 0x034fe20000000f00 */
[----:B------:R-:W-:Y:S01]  /*32b0*/  ULDC.64 UR4, c[0x4][0x188] ;  /* 0x0100620000047ab9 */ /* 0x000fe20000000a00 */
[----:B------:R-:W-:Y:S01]  /*32c0*/  ULDC.64 UR6, c[0x4][0x190] ;  /* 0x0100640000067ab9 */ /* 0x000fe20000000a00 */
[----:B------:R-:W-:Y:S01]  /*32d0*/  IMAD.U32 R4, RZ, RZ, UR4 ;  /* 0x00000004ff047e24 */ /* 0x000fe2000f8e00ff */
[----:B------:R-:W-:Y:S01]  /*32e0*/  HFMA2.MMA R13, -RZ, RZ, 0, 0 ;  /* 0x00000000ff0d7435 */ /* 0x000fe200000001ff */
        /* <DEDUP_REMOVED lines=8> */
[----:B------:R-:W-:-:S07]  /*3370*/  IMAD.MOV.U32 R12, RZ, RZ, 0x1 ;  /* 0x00000001ff0c7424 */ /* 0x000fce00078e00ff */
[----:B------:R-:W-:-:S07]  /*3380*/  LEPC R20, `(.L_x_2405) ;  /* 0x000000001014794e */ /* 0x000fce0000000000 */
[----:B0-----:R-:W-:Y:S05]  /*3390*/  CALL.ABS.NOINC R2 ;  /* 0x0000000002007343 */ /* 0x001fea0003c00000 */
.L_x_2405:
[----:B------:R-:W-:Y:S05]  /*33a0*/  BRA `(.L_x_2377) ;  /* 0x0000000000147947 */ /* 0x000fea0003800000 */
.L_x_2404:
[----:B--2-45:R-:W0:Y:S02]  /*33b0*/  F2I.U64.F64.TRUNC R2, |R2| ;  /* 0x4000000200027311 */ /* 0x034e24000030d800 */
[----:B0-----:R0:W-:Y:S01]  /*33c0*/  STG.E.64 desc[UR36][R16.64], R2 ;  /* 0x0000000210007986 */ /* 0x0011e2000c101b24 */
[----:B------:R-:W-:Y:S05]  /*33d0*/  BRA `(.L_x_2377) ;  /* 0x0000000000087947 */ /* 0x000fea0003800000 */
.L_x_2403:
[----:B--2-45:R-:W0:Y:S02]  /*33e0*/  F2I.U32.F64.TRUNC R3, |R2| ;  /* 0x4000000200037311 */ /* 0x034e24000030d000 */
[----:B0-----:R0:W-:Y:S02]  /*33f0*/  STG.E desc[UR36][R16.64], R3 ;  /* 0x0000000310007986 */ /* 0x0011e4000c101924 */
.L_x_2377:
[----:B------:R-:W-:-:S04]  /*3400*/  IMAD R18, R23, 0x200, R18 ;  /* 0x0000020017127824 */ /* 0x000fc800078e0212 */
[----:B------:R-:W-:-:S07]  /*3410*/  VIADD R19, R18, 0x80 ;  /* 0x0000008012137836 */ /* 0x000fce0000000000 */
.L_x_2337:
[----:B------:R-:W-:Y:S05]  /*3420*/  BSYNC B6 ;  /* 0x0000000000067941 */ /* 0x000fea0003800000 */
.L_x_2336:
        /* <DEDUP_REMOVED lines=307> */
.L_x_2408:
        /* <DEDUP_REMOVED lines=21> */
.L_x_2412:
[----:B------:R-:W2:Y:S02]  /*48b0*/  LDG.E.U8 R2, desc[UR36][R4.64] ;  /* 0x0000002404027981 */ /* 0x000ea4000c1e1100 */
[----:B--2---:R-:W0:Y:S01]  /*48c0*/  I2F.F64.U16 R2, R2 ;  /* 0x0000000200027312 */ /* 0x004e220000101800 */
[----:B------:R-:W-:Y:S05]  /*48d0*/  BRA `(.L_x_2414) ;  /* 0x0000000c00707947 */ /* 0x000fea0003800000 */
.L_x_2411:
        /* <DEDUP_REMOVED lines=9> */
.L_x_2416:
[----:B------:R-:W2:Y:S02]  /*4970*/  LDG.E R2, desc[UR36][R4.64] ;  /* 0x0000002404027981 */ /* 0x000ea4000c1e1900 */
[----:B--2---:R-:W0:Y:S01]  /*4980*/  I2F.F64 R2, R2 ;  /* 0x0000000200027312 */ /* 0x004e220000201c00 */
[----:B------:R-:W-:Y:S05]  /*4990*/  BRA `(.L_x_2414) ;  /* 0x0000000c00407947 */ /* 0x000fea0003800000 */
.L_x_2415:
[----:B------:R-:W2:Y:S02]  /*49a0*/  LDG.E.U16 R2, desc[UR36][R4.64] ;  /* 0x0000002404027981 */ /* 0x000ea4000c1e1500 */
[----:B--2---:R-:W0:Y:S01]  /*49b0*/  I2F.F64.S16 R2, R2 ;  /* 0x0000000200027312 */ /* 0x004e220000101c00 */
[----:B------:R-:W-:Y:S05]  /*49c0*/  BRA `(.L_x_2414) ;  /* 0x0000000c00347947 */ /* 0x000fea0003800000 */
.L_x_2410:
        /* <DEDUP_REMOVED lines=10> */
.L_x_2418:
[----:B------:R-:W2:Y:S02]  /*4a70*/  LDG.E.U16 R0, desc[UR36][R4.64] ;  /* 0x0000002404007981 */ /* 0x000ea4000c1e1500 */
[----:B--2---:R-:W-:-:S05]  /*4a80*/  HADD2.F32 R0, -RZ, R0.H0_H0 ;  /* 0x20000000ff007230 */ /* 0x004fca0000004100 */
[----:B------:R-:W-:-:S04]  /*4a90*/  FMUL.FTZ R0, R0, 1 ;  /* 0x3f80000000007820 */ /* 0x000fc80000410000 */
[----:B------:R0:W1:Y:S01]  /*4aa0*/  F2F.F64.F32 R2, R0 ;  /* 0x0000000000027310 */ /* 0x0000620000201800 */
[----:B------:R-:W-:Y:S05]  /*4ab0*/  BRA `(.L_x_2414) ;  /* 0x0000000800f87947 */ /* 0x000fea0003800000 */
.L_x_2417:
        /* <DEDUP_REMOVED lines=10> */
.L_x_2420:
[----:B------:R-:W2:Y:S02]  /*4b60*/  LDG.E.U16 R4, desc[UR36][R4.64] ;  /* 0x0000002404047981 */ /* 0x000ea4000c1e1500 */
[----:B--2---:R-:W-:-:S05]  /*4b70*/  HADD2.F32 R0, -RZ, R4.H0_H0 ;  /* 0x20000004ff007230 */ /* 0x004fca0000004100 */
[----:B------:R-:W-:-:S04]  /*4b80*/  FMUL.FTZ R0, R0, 1 ;  /* 0x3f80000000007820 */ /* 0x000fc80000410000 */
[----:B------:R0:W1:Y:S01]  /*4b90*/  F2F.F64.F32 R2, R0 ;  /* 0x0000000000027310 */ /* 0x0000620000201800 */
[----:B------:R-:W-:Y:S05]  /*4ba0*/  BRA `(.L_x_2414) ;  /* 0x0000000800bc7947 */ /* 0x000fea0003800000 */
.L_x_2419:
[----:B------:R0:W5:Y:S01]  /*4bb0*/  LDG.E.64 R2, desc[UR36][R4.64] ;  /* 0x0000002404027981 */ /* 0x000162000c1e1b00 */
[----:B------:R-:W-:Y:S05]  /*4bc0*/  BRA `(.L_x_2414) ;  /* 0x0000000800b47947 */ /* 0x000fea0003800000 */
.L_x_2409:
        /* <DEDUP_REMOVED lines=13> */
.L_x_2423:
[----:B------:R0:W5:Y:S01]  /*4ca0*/  LDG.E.64 R2, desc[UR36][R4.64] ;  /* 0x0000002404027981 */ /* 0x000162000c1e1b00 */
[----:B------:R-:W-:Y:S05]  /*4cb0*/  BRA `(.L_x_2414) ;  /* 0x0000000800787947 */ /* 0x000fea0003800000 */
.L_x_2422:
[----:B------:R-:W-:-:S13]  /*4cc0*/  ISETP.NE.AND P0, PT, R2, 0xf, PT ;  /* 0x0000000f0200780c */ /* 0x000fda0003f05270 */
[----:B------:R-:W-:Y:S05]  /*4cd0*/  @!P0 BRA `(.L_x_2424) ;  /* 0x0000000000a48947 */ /* 0x000fea0003800000 */
[----:B------:R-:W-:-:S13]  /*4ce0*/  ISETP.NE.AND P0, PT, R2, 0x17, PT ;  /* 0x000000170200780c */ /* 0x000fda0003f05270 */
[----:B------:R-:W-:Y:S05]  /*4cf0*/  @!P0 BRA `(.L_x_2425) ;  /* 0x0000000000608947 */ /* 0x000fea0003800000 */
[----:B------:R-:W-:-:S13]  /*4d00*/  ISETP.NE.AND P0, PT, R2, 0x18, PT ;  /* 0x000000180200780c */ /* 0x000fda0003f05270 */
[----:B------:R-:W-:Y:S05]  /*4d10*/  @P0 BRA `(.L_x_2413) ;  /* 0x0000000800040947 */ /* 0x000fea0003800000 */
[----:B------:R-:W2:Y:S01]  /*4d20*/  LDG.E.U8 R0, desc[UR36][R4.64] ;  /* 0x0000002404007981 */ /* 0x000ea2000c1e1100 */
[----:B------:R-:W-:Y:S01]  /*4d30*/  MOV R8, 0xff800000 ;  /* 0xff80000000087802 */ /* 0x000fe20000000f00 */
        /* <DEDUP_REMOVED lines=20> */
.L_x_2425:
[----:B------:R-:W2:Y:S02]  /*4e80*/  LDG.E.U8 R3, desc[UR36][R4.64] ;  /* 0x0000002404037981 */ /* 0x000ea4000c1e1100 */
[----:B--2---:R-:W-:-:S05]  /*4e90*/  IMAD.SHL.U32 R0, R3, 0x2000000, RZ ;  /* 0x0200000003007824 */ /* 0x004fca00078e00ff */
[----:B------:R-:W-:-:S13]  /*4ea0*/  ISETP.GE.U32.AND P0, PT, R0, 0x8000000, PT ;  /* 0x080000000000780c */ /* 0x000fda0003f06070 */
[C---:B------:R-:W-:Y:S02]  /*4eb0*/  @!P0 IMAD.SHL.U32 R0, R3.reuse, 0x100, RZ ;  /* 0x0000010003008824 */ /* 0x040fe400078e00ff */
[C---:B------:R-:W-:Y:S02]  /*4ec0*/  @P0 IMAD.SHL.U32 R2, R3.reuse, 0x200000, RZ ;  /* 0x0020000003020824 */ /* 0x040fe400078e00ff */
[----:B------:R-:W-:Y:S01]  /*4ed0*/  IMAD.SHL.U32 R3, R3, 0x1000000, RZ ;  /* 0x0100000003037824 */ /* 0x000fe200078e00ff */
        /* <DEDUP_REMOVED lines=9> */
.L_x_2424:
[----:B------:R-:W2:Y:S02]  /*4f70*/  LDG.E.U16 R0, desc[UR36][R4.64] ;  /* 0x0000002404007981 */ /* 0x000ea4000c1e1500 */
[----:B--2---:R-:W-:-:S04]  /*4f80*/  IMAD.U32 R0, R0, 0x10000, RZ ;  /* 0x0001000000007824 */ /* 0x004fc800078e00ff */
[----:B------:R-:W-:-:S04]  /*4f90*/  FMUL.FTZ R0, R0, 1 ;  /* 0x3f80000000007820 */ /* 0x000fc80000410000 */
[----:B------:R0:W1:Y:S01]  /*4fa0*/  F2F.F64.F32 R2, R0 ;  /* 0x0000000000027310 */ /* 0x0000620000201800 */
[----:B------:R-:W-:Y:S05]  /*4fb0*/  BRA `(.L_x_2414) ;  /* 0x0000000400b87947 */ /* 0x000fea0003800000 */
.L_x_2421:
        /* <DEDUP_REMOVED lines=11> */
.L_x_2428:
        /* <DEDUP_REMOVED lines=21> */
.L_x_2432:
[----:B------:R-:W-:Y:S05]  /*51c0*/  BSYNC B1 ;  /* 0x0000000000017941 */ /* 0x000fea0003800000 */
.L_x_2431:
[----:B------:R-:W-:Y:S01]  /*51d0*/  LEA R3, R0, 0x3b800000, 0x17 ;  /* 0x3b80000000037811 */ /* 0x000fe200078eb8ff */
[----:B------:R-:W-:-:S05]  /*51e0*/  IMAD.SHL.U32 R0, R2, 0x100000, RZ ;  /* 0x0010000002007824 */ /* 0x000fca00078e00ff */
[----:B------:R-:W-:-:S07]  /*51f0*/  LOP3.LUT R0, R3, R0, R4, 0xfe, !PT ;  /* 0x0000000003007212 */ /* 0x000fce00078efe04 */
.L_x_2430:
[----:B------:R-:W-:Y:S05]  /*5200*/  BSYNC B0 ;  /* 0x0000000000007941 */ /* 0x000fea0003800000 */
.L_x_2429:
[----:B------:R-:W-:-:S04]  /*5210*/  FMUL.FTZ R0, R0, 1 ;  /* 0x3f80000000007820 */ /* 0x000fc80000410000 */
[----:B------:R1:W2:Y:S01]  /*5220*/  F2F.F64.F32 R2, R0 ;  /* 0x0000000000027310 */ /* 0x0002a20000201800 */
[----:B------:R-:W-:Y:S05]  /*5230*/  BRA `(.L_x_2414) ;  /* 0x0000000400187947 */ /* 0x000fea0003800000 */
.L_x_2427:
        /* <DEDUP_REMOVED lines=12> */
[----:B------:R-:W-:Y:S02]  /*5300*/  SHF.L.U32 R4, R3, 0x1f, RZ ;  /* 0x0000001f03047819 */ /* 0x000fe400000006ff */
[----:B------:R-:W-:-:S05]  /*5310*/  SHF.R.U32.HI R0, RZ, 0x2, R0 ;  /* 0x00000002ff007819 */ /* 0x000fca0000011600 */
[----:B------:R-:W-:Y:S05]  /*5320*/  @P0 BRA `(.L_x_2436) ;  /* 0x0000000000180947 */ /* 0x000fea0003800000 */
[----:B------:R-:W0:Y:S02]  /*5330*/  FLO.U32 R3, R2 ;  /* 0x0000000200037300 */ /* 0x000e2400000e0000 */
[----:B0-----:R-:W-:-:S04]  /*5340*/  IADD3 R3, -R3, 0x1f, RZ ;  /* 0x0000001f03037810 */ /* 0x001fc80007ffe1ff */
[----:B------:R-:W-:Y:S01]  /*5350*/  IADD3 R0, R0, 0x1e, -R3 ;  /* 0x0000001e00007810 */ /* 0x000fe20007ffe803 */
[----:B------:R-:W-:-:S05]  /*5360*/  VIADD R5, R3, 0xffffffe3 ;  /* 0xffffffe303057836 */ /* 0x000fca0000000000 */
[----:B------:R-:W-:-:S04]  /*5370*/  SHF.L.U32 R5, R2, R5, RZ ;  /* 0x0000000502057219 */ /* 0x000fc800000006ff */
[----:B------:R-:W-:-:S07]  /*5380*/  LOP3.LUT R2, R5, 0x3, RZ, 0xc0, !PT ;  /* 0x0000000305027812 */ /* 0x000fce00078ec0ff */
.L_x_2436:
[----:B------:R-:W-:Y:S05]  /*5390*/  BSYNC B1 ;  /* 0x0000000000017941 */ /* 0x000fea0003800000 */
.L_x_2435:
[----:B------:R-:W-:Y:S01]  /*53a0*/  LEA R3, R0, 0x37800000, 0x17 ;  /* 0x3780000000037811 */ /* 0x000fe200078eb8ff */
[----:B------:R-:W-:-:S05]  /*53b0*/  IMAD.SHL.U32 R0, R2, 0x200000, RZ ;  /* 0x0020000002007824 */ /* 0x000fca00078e00ff */
[----:B------:R-:W-:-:S07]  /*53c0*/  LOP3.LUT R0, R3, R0, R4, 0xfe, !PT ;  /* 0x0000000003007212 */ /* 0x000fce00078efe04 */
.L_x_2434:
[----:B------:R-:W-:Y:S05]  /*53d0*/  BSYNC B0 ;  /* 0x0000000000007941 */ /* 0x000fea0003800000 */
.L_x_2433:
[----:B------:R-:W-:-:S04]  /*53e0*/  FMUL.FTZ R0, R0, 1 ;  /* 0x3f80000000007820 */ /* 0x000fc80000410000 */
[----:B------:R3:W4:Y:S01]  /*53f0*/  F2F.F64.F32 R2, R0 ;  /* 0x0000000000027310 */ /* 0x0007220000201800 */
[----:B------:R-:W-:Y:S05]  /*5400*/  BRA `(.L_x_2414) ;  /* 0x0000000000a47947 */ /* 0x000fea0003800000 */
.L_x_2426:
        /* <DEDUP_REMOVED lines=14> */
.L_x_2440:
[----:B------:R-:W-:Y:S05]  /*54f0*/  BSYNC B0 ;  /* 0x0000000000007941 */ /* 0x000fea0003800000 */
.L_x_2439:
[----:B------:R-:W-:-:S04]  /*5500*/  FMUL.FTZ R0, R0, 1 ;  /* 0x3f80000000007820 */ /* 0x000fc80000410000 */
[----:B------:R0:W1:Y:S01]  /*5510*/  F2F.F64.F32 R2, R0 ;  /* 0x0000000000027310 */ /* 0x0000620000201800 */
[----:B------:R-:W-:Y:S05]  /*5520*/  BRA `(.L_x_2414) ;  /* 0x00000000005c7947 */ /* 0x000fea0003800000 */
.L_x_2413:
        /* <DEDUP_REMOVED lines=16> */
.L_x_2441:
[----:B------:R-:W-:Y:S01]  /*5630*/  CS2R R2, SRZ ;  /* 0x0000000000027805 */ /* 0x000fe2000001ff00 */
[----:B------:R-:W-:Y:S06]  /*5640*/  BRA `(.L_x_2414) ;  /* 0x0000000000147947 */ /* 0x000fec0003800000 */
.L_x_2438:
[----:B------:R-:W2:Y:S02]  /*5650*/  LDG.E.64 R2, desc[UR36][R4.64] ;  /* 0x0000002404027981 */ /* 0x000ea4000c1e1b00 */
[----:B--2---:R-:W0:Y:S01]  /*5660*/  I2F.F64.U64 R2, R2 ;  /* 0x0000000200027312 */ /* 0x004e220000301800 */
[----:B------:R-:W-:Y:S05]  /*5670*/  BRA `(.L_x_2414) ;  /* 0x0000000000087947 */ /* 0x000fea0003800000 */
.L_x_2437:
[----:B------:R-:W2:Y:S02]  /*5680*/  LDG.E R2, desc[UR36][R4.64] ;  /* 0x0000002404027981 */ /* 0x000ea4000c1e1900 */
[----:B--2---:R-:W0:Y:S02]  /*5690*/  I2F.F64.U32 R2, R2 ;  /* 0x0000000200027312 */ /* 0x004e240000201800 */
.L_x_2414:
        /* <DEDUP_REMOVED lines=15> */
.L_x_2445:
[----:B--2-45:R-:W0:Y:S02]  /*5790*/  F2I.S64.F64.TRUNC R2, |R2| ;  /* 0x4000000200027311 */ /* 0x034e24000030d900 */
[----:B0-----:R-:W-:-:S05]  /*57a0*/  MOV R5, R2 ;  /* 0x0000000200057202 */ /* 0x001fca0000000f00 */
[----:B------:R0:W-:Y:S01]  /*57b0*/  STG.E.U8 desc[UR36][R16.64], R5 ;  /* 0x0000000510007986 */ /* 0x0001e2000c101124 */
[----:B------:R-:W-:Y:S05]  /*57c0*/  BRA `(.L_x_2447) ;  /* 0x0000001000007947 */ /* 0x000fea0003800000 */
.L_x_2444:
        /* <DEDUP_REMOVED lines=9> */
.L_x_2449:
[----:B--2-45:R-:W0:Y:S02]  /*5860*/  F2I.F64.TRUNC R3, |R2| ;  /* 0x4000000200037311 */ /* 0x034e24000030d100 */
[----:B0-----:R0:W-:Y:S01]  /*5870*/  STG.E desc[UR36][R16.64], R3 ;  /* 0x0000000310007986 */ /* 0x0011e2000c101924 */
[----:B------:R-:W-:Y:S05]  /*5880*/  BRA `(.L_x_2447) ;  /* 0x0000000c00d07947 */ /* 0x000fea0003800000 */
.L_x_2448:
[----:B--2-45:R-:W0:Y:S02]  /*5890*/  F2I.F64.TRUNC R3, |R2| ;  /* 0x4000000200037311 */ /* 0x034e24000030d100 */
[----:B0-----:R0:W-:Y:S01]  /*58a0*/  STG.E.U16 desc[UR36][R16.64], R3 ;  /* 0x0000000310007986 */ /* 0x0011e2000c101524 */
[----:B------:R-:W-:Y:S05]  /*58b0*/  BRA `(.L_x_2447) ;  /* 0x0000000c00c47947 */ /* 0x000fea0003800000 */
.L_x_2443:
        /* <DEDUP_REMOVED lines=13> */
.L_x_2451:
        /* <DEDUP_REMOVED lines=8> */
.L_x_2450:
        /* <DEDUP_REMOVED lines=14> */
.L_x_2453:
        /* <DEDUP_REMOVED lines=9> */
.L_x_2452:
[----:B--2-45:R-:W-:-:S07]  /*5b80*/  DADD R2, -RZ, |R2| ;  /* 0x00000000ff027229 */ /* 0x034fce0000000502 */
[----:B------:R0:W-:Y:S01]  /*5b90*/  STG.E.64 desc[UR36][R16.64], R2 ;  /* 0x0000000210007986 */ /* 0x0001e2000c101b24 */
[----:B------:R-:W-:Y:S05]  /*5ba0*/  BRA `(.L_x_2447) ;  /* 0x0000000c00087947 */ /* 0x000fea0003800000 */
.L_x_2442:
        /* <DEDUP_REMOVED lines=12> */
.L_x_2456:
[----:B--2-45:R-:W-:Y:S01]  /*5c70*/  DADD R4, -RZ, |R2| ;  /* 0x00000000ff047229 */ /* 0x034fe20000000502 */
[----:B------:R-:W-:-:S06]  /*5c80*/  CS2R R6, SRZ ;  /* 0x0000000000067805 */ /* 0x000fcc000001ff00 */
[----:B------:R0:W-:Y:S01]  /*5c90*/  STG.E.128 desc[UR36][R16.64], R4 ;  /* 0x0000000410007986 */ /* 0x0001e2000c101d24 */
[----:B------:R-:W-:Y:S05]  /*5ca0*/  BRA `(.L_x_2447) ;  /* 0x0000000800c87947 */ /* 0x000fea0003800000 */
.L_x_2455:
        /* <DEDUP_REMOVED lines=25> */
.L_x_2460:
[----:B------:R-:W-:Y:S05]  /*5e40*/  BSYNC B0 ;  /* 0x0000000000007941 */ /* 0x000fea0003800000 */
.L_x_2459:
[----:B------:R-:W-:-:S05]  /*5e50*/  LOP3.LUT R5, R0, R5, RZ, 0xfc, !PT ;  /* 0x0000000500057212 */ /* 0x000fca00078efcff */
[----:B------:R0:W-:Y:S01]  /*5e60*/  STG.E.U8 desc[UR36][R16.64], R5 ;  /* 0x0000000510007986 */ /* 0x0001e2000c101124 */
[----:B------:R-:W-:Y:S05]  /*5e70*/  BRA `(.L_x_2447) ;  /* 0x0000000800547947 */ /* 0x000fea0003800000 */
.L_x_2458:
        /* <DEDUP_REMOVED lines=17> */
.L_x_2462:
[----:B------:R-:W-:Y:S01]  /*5f90*/  IMAD.MOV.U32 R0, RZ, RZ, 0x7f ;  /* 0x0000007fff007424 */ /* 0x000fe200078e00ff */
[----:B------:R-:W-:-:S04]  /*5fa0*/  ISETP.GT.U32.AND P0, PT, R4, 0x7f800000, PT ;  /* 0x7f8000000400780c */ /* 0x000fc80003f04070 */
[----:B------:R-:W-:-:S09]  /*5fb0*/  SEL R0, R0, 0x7c, P0 ;  /* 0x0000007c00007807 */ /* 0x000fd20000000000 */
.L_x_2463:
[----:B------:R-:W-:Y:S05]  /*5fc0*/  BSYNC B0 ;  /* 0x0000000000007941 */ /* 0x000fea0003800000 */
.L_x_2461:
[----:B------:R-:W-:-:S04]  /*5fd0*/  LOP3.LUT R2, R5, 0x80000000, RZ, 0xc0, !PT ;  /* 0x8000000005027812 */ /* 0x000fc800078ec0ff */
[----:B------:R-:W-:-:S04]  /*5fe0*/  SHF.R.U32.HI R3, RZ, 0x18, R2 ;  /* 0x00000018ff037819 */ /* 0x000fc80000011602 */
[----:B------:R-:W-:-:S05]  /*5ff0*/  LOP3.LUT R3, R0, R3, RZ, 0xfc, !PT ;  /* 0x0000000300037212 */ /* 0x000fca00078efcff */
[----:B------:R0:W-:Y:S01]  /*6000*/  STG.E.U8 desc[UR36][R16.64], R3 ;  /* 0x0000000310007986 */ /* 0x0001e2000c101124 */
[----:B------:R-:W-:Y:S05]  /*6010*/  BRA `(.L_x_2447) ;  /* 0x0000000400ec7947 */ /* 0x000fea0003800000 */
.L_x_2457:
        /* <DEDUP_REMOVED lines=8> */
.L_x_2454:
        /* <DEDUP_REMOVED lines=11> */
.L_x_2466:
        /* <DEDUP_REMOVED lines=21> */
.L_x_2469:
[----:B------:R-:W-:-:S04]  /*62a0*/  LOP3.LUT R2, R5, 0x80000000, RZ, 0xc0, !PT ;  /* 0x8000000005027812 */ /* 0x000fc800078ec0ff */
[----:B------:R-:W-:-:S04]  /*62b0*/  SHF.R.U32.HI R3, RZ, 0x18, R2 ;  /* 0x00000018ff037819 */ /* 0x000fc80000011602 */
[----:B------:R-:W-:-:S04]  /*62c0*/  LOP3.LUT R0, R0, R3, RZ, 0xfc, !PT ;  /* 0x0000000300007212 */ /* 0x000fc800078efcff */
[----:B------:R-:W-:-:S07]  /*62d0*/  PRMT R8, R0, 0x7610, R8 ;  /* 0x0000761000087816 */ /* 0x000fce0000000008 */
.L_x_2468:
[----:B------:R-:W-:Y:S05]  /*62e0*/  BSYNC B0 ;  /* 0x0000000000007941 */ /* 0x000fea0003800000 */
.L_x_2467:
[----:B------:R3:W-:Y:S01]  /*62f0*/  STG.E.U8 desc[UR36][R16.64], R8 ;  /* 0x0000000810007986 */ /* 0x0007e2000c101124 */
[----:B------:R-:W-:Y:S05]  /*6300*/  BRA `(.L_x_2447) ;  /* 0x0000000400307947 */ /* 0x000fea0003800000 */
.L_x_2465:
        /* <DEDUP_REMOVED lines=21> */
.L_x_2472:
[----:B------:R-:W-:-:S04]  /*6460*/  LOP3.LUT R2, R5, 0x80000000, RZ, 0xc0, !PT ;  /* 0x8000000005027812 */ /* 0x000fc800078ec0ff */
[----:B------:R-:W-:-:S04]  /*6470*/  SHF.R.U32.HI R3, RZ, 0x18, R2 ;  /* 0x00000018ff037819 */ /* 0x000fc80000011602 */
[----:B------:R-:W-:-:S04]  /*6480*/  LOP3.LUT R0, R0, R3, RZ, 0xfc, !PT ;  /* 0x0000000300007212 */ /* 0x000fc800078efcff */
[----:B------:R-:W-:-:S07]  /*6490*/  PRMT R8, R0, 0x7610, R8 ;  /* 0x0000761000087816 */ /* 0x000fce0000000008 */
.L_x_2471:
[----:B------:R-:W-:Y:S05]  /*64a0*/  BSYNC B0 ;  /* 0x0000000000007941 */ /* 0x000fea0003800000 */
.L_x_2470:
[----:B------:R0:W-:Y:S01]  /*64b0*/  STG.E.U8 desc[UR36][R16.64], R8 ;  /* 0x0000000810007986 */ /* 0x0001e2000c101124 */
[----:B------:R-:W-:Y:S05]  /*64c0*/  BRA `(.L_x_2447) ;  /* 0x0000000000c07947 */ /* 0x000fea0003800000 */
.L_x_2464:
        /* <DEDUP_REMOVED lines=26> */
.L_x_2446:
[----:B------:R-:W-:Y:S01]  /*6670*/  MOV R0, 0x0 ;  /* 0x0000000000007802 */ /* 0x000fe20000000f00 */
[----:B------:R-:W-:Y:S01]  /*6680*/  ULDC.64 UR4, c[0x4][0x188] ;  /* 0x0100620000047ab9 */ /* 0x000fe20000000a00 */
[----:B------:R-:W-:Y:S01]  /*6690*/  ULDC.64 UR6, c[0x4][0x60] ;  /* 0x0100180000067ab9 */ /* 0x000fe20000000a00 */
[----:B------:R-:W-:Y:S01]  /*66a0*/  IMAD.U32 R4, RZ, RZ, UR4 ;  /* 0x00000004ff047e24 */ /* 0x000fe2000f8e00ff */
[----:B--2-45:R0:W1:Y:S01]  /*66b0*/  LDC.64 R2, c[0x4][R0] ;  /* 0x0100000000027b82 */ /* 0x0340620000000a00 */
[----:B------:R-:W-:Y:S01]  /*66c0*/  IMAD.U32 R5, RZ, RZ, UR5 ;  /* 0x00000005ff057e24 */ /* 0x000fe2000f8e00ff */
[----:B------:R-:W-:Y:S01]  /*66d0*/  ULDC.64 UR4, c[0x4][0x190] ;  /* 0x0100640000047ab9 */ /* 0x000fe20000000a00 */
[----:B------:R-:W-:Y:S01]  /*66e0*/  IMAD.U32 R10, RZ, RZ, UR6 ;  /* 0x00000006ff0a7e24 */ /* 0x000fe2000f8e00ff */
[----:B------:R-:W-:Y:S01]  /*66f0*/  MOV R7, UR5 ;  /* 0x0000000500077c02 */ /* 0x000fe20008000f00 */
[----:B------:R-:W-:Y:S02]  /*6700*/  IMAD.U32 R6, RZ, RZ, UR4 ;  /* 0x00000004ff067e24 */ /* 0x000fe4000f8e00ff */
[----:B------:R-:W-:-:S02]  /*6710*/  IMAD.U32 R11, RZ, RZ, UR7 ;  /* 0x00000007ff0b7e24 */ /* 0x000fc4000f8e00ff */
[----:B------:R-:W-:Y:S02]  /*6720*/  IMAD.MOV.U32 R8, RZ, RZ, 0x65 ;  /* 0x00000065ff087424 */ /* 0x000fe400078e00ff */
[----:B------:R-:W-:Y:S02]  /*6730*/  IMAD.MOV.U32 R12, RZ, RZ, 0x1 ;  /* 0x00000001ff0c7424 */ /* 0x000fe400078e00ff */
[----:B0-----:R-:W-:-:S07]  /*6740*/  IMAD.MOV.U32 R13, RZ, RZ, RZ ;  /* 0x000000ffff0d7224 */ /* 0x001fce00078e00ff */
[----:B------:R-:W-:-:S07]  /*6750*/  LEPC R20, `(.L_x_2475) ;  /* 0x000000001014794e */ /* 0x000fce0000000000 */
[----:B-1----:R-:W-:Y:S05]  /*6760*/  CALL.ABS.NOINC R2 ;  /* 0x0000000002007343 */ /* 0x002fea0003c00000 */
.L_x_2475:
[----:B------:R-:W-:Y:S05]  /*6770*/  BRA `(.L_x_2447) ;  /* 0x0000000000147947 */ /* 0x000fea0003800000 */
.L_x_2474:
[----:B--2-45:R-:W0:Y:S02]  /*6780*/  F2I.U64.F64.TRUNC R2, |R2| ;  /* 0x4000000200027311 */ /* 0x034e24000030d800 */
[----:B0-----:R2:W-:Y:S01]  /*6790*/  STG.E.64 desc[UR36][R16.64], R2 ;  /* 0x0000000210007986 */ /* 0x0015e2000c101b24 */
[----:B------:R-:W-:Y:S05]  /*67a0*/  BRA `(.L_x_2447) ;  /* 0x0000000000087947 */ /* 0x000fea0003800000 */
.L_x_2473:
[----:B--2-45:R-:W0:Y:S02]  /*67b0*/  F2I.U32.F64.TRUNC R3, |R2| ;  /* 0x4000000200037311 */ /* 0x034e24000030d000 */
[----:B0-----:R0:W-:Y:S02]  /*67c0*/  STG.E desc[UR36][R16.64], R3 ;  /* 0x0000000310007986 */ /* 0x0011e4000c101924 */
.L_x_2447:
[----:B------:R-:W-:-:S07]  /*67d0*/  VIADD R19, R19, 0x80 ;  /* 0x0000008013137836 */ /* 0x000fce0000000000 */
.L_x_2407:
[----:B------:R-:W-:Y:S05]  /*67e0*/  BSYNC B6 ;  /* 0x0000000000067941 */ /* 0x000fea0003800000 */
.L_x_2406:
        /* <DEDUP_REMOVED lines=307> */
.L_x_2478:
[----:B------:R-:W0:Y:S01]  /*7b20*/  LDC.U8 R3, c[0x0][0x422] ;  /* 0x00010880ff037b82 */ /* 0x000e220000000000 */
[----:B------:R-:W-:Y:S01]  /*7b30*/  ULDC.64 UR4, c[0x0][0x410] ;  /* 0x0001040000047ab9 */ /* 0x000fe20000000a00 */
[----:B------:R-:W-:Y:S01]  /*7b40*/  ULDC.64 UR6, c[0x0][0x418] ;  /* 0x0001060000067ab9 */ /* 0x000fe20000000a00 */
[----:B------:R-:W-:Y:S02]  /*7b50*/  IADD3 R16, P0, R16, UR4, RZ ;  /* 0x0000000410107c10 */ /* 0x000fe4000ff1e0ff */
[----:B------:R-:W-:-:S03]  /*7b60*/  IADD3 R4, P1, R0, UR6, RZ ;  /* 0x0000000600047c10 */ /* 0x000fc6000ff3e0ff */
[----:B------:R-:W-:Y:S01]  /*7b70*/  IMAD.X R17, RZ, RZ, UR5, P0 ;  /* 0x00000005ff117e24 */ /* 0x000fe200080e06ff */
[----:B------:R-:W-:Y:S02]  /*7b80*/  IADD3.X R5, RZ, UR7, RZ, P1, !PT ;  /* 0x00000007ff057c10 */ /* 0x000fe40008ffe4ff */
        /* <DEDUP_REMOVED lines=14> */
.L_x_2482:
[----:B------:R-:W2:Y:S02]  /*7c70*/  LDG.E.U8 R2, desc[UR36][R4.64] ;  /* 0x0000002404027981 */ /* 0x000ea4000c1e1100 */
[----:B--2---:R-:W0:Y:S01]  /*7c80*/  I2F.F64.U16 R2, R2 ;  /* 0x0000000200027312 */ /* 0x004e220000101800 */
[----:B------:R-:W-:Y:S05]  /*7c90*/  BRA `(.L_x_2484) ;  /* 0x0000000c00707947 */ /* 0x000fea0003800000 */
.L_x_2481:
        /* <DEDUP_REMOVED lines=9> */
.L_x_2486:
[----:B------:R-:W2:Y:S02]  /*7d30*/  LDG.E R2, desc[UR36][R4.64] ;  /* 0x0000002404027981 */ /* 0x000ea4000c1e1900 */
[----:B--2---:R-:W0:Y:S01]  /*7d40*/  I2F.F64 R2, R2 ;  /* 0x0000000200027312 */ /* 0x004e220000201c00 */
[----:B------:R-:W-:Y:S05]  /*7d50*/  BRA `(.L_x_2484) ;  /* 0x0000000c00407947 */ /* 0x000fea0003800000 */
.L_x_2485:
[----:B------:R-:W2:Y:S02]  /*7d60*/  LDG.E.U16 R2, desc[UR36][R4.64] ;  /* 0x0000002404027981 */ /* 0x000ea4000c1e1500 */
[----:B--2---:R-:W0:Y:S01]  /*7d70*/  I2F.F64.S16 R2, R2 ;  /* 0x0000000200027312 */ /* 0x004e220000101c00 */
[----:B------:R-:W-:Y:S05]  /*7d80*/  BRA `(.L_x_2484) ;  /* 0x0000000c00347947 */ /* 0x000fea0003800000 */
.L_x_2480:
        /* <DEDUP_REMOVED lines=10> */
.L_x_2488:
[----:B------:R-:W2:Y:S02]  /*7e30*/  LDG.E.U16 R0, desc[UR36][R4.64] ;  /* 0x0000002404007981 */ /* 0x000ea4000c1e1500 */
[----:B--2---:R-:W-:-:S05]  /*7e40*/  HADD2.F32 R0, -RZ, R0.H0_H0 ;  /* 0x20000000ff007230 */ /* 0x004fca0000004100 */
[----:B------:R-:W-:-:S04]  /*7e50*/  FMUL.FTZ R0, R0, 1 ;  /* 0x3f80000000007820 */ /* 0x000fc80000410000 */
[----:B------:R0:W1:Y:S01]  /*7e60*/  F2F.F64.F32 R2, R0 ;  /* 0x0000000000027310 */ /* 0x0000620000201800 */
[----:B------:R-:W-:Y:S05]  /*7e70*/  BRA `(.L_x_2484) ;  /* 0x0000000800f87947 */ /* 0x000fea0003800000 */
.L_x_2487:
        /* <DEDUP_REMOVED lines=10> */
.L_x_2490:
[----:B------:R-:W2:Y:S02]  /*7f20*/  LDG.E.U16 R4, desc[UR36][R4.64] ;  /* 0x0000002404047981 */ /* 0x000ea4000c1e1500 */
[----:B--2---:R-:W-:-:S05]  /*7f30*/  HADD2.F32 R0, -RZ, R4.H0_H0 ;  /* 0x20000004ff007230 */ /* 0x004fca0000004100 */
[----:B------:R-:W-:-:S04]  /*7f40*/  FMUL.FTZ R0, R0, 1 ;  /* 0x3f80000000007820 */ /* 0x000fc80000410000 */
[----:B------:R0:W1:Y:S01]  /*7f50*/  F2F.F64.F32 R2, R0 ;  /* 0x0000000000027310 */ /* 0x0000620000201800 */
[----:B------:R-:W-:Y:S05]  /*7f60*/  BRA `(.L_x_2484) ;  /* 0x0000000800bc7947 */ /* 0x000fea0003800000 */
.L_x_2489:
[----:B------:R0:W5:Y:S01]  /*7f70*/  LDG.E.64 R2, desc[UR36][R4.64] ;  /* 0x0000002404027981 */ /* 0x000162000c1e1b00 */
[----:B------:R-:W-:Y:S05]  /*7f80*/  BRA `(.L_x_2484) ;  /* 0x0000000800b47947 */ /* 0x000fea0003800000 */
.L_x_2479:
        /* <DEDUP_REMOVED lines=13> */
.L_x_2493:
[----:B------:R0:W5:Y:S01]  /*8060*/  LDG.E.64 R2, desc[UR36][R4.64] ;  /* 0x0000002404027981 */ /* 0x000162000c1e1b00 */
[----:B------:R-:W-:Y:S05]  /*8070*/  BRA `(.L_x_2484) ;  /* 0x0000000800787947 */ /* 0x000fea0003800000 */
.L_x_2492:
        /* <DEDUP_REMOVED lines=28> */
.L_x_2495:
        /* <DEDUP_REMOVED lines=15> */
.L_x_2494:
[----:B------:R-:W2:Y:S02]  /*8330*/  LDG.E.U16 R0, desc[UR36][R4.64] ;  /* 0x0000002404007981 */ /* 0x000ea4000c1e1500 */
[----:B--2---:R-:W-:-:S04]  /*8340*/  IMAD.U32 R0, R0, 0x10000, RZ ;  /* 0x0001000000007824 */ /* 0x004fc800078e00ff */
[----:B------:R-:W-:-:S04]  /*8350*/  FMUL.FTZ R0, R0, 1 ;  /* 0x3f80000000007820 */ /* 0x000fc80000410000 */
[----:B------:R0:W1:Y:S01]  /*8360*/  F2F.F64.F32 R2, R0 ;  /* 0x0000000000027310 */ /* 0x0000620000201800 */
[----:B------:R-:W-:Y:S05]  /*8370*/  BRA `(.L_x_2484) ;  /* 0x0000000400b87947 */ /* 0x000fea0003800000 */
.L_x_2491:
        /* <DEDUP_REMOVED lines=11> */
.L_x_2498:
        /* <DEDUP_REMOVED lines=17> */
[----:B------:R-:W-:Y:S02]  /*8540*/  IADD3 R5, R3, -0x1c, RZ ;  /* 0xffffffe403057810 */ /* 0x000fe40007ffe0ff */
[----:B------:R-:W-:Y:S02]  /*8550*/  IADD3 R0, R0, 0x1d, -R3 ;  /* 0x0000001d00007810 */ /* 0x000fe40007ffe803 */
[----:B------:R-:W-:-:S04]  /*8560*/  SHF.L.U32 R5, R2, R5, RZ ;  /* 0x0000000502057219 */ /* 0x000fc800000006ff */
[----:B------:R-:W-:-:S07]  /*8570*/  LOP3.LUT R2, R5, 0x7, RZ, 0xc0, !PT ;  /* 0x0000000705027812 */ /* 0x000fce00078ec0ff */
.L_x_2502:
[----:B------:R-:W-:Y:S05]  /*8580*/  BSYNC B1 ;  /* 0x0000000000017941 */ /* 0x000fea0003800000 */
.L_x_2501:
[----:B------:R-:W-:Y:S01]  /*8590*/  LEA R3, R0, 0x3b800000, 0x17 ;  /* 0x3b80000000037811 */ /* 0x000fe200078eb8ff */
[----:B------:R-:W-:-:S05]  /*85a0*/  IMAD.SHL.U32 R0, R2, 0x100000, RZ ;  /* 0x0010000002007824 */ /* 0x000fca00078e00ff */
[----:B------:R-:W-:-:S07]  /*85b0*/  LOP3.LUT R0, R3, R0, R4, 0xfe, !PT ;  /* 0x0000000003007212 */ /* 0x000fce00078efe04 */
.L_x_2500:
[----:B------:R-:W-:Y:S05]  /*85c0*/  BSYNC B0 ;  /* 0x0000000000007941 */ /* 0x000fea0003800000 */
.L_x_2499:
[----:B------:R-:W-:-:S04]  /*85d0*/  FMUL.FTZ R0, R0, 1 ;  /* 0x3f80000000007820 */ /* 0x000fc80000410000 */
[----:B------:R1:W2:Y:S01]  /*85e0*/  F2F.F64.F32 R2, R0 ;  /* 0x0000000000027310 */ /* 0x0002a20000201800 */
[----:B------:R-:W-:Y:S05]  /*85f0*/  BRA `(.L_x_2484) ;  /* 0x0000000400187947 */ /* 0x000fea0003800000 */
.L_x_2497:
        /* <DEDUP_REMOVED lines=21> */
.L_x_2506:
[----:B------:R-:W-:Y:S05]  /*8750*/  BSYNC B1 ;  /* 0x0000000000017941 */ /* 0x000fea0003800000 */
.L_x_2505:
[----:B------:R-:W-:Y:S01]  /*8760*/  LEA R3, R0, 0x37800000, 0x17 ;  /* 0x3780000000037811 */ /* 0x000fe200078eb8ff */
[----:B------:R-:W-:-:S05]  /*8770*/  IMAD.SHL.U32 R0, R2, 0x200000, RZ ;  /* 0x0020000002007824 */ /* 0x000fca00078e00ff */
[----:B------:R-:W-:-:S07]  /*8780*/  LOP3.LUT R0, R3, R0, R4, 0xfe, !PT ;  /* 0x0000000003007212 */ /* 0x000fce00078efe04 */
.L_x_2504:
[----:B------:R-:W-:Y:S05]  /*8790*/  BSYNC B0 ;  /* 0x0000000000007941 */ /* 0x000fea0003800000 */
.L_x_2503:
[----:B------:R-:W-:-:S04]  /*87a0*/  FMUL.FTZ R0, R0, 1 ;  /* 0x3f80000000007820 */ /* 0x000fc80000410000 */
[----:B------:R3:W4:Y:S01]  /*87b0*/  F2F.F64.F32 R2, R0 ;  /* 0x0000000000027310 */ /* 0x0007220000201800 */
[----:B------:R-:W-:Y:S05]  /*87c0*/  BRA `(.L_x_2484) ;  /* 0x0000000000a47947 */ /* 0x000fea0003800000 */
.L_x_2496:
        /* <DEDUP_REMOVED lines=14> */
.L_x_2510:
[----:B------:R-:W-:Y:S05]  /*88b0*/  BSYNC B0 ;  /* 0x0000000000007941 */ /* 0x000fea0003800000 */
.L_x_2509:
[----:B------:R-:W-:-:S04]  /*88c0*/  FMUL.FTZ R0, R0, 1 ;  /* 0x3f80000000007820 */ /* 0x000fc80000410000 */
[----:B------:R0:W1:Y:S01]  /*88d0*/  F2F.F64.F32 R2, R0 ;  /* 0x0000000000027310 */ /* 0x0000620000201800 */
[----:B------:R-:W-:Y:S05]  /*88e0*/  BRA `(.L_x_2484) ;  /* 0x00000000005c7947 */ /* 0x000fea0003800000 */
.L_x_2483:
[----:B------:R-:W-:Y:S01]  /*88f0*/  MOV R2, 0x0 ;  /* 0x0000000000027802 */ /* 0x000fe20000000f00 */
[----:B------:R-:W-:Y:S01]  /*8900*/  ULDC.64 UR4, c[0x4][0x188] ;  /* 0x0100620000047ab9 */ /* 0x000fe20000000a00 */
[----:B------:R-:W-:Y:S01]  /*8910*/  ULDC.64 UR6, c[0x4][0x58] ;  /* 0x0100160000067ab9 */ /* 0x000fe20000000a00 */
[----:B------:R-:W-:Y:S01]  /*8920*/  IMAD.U32 R4, RZ, RZ, UR4 ;  /* 0x00000004ff047e24 */ /* 0x000fe2000f8e00ff */
[----:B------:R-:W-:Y:S01]  /*8930*/  MOV R11, UR7 ;  /* 0x00000007000b7c02 */ /* 0x000fe20008000f00 */
[----:B------:R-:W-:Y:S01]  /*8940*/  IMAD.U32 R5, RZ, RZ, UR5 ;  /* 0x00000005ff057e24 */ /* 0x000fe2000f8e00ff */
[----:B------:R-:W0:Y:S01]  /*8950*/  LDC.64 R2, c[0x4][R2] ;  /* 0x0100000002027b82 */ /* 0x000e220000000a00 */
[----:B------:R-:W-:Y:S01]  /*8960*/  ULDC.64 UR4, c[0x4][0x190] ;  /* 0x0100640000047ab9 */ /* 0x000fe20000000a00 */
[----:B------:R-:W-:Y:S02]  /*8970*/  IMAD.U32 R10, RZ, RZ, UR6 ;  /* 0x00000006ff0a7e24 */ /* 0x000fe4000f8e00ff */
[----:B------:R-:W-:-:S02]  /*8980*/  IMAD.U32 R6, RZ, RZ, UR4 ;  /* 0x00000004ff067e24 */ /* 0x000fc4000f8e00ff */
[----:B------:R-:W-:Y:S02]  /*8990*/  IMAD.U32 R7, RZ, RZ, UR5 ;  /* 0x00000005ff077e24 */ /* 0x000fe4000f8e00ff */
[----:B------:R-:W-:Y:S02]  /*89a0*/  IMAD.MOV.U32 R8, RZ, RZ, 0x4e ;  /* 0x0000004eff087424 */ /* 0x000fe400078e00ff */
[----:B------:R-:W-:Y:S02]  /*89b0*/  IMAD.MOV.U32 R12, RZ, RZ, 0x1 ;  /* 0x00000001ff0c7424 */ /* 0x000fe400078e00ff */
[----:B------:R-:W-:-:S07]  /*89c0*/  IMAD.MOV.U32 R13, RZ, RZ, RZ ;  /* 0x000000ffff0d7224 */ /* 0x000fce00078e00ff */
[----:B------:R-:W-:-:S07]  /*89d0*/  LEPC R20, `(.L_x_2511) ;  /* 0x000000001014794e */ /* 0x000fce0000000000 */
[----:B0-----:R-:W-:Y:S05]  /*89e0*/  CALL.ABS.NOINC R2 ;  /* 0x0000000002007343 */ /* 0x001fea0003c00000 */
.L_x_2511:
[----:B------:R-:W-:Y:S01]  /*89f0*/  CS2R R2, SRZ ;  /* 0x0000000000027805 */ /* 0x000fe2000001ff00 */
[----:B------:R-:W-:Y:S06]  /*8a00*/  BRA `(.L_x_2484) ;  /* 0x0000000000147947 */ /* 0x000fec0003800000 */
.L_x_2508:
[----:B------:R-:W2:Y:S02]  /*8a10*/  LDG.E.64 R2, desc[UR36][R4.64] ;  /* 0x0000002404027981 */ /* 0x000ea4000c1e1b00 */
[----:B--2---:R-:W0:Y:S01]  /*8a20*/  I2F.F64.U64 R2, R2 ;  /* 0x0000000200027312 */ /* 0x004e220000301800 */
[----:B------:R-:W-:Y:S05]  /*8a30*/  BRA `(.L_x_2484) ;  /* 0x0000000000087947 */ /* 0x000fea0003800000 */
.L_x_2507:
[----:B------:R-:W2:Y:S02]  /*8a40*/  LDG.E R2, desc[UR36][R4.64] ;  /* 0x0000002404027981 */ /* 0x000ea4000c1e1900 */
[----:B--2---:R-:W0:Y:S02]  /*8a50*/  I2F.F64.U32 R2, R2 ;  /* 0x0000000200027312 */ /* 0x004e240000201800 */
.L_x_2484:
        /* <DEDUP_REMOVED lines=15> */
.L_x_2515:
[----:B--2-45:R-:W0:Y:S02]  /*8b50*/  F2I.S64.F64.TRUNC R2, |R2| ;  /* 0x4000000200027311 */ /* 0x034e24000030d900 */
[----:B0-----:R-:W-:-:S05]  /*8b60*/  IMAD.MOV.U32 R5, RZ, RZ, R2 ;  /* 0x000000ffff057224 */ /* 0x001fca00078e0002 */
[----:B------:R3:W-:Y:S01]  /*8b70*/  STG.E.U8 desc[UR36][R16.64], R5 ;  /* 0x0000000510007986 */ /* 0x0007e2000c101124 */
[----:B------:R-:W-:Y:S05]  /*8b80*/  BRA `(.L_x_2517) ;  /* 0x0000001000007947 */ /* 0x000fea0003800000 */
.L_x_2514:
        /* <DEDUP_REMOVED lines=9> */
.L_x_2519:
[----:B--2-45:R-:W0:Y:S02]  /*8c20*/  F2I.F64.TRUNC R3, |R2| ;  /* 0x4000000200037311 */ /* 0x034e24000030d100 */
[----:B0-----:R2:W-:Y:S01]  /*8c30*/  STG.E desc[UR36][R16.64], R3 ;  /* 0x0000000310007986 */ /* 0x0015e2000c101924 */
[----:B------:R-:W-:Y:S05]  /*8c40*/  BRA `(.L_x_2517) ;  /* 0x0000000c00d07947 */ /* 0x000fea0003800000 */
.L_x_2518:
[----:B--2-45:R-:W0:Y:S02]  /*8c50*/  F2I.F64.TRUNC R3, |R2| ;  /* 0x4000000200037311 */ /* 0x034e24000030d100 */
[----:B0-----:R0:W-:Y:S01]  /*8c60*/  STG.E.U16 desc[UR36][R16.64], R3 ;  /* 0x0000000310007986 */ /* 0x0011e2000c101524 */
[----:B------:R-:W-:Y:S05]  /*8c70*/  BRA `(.L_x_2517) ;  /* 0x0000000c00c47947 */ /* 0x000fea0003800000 */
.L_x_2513:
        /* <DEDUP_REMOVED lines=13> */
.L_x_2521:
        /* <DEDUP_REMOVED lines=8> */
.L_x_2520:
        /* <DEDUP_REMOVED lines=14> */
.L_x_2523:
        /* <DEDUP_REMOVED lines=9> */
.L_x_2522:
[----:B--2-45:R-:W-:-:S07]  /*8f40*/  DADD R2, -RZ, |R2| ;  /* 0x00000000ff027229 */ /* 0x034fce0000000502 */
[----:B------:R0:W-:Y:S01]  /*8f50*/  STG.E.64 desc[UR36][R16.64], R2 ;  /* 0x0000000210007986 */ /* 0x0001e2000c101b24 */
[----:B------:R-:W-:Y:S05]  /*8f60*/  BRA `(.L_x_2517) ;  /* 0x0000000c00087947 */ /* 0x000fea0003800000 */
.L_x_2512:
        /* <DEDUP_REMOVED lines=12> */
.L_x_2526:
[----:B--2-45:R-:W-:Y:S01]  /*9030*/  DADD R4, -RZ, |R2| ;  /* 0x00000000ff047229 */ /* 0x034fe20000000502 */
[----:B------:R-:W-:-:S06]  /*9040*/  CS2R R6, SRZ ;  /* 0x0000000000067805 */ /* 0x000fcc000001ff00 */
[----:B------:R0:W-:Y:S01]  /*9050*/  STG.E.128 desc[UR36][R16.64], R4 ;  /* 0x0000000410007986 */ /* 0x0001e2000c101d24 */
[----:B------:R-:W-:Y:S05]  /*9060*/  BRA `(.L_x_2517) ;  /* 0x0000000800c87947 */ /* 0x000fea0003800000 */
.L_x_2525:
        /* <DEDUP_REMOVED lines=25> */
.L_x_2530:
[----:B------:R-:W-:Y:S05]  /*9200*/  BSYNC B0 ;  /* 0x0000000000007941 */ /* 0x000fea0003800000 */
.L_x_2529:
[----:B------:R-:W-:-:S05]  /*9210*/  LOP3.LUT R5, R0, R5, RZ, 0xfc, !PT ;  /* 0x0000000500057212 */ /* 0x000fca00078efcff */
[----:B------:R0:W-:Y:S01]  /*9220*/  STG.E.U8 desc[UR36][R16.64], R5 ;  /* 0x0000000510007986 */ /* 0x0001e2000c101124 */
[----:B------:R-:W-:Y:S05]  /*9230*/  BRA `(.L_x_2517) ;  /* 0x0000000800547947 */ /* 0x000fea0003800000 */
.L_x_2528:
        /* <DEDUP_REMOVED lines=17> */
.L_x_2532:
[----:B------:R-:W-:Y:S01]  /*9350*/  IMAD.MOV.U32 R0, RZ, RZ, 0x7f ;  /* 0x0000007fff007424 */ /* 0x000fe200078e00ff */
[----:B------:R-:W-:-:S04]  /*9360*/  ISETP.GT.U32.AND P0, PT, R4, 0x7f800000, PT ;  /* 0x7f8000000400780c */ /* 0x000fc80003f04070 */
[----:B------:R-:W-:-:S09]  /*9370*/  SEL R0, R0, 0x7c, P0 ;  /* 0x0000007c00007807 */ /* 0x000fd20000000000 */
.L_x_2533:
[----:B------:R-:W-:Y:S05]  /*9380*/  BSYNC B0 ;  /* 0x0000000000007941 */ /* 0x000fea0003800000 */
.L_x_2531:
[----:B------:R-:W-:-:S04]  /*9390*/  LOP3.LUT R2, R5, 0x80000000, RZ, 0xc0, !PT ;  /* 0x8000000005027812 */ /* 0x000fc800078ec0ff */
[----:B------:R-:W-:-:S04]  /*93a0*/  SHF.R.U32.HI R3, RZ, 0x18, R2 ;  /* 0x00000018ff037819 */ /* 0x000fc80000011602 */
[----:B------:R-:W-:-:S05]  /*93b0*/  LOP3.LUT R3, R0, R3, RZ, 0xfc, !PT ;  /* 0x0000000300037212 */ /* 0x000fca00078efcff */
[----:B------:R0:W-:Y:S01]  /*93c0*/  STG.E.U8 desc[UR36][R16.64], R3 ;  /* 0x0000000310007986 */ /* 0x0001e2000c101124 */
[----:B------:R-:W-:Y:S05]  /*93d0*/  BRA `(.L_x_2517) ;  /* 0x0000000400ec7947 */ /* 0x000fea0003800000 */
.L_x_2527:
        /* <DEDUP_REMOVED lines=8> */
.L_x_2524:
        /* <DEDUP_REMOVED lines=11> */
.L_x_2536:
        /* <DEDUP_REMOVED lines=21> */
.L_x_2539:
[----:B------:R-:W-:-:S04]  /*9660*/  LOP3.LUT R2, R5, 0x80000000, RZ, 0xc0, !PT ;  /* 0x8000000005027812 */ /* 0x000fc800078ec0ff */
[----:B------:R-:W-:-:S04]  /*9670*/  SHF.R.U32.HI R3, RZ, 0x18, R2 ;  /* 0x00000018ff037819 */ /* 0x000fc80000011602 */
[----:B------:R-:W-:-:S04]  /*9680*/  LOP3.LUT R0, R0, R3, RZ, 0xfc, !PT ;  /* 0x0000000300007212 */ /* 0x000fc800078efcff */
[----:B------:R-:W-:-:S07]  /*9690*/  PRMT R8, R0, 0x7610, R8 ;  /* 0x0000761000087816 */ /* 0x000fce0000000008 */
.L_x_2538:
[----:B------:R-:W-:Y:S05]  /*96a0*/  BSYNC B0 ;  /* 0x0000000000007941 */ /* 0x000fea0003800000 */
.L_x_2537:
[----:B------:R0:W-:Y:S01]  /*96b0*/  STG.E.U8 desc[UR36][R16.64], R8 ;  /* 0x0000000810007986 */ /* 0x0001e2000c101124 */
[----:B------:R-:W-:Y:S05]  /*96c0*/  BRA `(.L_x_2517) ;  /* 0x0000000400307947 */ /* 0x000fea0003800000 */
.L_x_2535:
        /* <DEDUP_REMOVED lines=21> */
.L_x_2542:
[----:B------:R-:W-:-:S04]  /*9820*/  LOP3.LUT R2, R5, 0x80000000, RZ, 0xc0, !PT ;  /* 0x8000000005027812 */ /* 0x000fc800078ec0ff */
[----:B------:R-:W-:-:S04]  /*9830*/  SHF.R.U32.HI R3, RZ, 0x18, R2 ;  /* 0x00000018ff037819 */ /* 0x000fc80000011602 */
[----:B------:R-:W-:-:S04]  /*9840*/  LOP3.LUT R0, R0, R3, RZ, 0xfc, !PT ;  /* 0x0000000300007212 */ /* 0x000fc800078efcff */
[----:B------:R-:W-:-:S07]  /*9850*/  PRMT R8, R0, 0x7610, R8 ;  /* 0x0000761000087816 */ /* 0x000fce0000000008 */
.L_x_2541:
[----:B------:R-:W-:Y:S05]  /*9860*/  BSYNC B0 ;  /* 0x0000000000007941 */ /* 0x000fea0003800000 */
.L_x_2540:
[----:B------:R0:W-:Y:S01]  /*9870*/  STG.E.U8 desc[UR36][R16.64], R8 ;  /* 0x0000000810007986 */ /* 0x0001e2000c101124 */
[----:B------:R-:W-:Y:S05]  /*9880*/  BRA `(.L_x_2517) ;  /* 0x0000000000c07947 */ /* 0x000fea0003800000 */
.L_x_2534:
        /* <DEDUP_REMOVED lines=22> */
[----:B------:R-:W-:-:S05]  /*99f0*/  @!P0 IMAD.MOV R0, RZ, RZ, R4 ;  /* 0x000000ffff008224 */ /* 0x000fca00078e0204 */
[----:B------:R-:W-:-:S05]  /*9a00*/  @P1 MOV R3, R0 ;  /* 0x0000000000031202 */ /* 0x000fca0000000f00 */
[----:B------:R0:W-:Y:S01]  /*9a10*/  STG.E.U8 desc[UR36][R16.64], R3 ;  /* 0x0000000310007986 */ /* 0x0001e2000c101124 */
[----:B------:R-:W-:Y:S05]  /*9a20*/  BRA `(.L_x_2517) ;  /* 0x0000000000587947 */ /* 0x000fea0003800000 */
.L_x_2516:
[----:B------:R-:W-:Y:S01]  /*9a30*/  MOV R0, 0x0 ;  /* 0x0000000000007802 */ /* 0x000fe20000000f00 */
[----:B------:R-:W-:Y:S01]  /*9a40*/  ULDC.64 UR4, c[0x4][0x188] ;  /* 0x0100620000047ab9 */ /* 0x000fe20000000a00 */
[----:B------:R-:W-:Y:S01]  /*9a50*/  ULDC.64 UR6, c[0x4][0x60] ;  /* 0x0100180000067ab9 */ /* 0x000fe20000000a00 */
[----:B------:R-:W-:Y:S01]  /*9a60*/  IMAD.U32 R4, RZ, RZ, UR4 ;  /* 0x00000004ff047e24 */ /* 0x000fe2000f8e00ff */
[----:B--2-45:R0:W1:Y:S01]  /*9a70*/  LDC.64 R2, c[0x4][R0] ;  /* 0x0100000000027b82 */ /* 0x0340620000000a00 */
        /* <DEDUP_REMOVED lines=11> */
.L_x_2545:
[----:B------:R-:W-:Y:S05]  /*9b30*/  BRA `(.L_x_2517) ;  /* 0x0000000000147947 */ /* 0x000fea0003800000 */
.L_x_2544:
[----:B--2-45:R-:W0:Y:S02]  /*9b40*/  F2I.U64.F64.TRUNC R2, |R2| ;  /* 0x4000000200027311 */ /* 0x034e24000030d800 */
[----:B0-----:R0:W-:Y:S01]  /*9b50*/  STG.E.64 desc[UR36][R16.64], R2 ;  /* 0x0000000210007986 */ /* 0x0011e2000c101b24 */
[----:B------:R-:W-:Y:S05]  /*9b60*/  BRA `(.L_x_2517) ;  /* 0x0000000000087947 */ /* 0x000fea0003800000 */
.L_x_2543:
[----:B--2-45:R-:W0:Y:S02]  /*9b70*/  F2I.U32.F64.TRUNC R3, |R2| ;  /* 0x4000000200037311 */ /* 0x034e24000030d000 */
[----:B0-----:R0:W-:Y:S02]  /*9b80*/  STG.E desc[UR36][R16.64], R3 ;  /* 0x0000000310007986 */ /* 0x0011e4000c101924 */
.L_x_2517:
[----:B------:R-:W-:-:S07]  /*9b90*/  VIADD R19, R19, 0x80 ;  /* 0x0000008013137836 */ /* 0x000fce0000000000 */
.L_x_2477:
[----:B------:R-:W-:Y:S05]  /*9ba0*/  BSYNC B6 ;  /* 0x0000000000067941 */ /* 0x000fea0003800000 */
.L_x_2476:
        /* <DEDUP_REMOVED lines=306> */
.L_x_2546:
        /* <DEDUP_REMOVED lines=19> */
[----:B--2---:R-:W3:Y:S01]  /*b000*/  I2F.F64.S16 R2, R2 ;  /* 0x0000000200027312 */ /* 0x004ee20000101c00 */
[----:B------:R-:W-:Y:S05]  /*b010*/  BRA `(.L_x_2552) ;  /* 0x0000000c007c7947 */ /* 0x000fea0003800000 */
.L_x_2550:
[----:B------:R-:W2:Y:S02]  /*b020*/  LDG.E.U8 R2, desc[UR36][R4.64] ;  /* 0x0000002404027981 */ /* 0x000ea4000c1e1100 */
[----:B--2---:R-:W4:Y:S01]  /*b030*/  I2F.F64.U16 R2, R2 ;  /* 0x0000000200027312 */ /* 0x004f220000101800 */
[----:B------:R-:W-:Y:S05]  /*b040*/  BRA `(.L_x_2552) ;  /* 0x0000000c00707947 */ /* 0x000fea0003800000 */
.L_x_2549:
[----:B------:R-:W-:-:S13]  /*b050*/  ISETP.NE.AND P0, PT, R2, 0x2, PT ;  /* 0x000000020200780c */ /* 0x000fda0003f05270 */
[----:B------:R-:W-:Y:S05]  /*b060*/  @!P0 BRA `(.L_x_2553) ;  /* 0x0000000000288947 */ /* 0x000fea0003800000 */
[----:B------:R-:W-:-:S13]  /*b070*/  ISETP.NE.AND P0, PT, R2, 0x3, PT ;  /* 0x000000030200780c */ /* 0x000fda0003f05270 */
[----:B------:R-:W-:Y:S05]  /*b080*/  @!P0 BRA `(.L_x_2554) ;  /* 0x0000000000148947 */ /* 0x000fea0003800000 */
[----:B------:R-:W-:-:S13]  /*b090*/  ISETP.NE.AND P0, PT, R2, 0x4, PT ;  /* 0x000000040200780c */ /* 0x000fda0003f05270 */
[----:B------:R-:W-:Y:S05]  /*b0a0*/  @P0 BRA `(.L_x_2551) ;  /* 0x0000000800fc0947 */ /* 0x000fea0003800000 */
[----:B------:R-:W2:Y:S02]  /*b0b0*/  LDG.E.64 R2, desc[UR36][R4.64] ;  /* 0x0000002404027981 */ /* 0x000ea4000c1e1b00 */
[----:B--2---:R-:W1:Y:S01]  /*b0c0*/  I2F.F64.S64 R2, R2 ;  /* 0x0000000200027312 */ /* 0x004e620000301c00 */
[----:B------:R-:W-:Y:S05]  /*b0d0*/  BRA `(.L_x_2552) ;  /* 0x0000000c004c7947 */ /* 0x000fea0003800000 */
.L_x_2554:
[----:B------:R-:W2:Y:S02]  /*b0e0*/  LDG.E R2, desc[UR36][R4.64] ;  /* 0x0000002404027981 */ /* 0x000ea4000c1e1900 */
[----:B--2---:R-:W2:Y:S01]  /*b0f0*/  I2F.F64 R2, R2 ;  /* 0x0000000200027312 */ /* 0x004ea20000201c00 */
[----:B------:R-:W-:Y:S05]  /*b100*/  BRA `(.L_x_2552) ;  /* 0x0000000c00407947 */ /* 0x000fea0003800000 */
.L_x_2553:
[----:B------:R-:W2:Y:S02]  /*b110*/  LDG.E.U16 R2, desc[UR36][R4.64] ;  /* 0x0000002404027981 */ /* 0x000ea4000c1e1500 */
[----:B--2---:R-:W0:Y:S01]  /*b120*/  I2F.F64.S16 R2, R2 ;  /* 0x0000000200027312 */ /* 0x004e220000101c00 */
[----:B------:R-:W-:Y:S05]  /*b130*/  BRA `(.L_x_2552) ;  /* 0x0000000c00347947 */ /* 0x000fea0003800000 */
.L_x_2548:
        /* <DEDUP_REMOVED lines=10> */
.L_x_2556:
[----:B------:R-:W2:Y:S02]  /*b1e0*/  LDG.E.U16 R0, desc[UR36][R4.64] ;  /* 0x0000002404007981 */ /* 0x000ea4000c1e1500 */
[----:B--2---:R-:W-:-:S05]  /*b1f0*/  HADD2.F32 R0, -RZ, R0.H0_H0 ;  /* 0x20000000ff007230 */ /* 0x004fca0000004100 */
[----:B------:R-:W-:-:S04]  /*b200*/  FMUL.FTZ R0, R0, 1 ;  /* 0x3f80000000007820 */ /* 0x000fc80000410000 */
[----:B------:R0:W1:Y:S01]  /*b210*/  F2F.F64.F32 R2, R0 ;  /* 0x0000000000027310 */ /* 0x0000620000201800 */
[----:B------:R-:W-:Y:S05]  /*b220*/  BRA `(.L_x_2552) ;  /* 0x0000000800f87947 */ /* 0x000fea0003800000 */
.L_x_2555:
        /* <DEDUP_REMOVED lines=10> */
.L_x_2558:
[----:B------:R-:W2:Y:S02]  /*b2d0*/  LDG.E.U16 R4, desc[UR36][R4.64] ;  /* 0x0000002404047981 */ /* 0x000ea4000c1e1500 */
[----:B--2---:R-:W-:-:S05]  /*b2e0*/  HADD2.F32 R0, -RZ, R4.H0_H0 ;  /* 0x20000004ff007230 */ /* 0x004fca0000004100 */
[----:B------:R-:W-:-:S04]  /*b2f0*/  FMUL.FTZ R0, R0, 1 ;  /* 0x3f80000000007820 */ /* 0x000fc80000410000 */
[----:B------:R0:W1:Y:S01]  /*b300*/  F2F.F64.F32 R2, R0 ;  /* 0x0000000000027310 */ /* 0x0000620000201800 */
[----:B------:R-:W-:Y:S05]  /*b310*/  BRA `(.L_x_2552) ;  /* 0x0000000800bc7947 */ /* 0x000fea0003800000 */
.L_x_2557:
[----:B------:R0:W5:Y:S01]  /*b320*/  LDG.E.64 R2, desc[UR36][R4.64] ;  /* 0x0000002404027981 */ /* 0x000162000c1e1b00 */
[----:B------:R-:W-:Y:S05]  /*b330*/  BRA `(.L_x_2552) ;  /* 0x0000000800b47947 */ /* 0x000fea0003800000 */
.L_x_2547:
        /* <DEDUP_REMOVED lines=13> */
.L_x_2561:
[----:B------:R0:W5:Y:S01]  /*b410*/  LDG.E.64 R2, desc[UR36][R4.64] ;  /* 0x0000002404027981 */ /* 0x000162000c1e1b00 */
[----:B------:R-:W-:Y:S05]  /*b420*/  BRA `(.L_x_2552) ;  /* 0x0000000800787947 */ /* 0x000fea0003800000 */
.L_x_2560:
        /* <DEDUP_REMOVED lines=28> */
.L_x_2563:
        /* <DEDUP_REMOVED lines=15> */
.L_x_2562:
[----:B------:R-:W2:Y:S02]  /*b6e0*/  LDG.E.U16 R0, desc[UR36][R4.64] ;  /* 0x0000002404007981 */ /* 0x000ea4000c1e1500 */
[----:B--2---:R-:W-:-:S05]  /*b6f0*/  SHF.L.U32 R0, R0, 0x10, RZ ;  /* 0x0000001000007819 */ /* 0x004fca00000006ff */
[----:B------:R-:W-:-:S04]  /*b700*/  FMUL.FTZ R0, R0, 1 ;  /* 0x3f80000000007820 */ /* 0x000fc80000410000 */
[----:B------:R0:W1:Y:S01]  /*b710*/  F2F.F64.F32 R2, R0 ;  /* 0x0000000000027310 */ /* 0x0000620000201800 */
[----:B------:R-:W-:Y:S05]  /*b720*/  BRA `(.L_x_2552) ;  /* 0x0000000400b87947 */ /* 0x000fea0003800000 */
.L_x_2559:
        /* <DEDUP_REMOVED lines=11> */
.L_x_2566:
        /* <DEDUP_REMOVED lines=21> */
.L_x_2570:
[----:B------:R-:W-:Y:S05]  /*b930*/  BSYNC B1 ;  /* 0x0000000000017941 */ /* 0x000fea0003800000 */
.L_x_2569:
[----:B------:R-:W-:Y:S01]  /*b940*/  LEA R3, R0, 0x3b800000, 0x17 ;  /* 0x3b80000000037811 */ /* 0x000fe200078eb8ff */
[----:B------:R-:W-:-:S05]  /*b950*/  IMAD.SHL.U32 R0, R2, 0x100000, RZ ;  /* 0x0010000002007824 */ /* 0x000fca00078e00ff */
[----:B------:R-:W-:-:S07]  /*b960*/  LOP3.LUT R0, R3, R0, R4, 0xfe, !PT ;  /* 0x0000000003007212 */ /* 0x000fce00078efe04 */
.L_x_2568:
[----:B------:R-:W-:Y:S05]  /*b970*/  BSYNC B0 ;  /* 0x0000000000007941 */ /* 0x000fea0003800000 */
.L_x_2567:
[----:B------:R-:W-:-:S04]  /*b980*/  FMUL.FTZ R0, R0, 1 ;  /* 0x3f80000000007820 */ /* 0x000fc80000410000 */
[----:B------:R0:W1:Y:S01]  /*b990*/  F2F.F64.F32 R2, R0 ;  /* 0x0000000000027310 */ /* 0x0000620000201800 */
[----:B------:R-:W-:Y:S05]  /*b9a0*/  BRA `(.L_x_2552) ;  /* 0x0000000400187947 */ /* 0x000fea0003800000 */
.L_x_2565:
        /* <DEDUP_REMOVED lines=21> */
.L_x_2574:
[----:B------:R-:W-:Y:S05]  /*bb00*/  BSYNC B1 ;  /* 0x0000000000017941 */ /* 0x000fea0003800000 */
.L_x_2573:
[----:B------:R-:W-:Y:S01]  /*bb10*/  LEA R3, R0, 0x37800000, 0x17 ;  /* 0x3780000000037811 */ /* 0x000fe200078eb8ff */
[----:B------:R-:W-:-:S05]  /*bb20*/  IMAD.SHL.U32 R0, R2, 0x200000, RZ ;  /* 0x0020000002007824 */ /* 0x000fca00078e00ff */
[----:B------:R-:W-:-:S07]  /*bb30*/  LOP3.LUT R0, R3, R0, R4, 0xfe, !PT ;  /* 0x0000000003007212 */ /* 0x000fce00078efe04 */
.L_x_2572:
[----:B------:R-:W-:Y:S05]  /*bb40*/  BSYNC B0 ;  /* 0x0000000000007941 */ /* 0x000fea0003800000 */
.L_x_2571:
[----:B------:R-:W-:-:S04]  /*bb50*/  FMUL.FTZ R0, R0, 1 ;  /* 0x3f80000000007820 */ /* 0x000fc80000410000 */
[----:B------:R0:W1:Y:S01]  /*bb60*/  F2F.F64.F32 R2, R0 ;  /* 0x0000000000027310 */ /* 0x0000620000201800 */
[----:B------:R-:W-:Y:S05]  /*bb70*/  BRA `(.L_x_2552) ;  /* 0x0000000000a47947 */ /* 0x000fea0003800000 */
.L_x_2564:
        /* <DEDUP_REMOVED lines=14> */
.L_x_2578:
[----:B------:R-:W-:Y:S05]  /*bc60*/  BSYNC B0 ;  /* 0x0000000000007941 */ /* 0x000fea0003800000 */
.L_x_2577:
[----:B------:R-:W-:-:S04]  /*bc70*/  FMUL.FTZ R0, R0, 1 ;  /* 0x3f80000000007820 */ /* 0x000fc80000410000 */
[----:B------:R0:W1:Y:S01]  /*bc80*/  F2F.F64.F32 R2, R0 ;  /* 0x0000000000027310 */ /* 0x0000620000201800 */
[----:B------:R-:W-:Y:S05]  /*bc90*/  BRA `(.L_x_2552) ;  /* 0x00000000005c7947 */ /* 0x000fea0003800000 */
.L_x_2551:
[----:B------:R-:W-:Y:S01]  /*bca0*/  MOV R0, 0x0 ;  /* 0x0000000000007802 */ /* 0x000fe20000000f00 */
[----:B------:R-:W-:Y:S01]  /*bcb0*/  ULDC.64 UR4, c[0x4][0x188] ;  /* 0x0100620000047ab9 */ /* 0x000fe20000000a00 */
[----:B------:R-:W-:Y:S01]  /*bcc0*/  ULDC.64 UR6, c[0x4][0x58] ;  /* 0x0100160000067ab9 */ /* 0x000fe20000000a00 */
[----:B------:R-:W-:Y:S01]  /*bcd0*/  IMAD.U32 R4, RZ, RZ, UR4 ;  /* 0x00000004ff047e24 */ /* 0x000fe2000f8e00ff */
[----:B------:R0:W1:Y:S01]  /*bce0*/  LDC.64 R2, c[0x4][R0] ;  /* 0x0100000000027b82 */ /* 0x0000620000000a00 */
[----:B------:R-:W-:Y:S01]  /*bcf0*/  MOV R5, UR5 ;  /* 0x0000000500057c02 */ /* 0x000fe20008000f00 */
        /* <DEDUP_REMOVED lines=10> */
.L_x_2579:
[----:B------:R-:W-:Y:S01]  /*bda0*/  CS2R R2, SRZ ;  /* 0x0000000000027805 */ /* 0x000fe2000001ff00 */
[----:B------:R-:W-:Y:S06]  /*bdb0*/  BRA `(.L_x_2552) ;  /* 0x0000000000147947 */ /* 0x000fec0003800000 */
.L_x_2576:
[----:B------:R-:W2:Y:S02]  /*bdc0*/  LDG.E.64 R2, desc[UR36][R4.64] ;  /* 0x0000002404027981 */ /* 0x000ea4000c1e1b00 */
[----:B--2---:R-:W0:Y:S01]  /*bdd0*/  I2F.F64.U64 R2, R2 ;  /* 0x0000000200027312 */ /* 0x004e220000301800 */
[----:B------:R-:W-:Y:S05]  /*bde0*/  BRA `(.L_x_2552) ;  /* 0x0000000000087947 */ /* 0x000fea0003800000 */
.L_x_2575:
[----:B------:R-:W2:Y:S02]  /*bdf0*/  LDG.E R2, desc[UR36][R4.64] ;  /* 0x0000002404027981 */ /* 0x000ea4000c1e1900 */
[----:B--2---:R-:W0:Y:S02]  /*be00*/  I2F.F64.U32 R2, R2 ;  /* 0x0000000200027312 */ /* 0x004e240000201800 */
.L_x_2552:
[----:B0-----:R-:W0:Y:S02]  /*be10*/  LDC.U8 R4, c[0x0][0x421] ;  /* 0x00010840ff047b82 */ /* 0x001e240000000000 */
        /* <DEDUP_REMOVED lines=11> */
[----:B-12345:R-:W0:Y:S02]  /*bed0*/  F2I.F64.TRUNC R3, |R2| ;  /* 0x4000000200037311 */ /* 0x03ee24000030d100 */
[----:B0-----:R-:W-:Y:S01]  /*bee0*/  STG.E.U8 desc[UR36][R16.64], R3 ;  /* 0x0000000310007986 */ /* 0x001fe2000c101124 */
[----:B------:R-:W-:Y:S05]  /*bef0*/  EXIT ;  /* 0x000000000000794d */ /* 0x000fea0003800000 */
.L_x_2583:
[----:B-12345:R-:W0:Y:S02]  /*bf00*/  F2I.S64.F64.TRUNC R2, |R2| ;  /* 0x4000000200027311 */ /* 0x03ee24000030d900 */
[----:B0-----:R-:W-:-:S05]  /*bf10*/  IMAD.MOV.U32 R5, RZ, RZ, R2 ;  /* 0x000000ffff057224 */ /* 0x001fca00078e0002 */
[----:B------:R-:W-:Y:S01]  /*bf20*/  STG.E.U8 desc[UR36][R16.64], R5 ;  /* 0x0000000510007986 */ /* 0x000fe2000c101124 */
[----:B------:R-:W-:Y:S05]  /*bf30*/  EXIT ;  /* 0x000000000000794d */ /* 0x000fea0003800000 */
.L_x_2582:
[----:B------:R-:W-:-:S13]  /*bf40*/  ISETP.NE.AND P0, PT, R0, 0x2, PT ;  /* 0x000000020000780c */ /* 0x000fda0003f05270 */
[----:B------:R-:W-:Y:S05]  /*bf50*/  @!P0 BRA `(.L_x_2585) ;  /* 0x0000000000288947 */ /* 0x000fea0003800000 */
[----:B------:R-:W-:-:S13]  /*bf60*/  ISETP.NE.AND P0, PT, R0, 0x3, PT ;  /* 0x000000030000780c */ /* 0x000fda0003f05270 */
[----:B------:R-:W-:Y:S05]  /*bf70*/  @!P0 BRA `(.L_x_2586) ;  /* 0x0000000000148947 */ /* 0x000fea0003800000 */
[----:B------:R-:W-:-:S13]  /*bf80*/  ISETP.NE.AND P0, PT, R0, 0x4, PT ;  /* 0x000000040000780c */ /* 0x000fda0003f05270 */
[----:B------:R-:W-:Y:S05]  /*bf90*/  @P0 BRA `(.L_x_2584) ;  /* 0x0000000c00900947 */ /* 0x000fea0003800000 */
[----:B-12345:R-:W0:Y:S02]  /*bfa0*/  F2I.S64.F64.TRUNC R2, |R2| ;  /* 0x4000000200027311 */ /* 0x03ee24000030d900 */
[----:B0-----:R-:W-:Y:S01]  /*bfb0*/  STG.E.64 desc[UR36][R16.64], R2 ;  /* 0x0000000210007986 */ /* 0x001fe2000c101b24 */
[----:B------:R-:W-:Y:S05]  /*bfc0*/  EXIT ;  /* 0x000000000000794d */ /* 0x000fea0003800000 */
.L_x_2586:
[----:B-12345:R-:W0:Y:S02]  /*bfd0*/  F2I.F64.TRUNC R3, |R2| ;  /* 0x4000000200037311 */ /* 0x03ee24000030d100 */
[----:B0-----:R-:W-:Y:S01]  /*bfe0*/  STG.E desc[UR36][R16.64], R3 ;  /* 0x0000000310007986 */ /* 0x001fe2000c101924 */
[----:B------:R-:W-:Y:S05]  /*bff0*/  EXIT ;  /* 0x000000000000794d */ /* 0x000fea0003800000 */
.L_x_2585:
[----:B-12345:R-:W0:Y:S02]  /*c000*/  F2I.F64.TRUNC R3, |R2| ;  /* 0x4000000200037311 */ /* 0x03ee24000030d100 */
[----:B0-----:R-:W-:Y:S01]  /*c010*/  STG.E.U16 desc[UR36][R16.64], R3 ;  /* 0x0000000310007986 */ /* 0x001fe2000c101524 */
[----:B------:R-:W-:Y:S05]  /*c020*/  EXIT ;  /* 0x000000000000794d */ /* 0x000fea0003800000 */
.L_x_2581:
        /* <DEDUP_REMOVED lines=8> */
[----:B-12345:R-:W0:Y:S01]  /*c0b0*/  F2F.F32.F64 R5, |R2| ;  /* 0x4000000200057310 */ /* 0x03ee220000301000 */
[----:B------:R-:W-:-:S14]  /*c0c0*/  DSETP.GEU.AND P0, PT, |R2|, UR4, PT ;  /* 0x0000000402007e2a */ /* 0x000fdc000bf0e200 */
[----:B0-----:R-:W-:-:S05]  /*c0d0*/  @!P0 FMUL R5, R5, 1.175494350822287508e-38 ;  /* 0x0080000005058820 */ /* 0x001fca0000400000 */
[----:B------:R-:W-:Y:S01]  /*c0e0*/  STG.E desc[UR36][R16.64], R5 ;  /* 0x0000000510007986 */ /* 0x000fe2000c101924 */
[----:B------:R-:W-:Y:S05]  /*c0f0*/  EXIT ;  /* 0x000000000000794d */ /* 0x000fea0003800000 */
.L_x_2588:
[----:B------:R-:W-:Y:S01]  /*c100*/  UMOV UR4, 0xf0000000 ;  /* 0xf000000000047882 */ /* 0x000fe20000000000 */
[----:B------:R-:W-:Y:S01]  /*c110*/  UMOV UR5, 0x380fffff ;  /* 0x380fffff00057882 */ /* 0x000fe20000000000 */
[----:B-12345:R-:W0:Y:S01]  /*c120*/  F2F.F32.F64 R0, |R2| ;  /* 0x4000000200007310 */ /* 0x03ee220000301000 */
[----:B------:R-:W-:-:S14]  /*c130*/  DSETP.GEU.AND P0, PT, |R2|, UR4, PT ;  /* 0x0000000402007e2a */ /* 0x000fdc000bf0e200 */
[----:B0-----:R-:W-:-:S05]  /*c140*/  @!P0 FMUL R0, R0, 1.175494350822287508e-38 ;  /* 0x0080000000008820 */ /* 0x001fca0000400000 */
[----:B------:R-:W-:-:S05]  /*c150*/  F2FP.F16.F32.PACK_AB R0, RZ, R0 ;  /* 0x00000000ff00723e */ /* 0x000fca00000000ff */
[----:B------:R-:W-:Y:S01]  /*c160*/  STG.E.U16 desc[UR36][R16.64], R0 ;  /* 0x0000000010007986 */ /* 0x000fe2000c101524 */
[----:B------:R-:W-:Y:S05]  /*c170*/  EXIT ;  /* 0x000000000000794d */ /* 0x000fea0003800000 */
.L_x_2587:
        /* <DEDUP_REMOVED lines=8> */
[----:B-12345:R-:W0:Y:S01]  /*c200*/  F2F.F32.F64 R4, |R2| ;  /* 0x4000000200047310 */ /* 0x03ee220000301000 */
[----:B------:R-:W-:Y:S01]  /*c210*/  DSETP.GEU.AND P0, PT, |R2|, UR4, PT ;  /* 0x0000000402007e2a */ /* 0x000fe2000bf0e200 */
[----:B------:R-:W-:-:S13]  /*c220*/  IMAD.MOV.U32 R5, RZ, RZ, RZ ;  /* 0x000000ffff057224 */ /* 0x000fda00078e00ff */
[----:B0-----:R-:W-:-:S05]  /*c230*/  @!P0 FMUL R4, R4, 1.175494350822287508e-38 ;  /* 0x0080000004048820 */ /* 0x001fca0000400000 */
[----:B------:R-:W-:Y:S01]  /*c240*/  STG.E.64 desc[UR36][R16.64], R4 ;  /* 0x0000000410007986 */ /* 0x000fe2000c101b24 */
[----:B------:R-:W-:Y:S05]  /*c250*/  EXIT ;  /* 0x000000000000794d */ /* 0x000fea0003800000 */
.L_x_2590:
[----:B------:R-:W-:Y:S01]  /*c260*/  UMOV UR4, 0xf0000000 ;  /* 0xf000000000047882 */ /* 0x000fe20000000000 */
[----:B------:R-:W-:Y:S01]  /*c270*/  UMOV UR5, 0x380fffff ;  /* 0x380fffff00057882 */ /* 0x000fe20000000000 */
[----:B-12345:R-:W0:Y:S01]  /*c280*/  F2F.F32.F64 R0, |R2| ;  /* 0x4000000200007310 */ /* 0x03ee220000301000 */
[----:B------:R-:W-:-:S14]  /*c290*/  DSETP.GEU.AND P0, PT, |R2|, UR4, PT ;  /* 0x0000000402007e2a */ /* 0x000fdc000bf0e200 */
[----:B0-----:R-:W-:-:S05]  /*c2a0*/  @!P0 FMUL R0, R0, 1.175494350822287508e-38 ;  /* 0x0080000000008820 */ /* 0x001fca0000400000 */
[----:B------:R-:W-:-:S04]  /*c2b0*/  F2FP.F16.F32.PACK_AB R3, RZ, R0 ;  /* 0x00000000ff03723e */ /* 0x000fc800000000ff */
[----:B------:R-:W-:-:S05]  /*c2c0*/  PRMT R3, R3, 0x5410, RZ ;  /* 0x0000541003037816 */ /* 0x000fca00000000ff */
[----:B------:R-:W-:Y:S01]  /*c2d0*/  STG.E desc[UR36][R16.64], R3 ;  /* 0x0000000310007986 */ /* 0x000fe2000c101924 */
[----:B------:R-:W-:Y:S05]  /*c2e0*/  EXIT ;  /* 0x000000000000794d */ /* 0x000fea0003800000 */
.L_x_2589:
[----:B-12345:R-:W-:-:S07]  /*c2f0*/  DADD R2, -RZ, |R2| ;  /* 0x00000000ff027229 */ /* 0x03efce0000000502 */
[----:B------:R-:W-:Y:S01]  /*c300*/  STG.E.64 desc[UR36][R16.64], R2 ;  /* 0x0000000210007986 */ /* 0x000fe2000c101b24 */
[----:B------:R-:W-:Y:S05]  /*c310*/  EXIT ;  /* 0x000000000000794d */ /* 0x000fea0003800000 */
.L_x_2580:
        /* <DEDUP_REMOVED lines=8> */
[----:B-12345:R-:W-:-:S06]  /*c3a0*/  DSETP.NEU.AND P0, PT, |R2|, RZ, PT ;  /* 0x000000ff0200722a */ /* 0x03efcc0003f0d200 */
[----:B------:R-:W-:-:S05]  /*c3b0*/  SEL R3, RZ, 0x1, !P0 ;  /* 0x00000001ff037807 */ /* 0x000fca0004000000 */
[----:B------:R-:W-:Y:S01]  /*c3c0*/  STG.E.U8 desc[UR36][R16.64], R3 ;  /* 0x0000000310007986 */ /* 0x000fe2000c101124 */
[----:B------:R-:W-:Y:S05]  /*c3d0*/  EXIT ;  /* 0x000000000000794d */ /* 0x000fea0003800000 */
.L_x_2593:
[----:B-12345:R-:W-:Y:S01]  /*c3e0*/  DADD R4, -RZ, |R2| ;  /* 0x00000000ff047229 */ /* 0x03efe20000000502 */
[----:B------:R-:W-:-:S06]  /*c3f0*/  CS2R R6, SRZ ;  /* 0x0000000000067805 */ /* 0x000fcc000001ff00 */
[----:B------:R-:W-:Y:S01]  /*c400*/  STG.E.128 desc[UR36][R16.64], R4 ;  /* 0x0000000410007986 */ /* 0x000fe2000c101d24 */
[----:B------:R-:W-:Y:S05]  /*c410*/  EXIT ;  /* 0x000000000000794d */ /* 0x000fea0003800000 */
.L_x_2592:
        /* <DEDUP_REMOVED lines=25> */
.L_x_2597:
[----:B------:R-:W-:Y:S05]  /*c5b0*/  BSYNC B0 ;  /* 0x0000000000007941 */ /* 0x000fea0003800000 */
.L_x_2596:
[----:B------:R-:W-:-:S05]  /*c5c0*/  LOP3.LUT R5, R0, R5, RZ, 0xfc, !PT ;  /* 0x0000000500057212 */ /* 0x000fca00078efcff */
[----:B------:R-:W-:Y:S01]  /*c5d0*/  STG.E.U8 desc[UR36][R16.64], R5 ;  /* 0x0000000510007986 */ /* 0x000fe2000c101124 */
[----:B------:R-:W-:Y:S05]  /*c5e0*/  EXIT ;  /* 0x000000000000794d */ /* 0x000fea0003800000 */
.L_x_2595:
[----:B------:R-:W-:Y:S01]  /*c5f0*/  UMOV UR4, 0xf0000000 ;  /* 0xf000000000047882 */ /* 0x000fe20000000000 */
[----:B------:R-:W-:Y:S01]  /*c600*/  UMOV UR5, 0x380fffff ;  /* 0x380fffff00057882 */ /* 0x000fe20000000000 */
[----:B-12345:R-:W0:Y:S01]  /*c610*/  F2F.F32.F64 R5, |R2| ;  /* 0x4000000200057310 */ /* 0x03ee220000301000 */
        /* <DEDUP_REMOVED lines=14> */
.L_x_2599:
[----:B------:R-:W-:Y:S01]  /*c700*/  IMAD.MOV.U32 R0, RZ, RZ, 0x7f ;  /* 0x0000007fff007424 */ /* 0x000fe200078e00ff */
[----:B------:R-:W-:-:S04]  /*c710*/  ISETP.GT.U32.AND P0, PT, R4, 0x7f800000, PT ;  /* 0x7f8000000400780c */ /* 0x000fc80003f04070 */
[----:B------:R-:W-:-:S09]  /*c720*/  SEL R0, R0, 0x7c, P0 ;  /* 0x0000007c00007807 */ /* 0x000fd20000000000 */
.L_x_2600:
[----:B------:R-:W-:Y:S05]  /*c730*/  BSYNC B0 ;  /* 0x0000000000007941 */ /* 0x000fea0003800000 */
.L_x_2598:
[----:B------:R-:W-:-:S04]  /*c740*/  LOP3.LUT R2, R5, 0x80000000, RZ, 0xc0, !PT ;  /* 0x8000000005027812 */ /* 0x000fc800078ec0ff */
[----:B------:R-:W-:-:S04]  /*c750*/  SHF.R.U32.HI R3, RZ, 0x18, R2 ;  /* 0x00000018ff037819 */ /* 0x000fc80000011602 */
[----:B------:R-:W-:-:S05]  /*c760*/  LOP3.LUT R3, R0, R3, RZ, 0xfc, !PT ;  /* 0x0000000300037212 */ /* 0x000fca00078efcff */
[----:B------:R-:W-:Y:S01]  /*c770*/  STG.E.U8 desc[UR36][R16.64], R3 ;  /* 0x0000000310007986 */ /* 0x000fe2000c101124 */
[----:B------:R-:W-:Y:S05]  /*c780*/  EXIT ;  /* 0x000000000000794d */ /* 0x000fea0003800000 */
.L_x_2594:
[----:B------:R-:W-:Y:S01]  /*c790*/  UMOV UR4, 0xf0000000 ;  /* 0xf000000000047882 */ /* 0x000fe20000000000 */
[----:B------:R-:W-:Y:S01]  /*c7a0*/  UMOV UR5, 0x380fffff ;  /* 0x380fffff00057882 */ /* 0x000fe20000000000 */
[----:B-12345:R-:W0:Y:S01]  /*c7b0*/  F2F.F32.F64 R0, |R2| ;  /* 0x4000000200007310 */ /* 0x03ee220000301000 */
[----:B------:R-:W-:-:S14]  /*c7c0*/  DSETP.GEU.AND P0, PT, |R2|, UR4, PT ;  /* 0x0000000402007e2a */ /* 0x000fdc000bf0e200 */
[----:B0-----:R-:W-:-:S05]  /*c7d0*/  @!P0 FMUL R0, R0, 1.175494350822287508e-38 ;  /* 0x0080000000008820 */ /* 0x001fca0000400000 */
[----:B------:R-:W-:-:S05]  /*c7e0*/  F2FP.BF16.F32.PACK_AB R0, RZ, R0 ;  /* 0x00000000ff00723e */ /* 0x000fca00000010ff */
[----:B------:R-:W-:Y:S01]  /*c7f0*/  STG.E.U16 desc[UR36][R16.64], R0 ;  /* 0x0000000010007986 */ /* 0x000fe2000c101524 */
[----:B------:R-:W-:Y:S05]  /*c800*/  EXIT ;  /* 0x000000000000794d */ /* 0x000fea0003800000 */
.L_x_2591:
        /* <DEDUP_REMOVED lines=8> */
[----:B-12345:R-:W0:Y:S02]  /*c890*/  F2I.U32.F64.TRUNC R3, |R2| ;  /* 0x4000000200037311 */ /* 0x03ee24000030d000 */
[----:B0-----:R-:W-:Y:S01]  /*c8a0*/  STG.E.U16 desc[UR36][R16.64], R3 ;  /* 0x0000000310007986 */ /* 0x001fe2000c101524 */
[----:B------:R-:W-:Y:S05]  /*c8b0*/  EXIT ;  /* 0x000000000000794d */ /* 0x000fea0003800000 */
.L_x_2603:
[----:B------:R-:W-:Y:S01]  /*c8c0*/  UMOV UR4, 0xf0000000 ;  /* 0xf000000000047882 */ /* 0x000fe20000000000 */
[----:B------:R-:W-:Y:S01]  /*c8d0*/  UMOV UR5, 0x380fffff ;  /* 0x380fffff00057882 */ /* 0x000fe20000000000 */
[----:B-12345:R-:W0:Y:S01]  /*c8e0*/  F2F.F32.F64 R5, |R2| ;  /* 0x4000000200057310 */ /* 0x03ee220000301000 */
        /* <DEDUP_REMOVED lines=18> */
.L_x_2606:
[----:B------:R-:W-:-:S04]  /*ca10*/  LOP3.LUT R2, R5, 0x80000000, RZ, 0xc0, !PT ;  /* 0x8000000005027812 */ /* 0x000fc800078ec0ff */
[----:B------:R-:W-:-:S04]  /*ca20*/  SHF.R.U32.HI R3, RZ, 0x18, R2 ;  /* 0x00000018ff037819 */ /* 0x000fc80000011602 */
[----:B------:R-:W-:-:S04]  /*ca30*/  LOP3.LUT R0, R0, R3, RZ, 0xfc, !PT ;  /* 0x0000000300007212 */ /* 0x000fc800078efcff */
[----:B------:R-:W-:-:S07]  /*ca40*/  PRMT R8, R0, 0x7610, R8 ;  /* 0x0000761000087816 */ /* 0x000fce0000000008 */
.L_x_2605:
[----:B------:R-:W-:Y:S05]  /*ca50*/  BSYNC B0 ;  /* 0x0000000000007941 */ /* 0x000fea0003800000 */
.L_x_2604:
[----:B------:R-:W-:Y:S01]  /*ca60*/  STG.E.U8 desc[UR36][R16.64], R8 ;  /* 0x0000000810007986 */ /* 0x000fe2000c101124 */
[----:B------:R-:W-:Y:S05]  /*ca70*/  EXIT ;  /* 0x000000000000794d */ /* 0x000fea0003800000 */
.L_x_2602:
[----:B------:R-:W-:Y:S01]  /*ca80*/  UMOV UR4, 0xf0000000 ;  /* 0xf000000000047882 */ /* 0x000fe20000000000 */
[----:B------:R-:W-:Y:S01]  /*ca90*/  UMOV UR5, 0x380fffff ;  /* 0x380fffff00057882 */ /* 0x000fe20000000000 */
[----:B-12345:R-:W0:Y:S01]  /*caa0*/  F2F.F32.F64 R5, |R2| ;  /* 0x4000000200057310 */ /* 0x03ee220000301000 */
[----:B------:R-:W-:Y:S01]  /*cab0*/  DSETP.GEU.AND P0, PT, |R2|, UR4, PT ;  /* 0x0000000402007e2a */ /* 0x000fe2000bf0e200 */
[----:B------:R-:W-:Y:S01]  /*cac0*/  BSSY B0, `(.L_x_2607) ;  /* 0x0000015000007945 */ /* 0x000fe20003800000 */
[----:B------:R-:W-:-:S12]  /*cad0*/  MOV R8, 0x80 ;  /* 0x0000008000087802 */ /* 0x000fd80000000f00 */
        /* <DEDUP_REMOVED lines=15> */
.L_x_2609:
[----:B------:R-:W-:-:S04]  /*cbd0*/  LOP3.LUT R2, R5, 0x80000000, RZ, 0xc0, !PT ;  /* 0x8000000005027812 */ /* 0x000fc800078ec0ff */
[----:B------:R-:W-:-:S04]  /*cbe0*/  SHF.R.U32.HI R3, RZ, 0x18, R2 ;  /* 0x00000018ff037819 */ /* 0x000fc80000011602 */
[----:B------:R-:W-:-:S04]  /*cbf0*/  LOP3.LUT R0, R0, R3, RZ, 0xfc, !PT ;  /* 0x0000000300007212 */ /* 0x000fc800078efcff */
[----:B------:R-:W-:-:S07]  /*cc00*/  PRMT R8, R0, 0x7610, R8 ;  /* 0x0000761000087816 */ /* 0x000fce0000000008 */
.L_x_2608:
[----:B------:R-:W-:Y:S05]  /*cc10*/  BSYNC B0 ;  /* 0x0000000000007941 */ /* 0x000fea0003800000 */
.L_x_2607:
[----:B------:R-:W-:Y:S01]  /*cc20*/  STG.E.U8 desc[UR36][R16.64], R8 ;  /* 0x0000000810007986 */ /* 0x000fe2000c101124 */
[----:B------:R-:W-:Y:S05]  /*cc30*/  EXIT ;  /* 0x000000000000794d */ /* 0x000fea0003800000 */
.L_x_2601:
        /* <DEDUP_REMOVED lines=8> */
[----:B-12345:R0:W1:Y:S01]  /*ccc0*/  F2F.F32.F64 R6, |R2| ;  /* 0x4000000200067310 */ /* 0x03e0620000301000 */
        /* <DEDUP_REMOVED lines=17> */
.L_x_2584:
[----:B------:R-:W-:Y:S01]  /*cde0*/  MOV R0, 0x0 ;  /* 0x0000000000007802 */ /* 0x000fe20000000f00 */
[----:B------:R-:W-:Y:S01]  /*cdf0*/  ULDC.64 UR4, c[0x4][0x188] ;  /* 0x0100620000047ab9 */ /* 0x000fe20000000a00 */
[----:B------:R-:W-:Y:S01]  /*ce00*/  ULDC.64 UR6, c[0x4][0x60] ;  /* 0x0100180000067ab9 */ /* 0x000fe20000000a00 */
[----:B------:R-:W-:Y:S01]  /*ce10*/  IMAD.U32 R4, RZ, RZ, UR4 ;  /* 0x00000004ff047e24 */ /* 0x000fe2000f8e00ff */
[----:B-12345:R0:W1:Y:S01]  /*ce20*/  LDC.64 R2, c[0x4][R0] ;  /* 0x0100000000027b82 */ /* 0x03e0620000000a00 */
        /* <DEDUP_REMOVED lines=11> */
.L_x_2612:
[----:B------:R-:W-:Y:S05]  /*cee0*/  EXIT ;  /* 0x000000000000794d */ /* 0x000fea0003800000 */
.L_x_2611:
[----:B-12345:R-:W0:Y:S02]  /*cef0*/  F2I.U64.F64.TRUNC R2, |R2| ;  /* 0x4000000200027311 */ /* 0x03ee24000030d800 */
[----:B0-----:R-:W-:Y:S01]  /*cf00*/  STG.E.64 desc[UR36][R16.64], R2 ;  /* 0x0000000210007986 */ /* 0x001fe2000c101b24 */
[----:B------:R-:W-:Y:S05]  /*cf10*/  EXIT ;  /* 0x000000000000794d */ /* 0x000fea0003800000 */
.L_x_2610:
[----:B-12345:R-:W0:Y:S02]  /*cf20*/  F2I.U32.F64.TRUNC R3, |R2| ;  /* 0x4000000200037311 */ /* 0x03ee24000030d000 */
[----:B0-----:R-:W-:Y:S01]  /*cf30*/  STG.E desc[UR36][R16.64], R3 ;  /* 0x0000000310007986 */ /* 0x001fe2000c101924 */
[----:B------:R-:W-:Y:S05]  /*cf40*/  EXIT ;  /* 0x000000000000794d */ /* 0x000fea0003800000 */
.L_x_2613:
        /* <DEDUP_REMOVED lines=11> */
.L_x_5930:


//--------------------- .text._ZN2at6native27unrolled_elementwise_kernelINS0_10AbsFunctorIdEESt5arrayIPcLm2EELi4E23TrivialOffsetCalculatorILi1EjES8_NS0_6memory12LoadWithCastILi1EEENS9_13StoreWithCastILi1EEEEEviT_T0_T2_T3_T4_T5_ --------------------------
	.section	.text._ZN2at6native27unrolled_elementwise_kernelINS0_10AbsFunctorIdEESt5arrayIPcLm2EELi4E23TrivialOffsetCalculatorILi1EjES8_NS0_6memory12LoadWithCastILi1EEENS9_13StoreWithCastILi1EEEEEviT_T0_T2_T3_T4_T5_,"ax",@progbits
	.align	128
        .global         _ZN2at6native27unrolled_elementwise_kernelINS0_10AbsFunctorIdEESt5arrayIPcLm2EELi4E23TrivialOffsetCalculatorILi1EjES8_NS0_6memory12LoadWithCastILi1EEENS9_13StoreWithCastILi1EEEEEviT_T0_T2_T3_T4_T5_
        .type           _ZN2at6native27unrolled_elementwise_kernelINS0_10AbsFunctorIdEESt5arrayIPcLm2EELi4E23TrivialOffsetCalculatorILi1EjES8_NS0_6memory12LoadWithCastILi1EEENS9_13StoreWithCastILi1EEEEEviT_T0_T2_T3_T4_T5_,@function
        .size           _ZN2at6native27unrolled_elementwise_kernelINS0_10AbsFunctorIdEESt5arrayIPcLm2EELi4E23TrivialOffsetCalculatorILi1EjES8_NS0_6memory12LoadWithCastILi1EEENS9_13StoreWithCastILi1EEEEEviT_T0_T2_T3_T4_T5_,(.L_x_5931 - _ZN2at6native27unrolled_elementwise_kernelINS0_10AbsFunctorIdEESt5arrayIPcLm2EELi4E23TrivialOffsetCalculatorILi1EjES8_NS0_6memory12LoadWithCastILi1EEENS9_13StoreWithCastILi1EEEEEviT_T0_T2_T3_T4_T5_)
        .other          _ZN2at6native27unrolled_elementwise_kernelINS0_10AbsFunctorIdEESt5arrayIPcLm2EELi4E23TrivialOffsetCalculatorILi1EjES8_NS0_6memory12LoadWithCastILi1EEENS9_13StoreWithCastILi1EEEEEviT_T0_T2_T3_T4_T5_,@"STO_CUDA_ENTRY STV_DEFAULT"
_ZN2at6native27unrolled_elementwise_kernelINS0_10AbsFunctorIdEESt5arrayIPcLm2EELi4E23TrivialOffsetCalculatorILi1EjES8_NS0_6memory12LoadWithCastILi1EEENS9_13StoreWithCastILi1EEEEEviT_T0_T2_T3_T4_T5_:
.text._ZN2at6native27unrolled_elementwise_kernelINS0_10AbsFunctorIdEESt5arrayIPcLm2EELi4E23TrivialOffsetCalculatorILi1EjES8_NS0_6memory12LoadWithCastILi1EEENS9_13StoreWithCastILi1EEEEEviT_T0_T2_T3_T4_T5_:
[----:B------:R-:W0:Y:S01]  /*0000*/  LDC R1, c[0x0][0x28] ;  /* 0x00000a00ff017b82 */ /* 0x000e220000000800 */
[----:B------:R-:W1:Y:S07]  /*0010*/  S2R R2, SR_CTAID.X ;  /* 0x0000000000027919 */ /* 0x000e6e0000002500 */
[----:B------:R-:W1:Y:S01]  /*0020*/  LDC R3, c[0x0][0x210] ;  /* 0x00008400ff037b82 */ /* 0x000e620000000800 */
[----:B------:R-:W-:Y:S01]  /*0030*/  ULDC.64 UR36, c[0x0][0x208] ;  /* 0x0000820000247ab9 */ /* 0x000fe20000000a00 */
[----:B------:R-:W-:Y:S01]  /*0040*/  BSSY B6, `(.L_x_2614) ;  /* 0x00000fe000067945 */ /* 0x000fe20003800000 */
[----:B------:R-:W2:Y:S01]  /*0050*/  S2R R23, SR_TID.X ;  /* 0x0000000000177919 */ /* 0x000ea20000002100 */
[----:B------:R-:W-:-:S02]  /*0060*/  CS2R R26, SRZ ;  /* 0x00000000001a7805 */ /* 0x000fc4000001ff00 */
[----:B------:R-:W-:Y:S02]  /*0070*/  CS2R R28, SRZ ;  /* 0x00000000001c7805 */ /* 0x000fe4000001ff00 */
        /* <DEDUP_REMOVED lines=22> */
[----:B--2---:R0:W1:Y:S01]  /*01e0*/  I2F.F64.S16 R28, R4 ;  /* 0x00000004001c7312 */ /* 0x0040620000101c00 */
[----:B------:R-:W-:Y:S05]  /*01f0*/  BRA `(.L_x_2621) ;  /* 0x0000000c00807947 */ /* 0x000fea0003800000 */
.L_x_2619:
[----:B------:R-:W2:Y:S02]  /*0200*/  LDG.E.U8 R4, desc[UR36][R4.64] ;  /* 0x0000002404047981 */ /* 0x000ea4000c1e1100 */
[----:B--2---:R0:W1:Y:S01]  /*0210*/  I2F.F64.U16 R28, R4 ;  /* 0x00000004001c7312 */ /* 0x0040620000101800 */
[----:B------:R-:W-:Y:S05]  /*0220*/  BRA `(.L_x_2621) ;  /* 0x0000000c00747947 */ /* 0x000fea0003800000 */
.L_x_2618:
        /* <DEDUP_REMOVED lines=9> */
.L_x_2623:
[----:B------:R-:W2:Y:S02]  /*02c0*/  LDG.E R4, desc[UR36][R4.64] ;  /* 0x0000002404047981 */ /* 0x000ea4000c1e1900 */
[----:B--2---:R1:W2:Y:S01]  /*02d0*/  I2F.F64 R28, R4 ;  /* 0x00000004001c7312 */ /* 0x0042a20000201c00 */
[----:B------:R-:W-:Y:S05]  /*02e0*/  BRA `(.L_x_2621) ;  /* 0x0000000c00447947 */ /* 0x000fea0003800000 */
.L_x_2622:
[----:B------:R-:W2:Y:S02]  /*02f0*/  LDG.E.U16 R4, desc[UR36][R4.64] ;  /* 0x0000002404047981 */ /* 0x000ea4000c1e1500 */
[----:B--2---:R3:W4:Y:S01]  /*0300*/  I2F.F64.S16 R28, R4 ;  /* 0x00000004001c7312 */ /* 0x0047220000101c00 */
[----:B------:R-:W-:Y:S05]  /*0310*/  BRA `(.L_x_2621) ;  /* 0x0000000c00387947 */ /* 0x000fea0003800000 */
.L_x_2617:
        /* <DEDUP_REMOVED lines=10> */
.L_x_2625:
[----:B------:R-:W2:Y:S02]  /*03c0*/  LDG.E.U16 R0, desc[UR36][R4.64] ;  /* 0x0000002404007981 */ /* 0x000ea4000c1e1500 */
[----:B--2---:R-:W-:-:S05]  /*03d0*/  HADD2.F32 R0, -RZ, R0.H0_H0 ;  /* 0x20000000ff007230 */ /* 0x004fca0000004100 */
[----:B------:R-:W-:-:S04]  /*03e0*/  FMUL.FTZ R0, R0, 1 ;  /* 0x3f80000000007820 */ /* 0x000fc80000410000 */
[----:B------:R0:W1:Y:S01]  /*03f0*/  F2F.F64.F32 R28, R0 ;  /* 0x00000000001c7310 */ /* 0x0000620000201800 */
[----:B------:R-:W-:Y:S05]  /*0400*/  BRA `(.L_x_2621) ;  /* 0x0000000800fc7947 */ /* 0x000fea0003800000 */
.L_x_2624:
        /* <DEDUP_REMOVED lines=10> */
.L_x_2627:
[----:B------:R-:W2:Y:S02]  /*04b0*/  LDG.E.U16 R4, desc[UR36][R4.64] ;  /* 0x0000002404047981 */ /* 0x000ea4000c1e1500 */
[----:B--2---:R-:W-:-:S05]  /*04c0*/  HADD2.F32 R0, -RZ, R4.H0_H0 ;  /* 0x20000004ff007230 */ /* 0x004fca0000004100 */
[----:B------:R-:W-:-:S04]  /*04d0*/  FMUL.FTZ R0, R0, 1 ;  /* 0x3f80000000007820 */ /* 0x000fc80000410000 */
[----:B------:R0:W1:Y:S01]  /*04e0*/  F2F.F64.F32 R28, R0 ;  /* 0x00000000001c7310 */ /* 0x0000620000201800 */
[----:B------:R-:W-:Y:S05]  /*04f0*/  BRA `(.L_x_2621) ;  /* 0x0000000800c07947 */ /* 0x000fea0003800000 */
.L_x_2626:
[----:B------:R0:W5:Y:S01]  /*0500*/  LDG.E.64 R28, desc[UR36][R4.64] ;  /* 0x00000024041c7981 */ /* 0x000162000c1e1b00 */
[----:B------:R-:W-:Y:S05]  /*0510*/  BRA `(.L_x_2621) ;  /* 0x0000000800b87947 */ /* 0x000fea0003800000 */
.L_x_2616:
        /* <DEDUP_REMOVED lines=13> */
.L_x_2630:
[----:B------:R0:W5:Y:S01]  /*05f0*/  LDG.E.64 R28, desc[UR36][R4.64] ;  /* 0x00000024041c7981 */ /* 0x000162000c1e1b00 */
[----:B------:R-:W-:Y:S05]  /*0600*/  BRA `(.L_x_2621) ;  /* 0x00000008007c7947 */ /* 0x000fea0003800000 */
.L_x_2629:
        /* <DEDUP_REMOVED lines=24> */
[----:B------:R-:W-:-:S05]  /*0790*/  LOP3.LUT R7, R7, 0x80000000, R0, 0xf8, !PT ;  /* 0x8000000007077812 */ /* 0x000fca00078ef800 */
[----:B------:R-:W-:-:S04]  /*07a0*/  FMUL.FTZ R7, R7, 1 ;  /* 0x3f80000007077820 */ /* 0x000fc80000410000 */
[----:B------:R0:W1:Y:S01]  /*07b0*/  F2F.F64.F32 R28, R7 ;  /* 0x00000007001c7310 */ /* 0x0000620000201800 */
[----:B------:R-:W-:Y:S05]  /*07c0*/  BRA `(.L_x_2621) ;  /* 0x00000008000c7947 */ /* 0x000fea0003800000 */
.L_x_2632:
        /* <DEDUP_REMOVED lines=12> */
[----:B------:R-:W-:-:S05]  /*0890*/  LOP3.LUT R0, R3, 0x80000000, R0, 0xf8, !PT ;  /* 0x8000000003007812 */ /* 0x000fca00078ef800 */
[----:B------:R-:W-:-:S04]  /*08a0*/  FMUL.FTZ R0, R0, 1 ;  /* 0x3f80000000007820 */ /* 0x000fc80000410000 */
[----:B------:R0:W1:Y:S01]  /*08b0*/  F2F.F64.F32 R28, R0 ;  /* 0x00000000001c7310 */ /* 0x0000620000201800 */
[----:B------:R-:W-:Y:S05]  /*08c0*/  BRA `(.L_x_2621) ;  /* 0x0000000400cc7947 */ /* 0x000fea0003800000 */
.L_x_2631:
[----:B------:R-:W2:Y:S02]  /*08d0*/  LDG.E.U16 R0, desc[UR36][R4.64] ;  /* 0x0000002404007981 */ /* 0x000ea4000c1e1500 */
[----:B--2---:R-:W-:-:S04]  /*08e0*/  IMAD.U32 R0, R0, 0x10000, RZ ;  /* 0x0001000000007824 */ /* 0x004fc800078e00ff */
[----:B------:R-:W-:-:S04]  /*08f0*/  FMUL.FTZ R0, R0, 1 ;  /* 0x3f80000000007820 */ /* 0x000fc80000410000 */
[----:B------:R0:W1:Y:S01]  /*0900*/  F2F.F64.F32 R28, R0 ;  /* 0x00000000001c7310 */ /* 0x0000620000201800 */
[----:B------:R-:W-:Y:S05]  /*0910*/  BRA `(.L_x_2621) ;  /* 0x0000000400b87947 */ /* 0x000fea0003800000 */
.L_x_2628:
        /* <DEDUP_REMOVED lines=9> */
[----:B--2---:R0:W1:Y:S01]  /*09b0*/  I2F.F64.U16 R28, R4 ;  /* 0x00000004001c7312 */ /* 0x0040620000101800 */
[----:B------:R-:W-:Y:S05]  /*09c0*/  BRA `(.L_x_2621) ;  /* 0x00000004008c7947 */ /* 0x000fea0003800000 */
.L_x_2635:
        /* <DEDUP_REMOVED lines=21> */
.L_x_2639:
[----:B------:R-:W-:Y:S05]  /*0b20*/  BSYNC B1 ;  /* 0x0000000000017941 */ /* 0x000fea0003800000 */
.L_x_2638:
[----:B------:R-:W-:Y:S01]  /*0b30*/  LEA R5, R0, 0x3b800000, 0x17 ;  /* 0x3b80000000057811 */ /* 0x000fe200078eb8ff */
[----:B------:R-:W-:-:S05]  /*0b40*/  IMAD.SHL.U32 R0, R3, 0x100000, RZ ;  /* 0x0010000003007824 */ /* 0x000fca00078e00ff */
[----:B------:R-:W-:-:S07]  /*0b50*/  LOP3.LUT R0, R5, R0, R6, 0xfe, !PT ;  /* 0x0000000005007212 */ /* 0x000fce00078efe06 */
.L_x_2637:
[----:B------:R-:W-:Y:S05]  /*0b60*/  BSYNC B0 ;  /* 0x0000000000007941 */ /* 0x000fea0003800000 */
.L_x_2636:
[----:B------:R-:W-:-:S04]  /*0b70*/  FMUL.FTZ R0, R0, 1 ;  /* 0x3f80000000007820 */ /* 0x000fc80000410000 */
[----:B------:R0:W1:Y:S01]  /*0b80*/  F2F.F64.F32 R28, R0 ;  /* 0x00000000001c7310 */ /* 0x0000620000201800 */
[----:B------:R-:W-:Y:S05]  /*0b90*/  BRA `(.L_x_2621) ;  /* 0x0000000400187947 */ /* 0x000fea0003800000 */
.L_x_2634:
        /* <DEDUP_REMOVED lines=21> */
.L_x_2643:
[----:B------:R-:W-:Y:S05]  /*0cf0*/  BSYNC B1 ;  /* 0x0000000000017941 */ /* 0x000fea0003800000 */
.L_x_2642:
[----:B------:R-:W-:Y:S01]  /*0d00*/  LEA R5, R0, 0x37800000, 0x17 ;  /* 0x3780000000057811 */ /* 0x000fe200078eb8ff */
[----:B------:R-:W-:-:S05]  /*0d10*/  IMAD.SHL.U32 R0, R3, 0x200000, RZ ;  /* 0x0020000003007824 */ /* 0x000fca00078e00ff */
[----:B------:R-:W-:-:S07]  /*0d20*/  LOP3.LUT R0, R5, R0, R6, 0xfe, !PT ;  /* 0x0000000005007212 */ /* 0x000fce00078efe06 */
.L_x_2641:
[----:B------:R-:W-:Y:S05]  /*0d30*/  BSYNC B0 ;  /* 0x0000000000007941 */ /* 0x000fea0003800000 */
.L_x_2640:
[----:B------:R-:W-:-:S04]  /*0d40*/  FMUL.FTZ R0, R0, 1 ;  /* 0x3f80000000007820 */ /* 0x000fc80000410000 */
[----:B------:R0:W1:Y:S01]  /*0d50*/  F2F.F64.F32 R28, R0 ;  /* 0x00000000001c7310 */ /* 0x0000620000201800 */
[----:B------:R-:W-:Y:S05]  /*0d60*/  BRA `(.L_x_2621) ;  /* 0x0000000000a47947 */ /* 0x000fea0003800000 */
.L_x_2633:
        /* <DEDUP_REMOVED lines=14> */
.L_x_2647:
[----:B------:R-:W-:Y:S05]  /*0e50*/  BSYNC B0 ;  /* 0x0000000000007941 */ /* 0x000fea0003800000 */
.L_x_2646:
[----:B------:R-:W-:-:S04]  /*0e60*/  FMUL.FTZ R0, R0, 1 ;  /* 0x3f80000000007820 */ /* 0x000fc80000410000 */
[----:B------:R0:W1:Y:S01]  /*0e70*/  F2F.F64.F32 R28, R0 ;  /* 0x00000000001c7310 */ /* 0x0000620000201800 */
[----:B------:R-:W-:Y:S05]  /*0e80*/  BRA `(.L_x_2621) ;  /* 0x00000000005c7947 */ /* 0x000fea0003800000 */
.L_x_2620:
        /* <DEDUP_REMOVED lines=16> */
.L_x_2648:
[----:B------:R-:W-:Y:S01]  /*0f90*/  CS2R R28, SRZ ;  /* 0x00000000001c7805 */ /* 0x000fe2000001ff00 */
[----:B------:R-:W-:Y:S06]  /*0fa0*/  BRA `(.L_x_2621) ;  /* 0x0000000000147947 */ /* 0x000fec0003800000 */
.L_x_2645:
[----:B------:R-:W2:Y:S02]  /*0fb0*/  LDG.E.64 R28, desc[UR36][R4.64] ;  /* 0x00000024041c7981 */ /* 0x000ea4000c1e1b00 */
[----:B--2---:R-:W0:Y:S01]  /*0fc0*/  I2F.F64.U64 R28, R28 ;  /* 0x0000001c001c7312 */ /* 0x004e220000301800 */
[----:B------:R-:W-:Y:S05]  /*0fd0*/  BRA `(.L_x_2621) ;  /* 0x0000000000087947 */ /* 0x000fea0003800000 */
.L_x_2644:
[----:B------:R-:W2:Y:S02]  /*0fe0*/  LDG.E R4, desc[UR36][R4.64] ;  /* 0x0000002404047981 */ /* 0x000ea4000c1e1900 */
[----:B--2---:R0:W1:Y:S02]  /*0ff0*/  I2F.F64.U32 R28, R4 ;  /* 0x00000004001c7312 */ /* 0x0040640000201800 */
.L_x_2621:
[----:B------:R-:W3:Y:S02]  /*1000*/  S2R R23, SR_TID.X ;  /* 0x0000000000177919 */ /* 0x000ee40000002100 */
[----:B---3--:R-:W-:-:S07]  /*1010*/  VIADD R23, R23, 0x80 ;  /* 0x0000008017177836 */ /* 0x008fce0000000000 */
.L_x_2615:
[----:B------:R-:W-:Y:S05]  /*1020*/  BSYNC B6 ;  /* 0x0000000000067941 */ /* 0x000fea0003800000 */
.L_x_2614:
        /* <DEDUP_REMOVED lines=21> */
[----:B------:R-:W3:Y:S02]  /*1180*/  LDG.E.S8 R4, desc[UR36][R4.64] ;  /* 0x0000002404047981 */ /* 0x000ee4000c1e1300 */
[----:B---3--:R0:W1:Y:S01]  /*1190*/  I2F.F64.S16 R26, R4 ;  /* 0x00000004001a7312 */ /* 0x0080620000101c00 */
[----:B------:R-:W-:Y:S05]  /*11a0*/  BRA `(.L_x_2656) ;  /* 0x0000000c007c7947 */ /* 0x000fea0003800000 */
.L_x_2654:
[----:B------:R-:W3:Y:S02]  /*11b0*/  LDG.E.U8 R4, desc[UR36][R4.64] ;  /* 0x0000002404047981 */ /* 0x000ee4000c1e1100 */
[----:B---3--:R0:W1:Y:S01]  /*11c0*/  I2F.F64.U16 R26, R4 ;  /* 0x00000004001a7312 */ /* 0x0080620000101800 */
[----:B------:R-:W-:Y:S05]  /*11d0*/  BRA `(.L_x_2656) ;  /* 0x0000000c00707947 */ /* 0x000fea0003800000 */
.L_x_2653:
[----:B------:R-:W-:-:S13]  /*11e0*/  ISETP.NE.AND P0, PT, R0, 0x2, PT ;  /* 0x000000020000780c */ /* 0x000fda0003f05270 */
[----:B------:R-:W-:Y:S05]  /*11f0*/  @!P0 BRA `(.L_x_2657) ;  /* 0x0000000000288947 */ /* 0x000fea0003800000 */
[----:B------:R-:W-:-:S13]  /*1200*/  ISETP.NE.AND P0, PT, R0, 0x3, PT ;  /* 0x000000030000780c */ /* 0x000fda0003f05270 */
[----:B------:R-:W-:Y:S05]  /*1210*/  @!P0 BRA `(.L_x_2658) ;  /* 0x0000000000148947 */ /* 0x000fea0003800000 */
[----:B------:R-:W-:-:S13]  /*1220*/  ISETP.NE.AND P0, PT, R0, 0x4, PT ;  /* 0x000000040000780c */ /* 0x000fda0003f05270 */
[----:B------:R-:W-:Y:S05]  /*1230*/  @P0 BRA `(.L_x_2655) ;  /* 0x0000000800fc0947 */ /* 0x000fea0003800000 */
[----:B------:R-:W3:Y:S02]  /*1240*/  LDG.E.64 R26, desc[UR36][R4.64] ;  /* 0x00000024041a7981 */ /* 0x000ee4000c1e1b00 */
[----:B---3--:R-:W0:Y:S01]  /*1250*/  I2F.F64.S64 R26, R26 ;  /* 0x0000001a001a7312 */ /* 0x008e220000301c00 */
[----:B------:R-:W-:Y:S05]  /*1260*/  BRA `(.L_x_2656) ;  /* 0x0000000c004c7947 */ /* 0x000fea0003800000 */
.L_x_2658:
[----:B------:R-:W3:Y:S02]  /*1270*/  LDG.E R4, desc[UR36][R4.64] ;  /* 0x0000002404047981 */ /* 0x000ee4000c1e1900 */
[----:B---3--:R0:W1:Y:S01]  /*1280*/  I2F.F64 R26, R4 ;  /* 0x00000004001a7312 */ /* 0x0080620000201c00 */
[----:B------:R-:W-:Y:S05]  /*1290*/  BRA `(.L_x_2656) ;  /* 0x0000000c00407947 */ /* 0x000fea0003800000 */
.L_x_2657:
[----:B------:R-:W3:Y:S02]  /*12a0*/  LDG.E.U16 R4, desc[UR36][R4.64] ;  /* 0x0000002404047981 */ /* 0x000ee4000c1e1500 */
[----:B---3--:R0:W1:Y:S01]  /*12b0*/  I2F.F64.S16 R26, R4 ;  /* 0x00000004001a7312 */ /* 0x0080620000101c00 */
[----:B------:R-:W-:Y:S05]  /*12c0*/  BRA `(.L_x_2656) ;  /* 0x0000000c00347947 */ /* 0x000fea0003800000 */
.L_x_2652:
[----:B------:R-:W-:-:S13]  /*12d0*/  ISETP.GT.AND P0, PT, R0, 0x6, PT ;  /* 0x000000060000780c */ /* 0x000fda0003f04270 */
[----:B------:R-:W-:Y:S05]  /*12e0*/  @P0 BRA `(.L_x_2659) ;  /* 0x0000000000340947 */ /* 0x000fea0003800000 */
[----:B------:R-:W-:-:S13]  /*12f0*/  ISETP.NE.AND P0, PT, R0, 0x5, PT ;  /* 0x000000050000780c */ /* 0x000fda0003f05270 */
[----:B------:R-:W-:Y:S05]  /*1300*/  @!P0 BRA `(.L_x_2660) ;  /* 0x0000000000188947 */ /* 0x000fea0003800000 */
[----:B------:R-:W-:-:S13]  /*1310*/  ISETP.NE.AND P0, PT, R0, 0x6, PT ;  /* 0x000000060000780c */ /* 0x000fda0003f05270 */
[----:B------:R-:W-:Y:S05]  /*1320*/  @P0 BRA `(.L_x_2655) ;  /* 0x0000000800c00947 */ /* 0x000fea0003800000 */
[----:B------:R-:W3:Y:S02]  /*1330*/  LDG.E R26, desc[UR36][R4.64] ;  /* 0x00000024041a7981 */ /* 0x000ee4000c1e1900 */
[----:B---3--:R-:W-:-:S06]  /*1340*/  FMUL.FTZ R26, R26, 1 ;  /* 0x3f8000001a1a7820 */ /* 0x008fcc0000410000 */
[----:B------:R-:W0:Y:S01]  /*1350*/  F2F.F64.F32 R26, R26 ;  /* 0x0000001a001a7310 */ /* 0x000e220000201800 */
[----:B------:R-:W-:Y:S05]  /*1360*/  BRA `(.L_x_2656) ;  /* 0x0000000c000c7947 */ /* 0x000fea0003800000 */
.L_x_2660:
[----:B------:R-:W3:Y:S02]  /*1370*/  LDG.E.U16 R0, desc[UR36][R4.64] ;  /* 0x0000002404007981 */ /* 0x000ee4000c1e1500 */
[----:B---3--:R-:W-:-:S05]  /*1380*/  HADD2.F32 R0, -RZ, R0.H0_H0 ;  /* 0x20000000ff007230 */ /* 0x008fca0000004100 */
[----:B------:R-:W-:-:S04]  /*1390*/  FMUL.FTZ R0, R0, 1 ;  /* 0x3f80000000007820 */ /* 0x000fc80000410000 */
[----:B------:R0:W1:Y:S01]  /*13a0*/  F2F.F64.F32 R26, R0 ;  /* 0x00000000001a7310 */ /* 0x0000620000201800 */
[----:B------:R-:W-:Y:S05]  /*13b0*/  BRA `(.L_x_2656) ;  /* 0x0000000800f87947 */ /* 0x000fea0003800000 */
.L_x_2659:
[----:B------:R-:W-:-:S13]  /*13c0*/  ISETP.NE.AND P0, PT, R0, 0x7, PT ;  /* 0x000000070000780c */ /* 0x000fda0003f05270 */
[----:B------:R-:W-:Y:S05]  /*13d0*/  @!P0 BRA `(.L_x_2661) ;  /* 0x0000000000348947 */ /* 0x000fea0003800000 */
        /* <DEDUP_REMOVED lines=8> */
.L_x_2662:
[----:B------:R-:W3:Y:S02]  /*1460*/  LDG.E.U16 R4, desc[UR36][R4.64] ;  /* 0x0000002404047981 */ /* 0x000ee4000c1e1500 */
[----:B---3--:R-:W-:-:S05]  /*1470*/  HADD2.F32 R0, -RZ, R4.H0_H0 ;  /* 0x20000004ff007230 */ /* 0x008fca0000004100 */
[----:B------:R-:W-:-:S04]  /*1480*/  FMUL.FTZ R0, R0, 1 ;  /* 0x3f80000000007820 */ /* 0x000fc80000410000 */
[----:B------:R0:W1:Y:S01]  /*1490*/  F2F.F64.F32 R26, R0 ;  /* 0x00000000001a7310 */ /* 0x0000620000201800 */
[----:B------:R-:W-:Y:S05]  /*14a0*/  BRA `(.L_x_2656) ;  /* 0x0000000800bc7947 */ /* 0x000fea0003800000 */
.L_x_2661:
[----:B------:R0:W5:Y:S01]  /*14b0*/  LDG.E.64 R26, desc[UR36][R4.64] ;  /* 0x00000024041a7981 */ /* 0x000162000c1e1b00 */
[----:B------:R-:W-:Y:S05]  /*14c0*/  BRA `(.L_x_2656) ;  /* 0x0000000800b47947 */ /* 0x000fea0003800000 */
.L_x_2651:
        /* <DEDUP_REMOVED lines=8> */
[----:B------:R-:W3:Y:S01]  /*1550*/  LDG.E.U8 R4, desc[UR36][R4.64] ;  /* 0x0000002404047981 */ /* 0x000ee2000c1e1100 */
[----:B------:R-:W-:Y:S01]  /*1560*/  IMAD.MOV.U32 R26, RZ, RZ, RZ ;  /* 0x000000ffff1a7224 */ /* 0x000fe200078e00ff */
[----:B---3--:R-:W-:-:S04]  /*1570*/  ISETP.NE.AND P0, PT, R4, RZ, PT ;  /* 0x000000ff0400720c */ /* 0x008fc80003f05270 */
[----:B------:R-:W-:Y:S01]  /*1580*/  FSEL R27, RZ, 1.875, !P0 ;  /* 0x3ff00000ff1b7808 */ /* 0x000fe20004000000 */
[----:B------:R-:W-:Y:S08]  /*1590*/  BRA `(.L_x_2656) ;  /* 0x0000000800807947 */ /* 0x000ff00003800000 */
.L_x_2665:
[----:B------:R0:W5:Y:S01]  /*15a0*/  LDG.E.64 R26, desc[UR36][R4.64] ;  /* 0x00000024041a7981 */ /* 0x000162000c1e1b00 */
[----:B------:R-:W-:Y:S05]  /*15b0*/  BRA `(.L_x_2656) ;  /* 0x0000000800787947 */ /* 0x000fea0003800000 */
.L_x_2664:
[----:B------:R-:W-:-:S13]  /*15c0*/  ISETP.NE.AND P0, PT, R0, 0xf, PT ;  /* 0x0000000f0000780c */ /* 0x000fda0003f05270 */
[----:B------:R-:W-:Y:S05]  /*15d0*/  @!P0 BRA `(.L_x_2666) ;  /* 0x0000000000a48947 */ /* 0x000fea0003800000 */
[----:B------:R-:W-:-:S13]  /*15e0*/  ISETP.NE.AND P0, PT, R0, 0x17, PT ;  /* 0x000000170000780c */ /* 0x000fda0003f05270 */
[----:B------:R-:W-:Y:S05]  /*15f0*/  @!P0 BRA `(.L_x_2667) ;  /* 0x0000000000608947 */ /* 0x000fea0003800000 */
[----:B------:R-:W-:-:S13]  /*1600*/  ISETP.NE.AND P0, PT, R0, 0x18, PT ;  /* 0x000000180000780c */ /* 0x000fda0003f05270 */
[----:B------:R-:W-:Y:S05]  /*1610*/  @P0 BRA `(.L_x_2655) ;  /* 0x0000000800040947 */ /* 0x000fea0003800000 */
[----:B------:R-:W3:Y:S01]  /*1620*/  LDG.E.U8 R0, desc[UR36][R4.64] ;  /* 0x0000002404007981 */ /* 0x000ee2000c1e1100 */
[----:B------:R-:W-:Y:S02]  /*1630*/  IMAD.MOV.U32 R9, RZ, RZ, -0x800000 ;  /* 0xff800000ff097424 */ /* 0x000fe400078e00ff */
[----:B---3--:R-:W-:-:S05]  /*1640*/  IMAD.SHL.U32 R0, R0, 0x1000000, RZ ;  /* 0x0100000000007824 */ /* 0x008fca00078e00ff */
        /* <DEDUP_REMOVED lines=19> */
.L_x_2667:
[----:B------:R-:W3:Y:S02]  /*1780*/  LDG.E.U8 R4, desc[UR36][R4.64] ;  /* 0x0000002404047981 */ /* 0x000ee4000c1e1100 */
[----:B---3--:R-:W-:-:S05]  /*1790*/  IMAD.SHL.U32 R0, R4, 0x2000000, RZ ;  /* 0x0200000004007824 */ /* 0x008fca00078e00ff */
        /* <DEDUP_REMOVED lines=11> */
[----:B------:R3:W0:Y:S01]  /*1850*/  F2F.F64.F32 R26, R0 ;  /* 0x00000000001a7310 */ /* 0x0006220000201800 */
[----:B------:R-:W-:Y:S05]  /*1860*/  BRA `(.L_x_2656) ;  /* 0x0000000400cc7947 */ /* 0x000fea0003800000 */
.L_x_2666:
[----:B------:R-:W3:Y:S02]  /*1870*/  LDG.E.U16 R0, desc[UR36][R4.64] ;  /* 0x0000002404007981 */ /* 0x000ee4000c1e1500 */
[----:B---3--:R-:W-:-:S04]  /*1880*/  IMAD.U32 R0, R0, 0x10000, RZ ;  /* 0x0001000000007824 */ /* 0x008fc800078e00ff */
[----:B------:R-:W-:-:S04]  /*1890*/  FMUL.FTZ R0, R0, 1 ;  /* 0x3f80000000007820 */ /* 0x000fc80000410000 */
[----:B------:R0:W1:Y:S01]  /*18a0*/  F2F.F64.F32 R26, R0 ;  /* 0x00000000001a7310 */ /* 0x0000620000201800 */
[----:B------:R-:W-:Y:S05]  /*18b0*/  BRA `(.L_x_2656) ;  /* 0x0000000400b87947 */ /* 0x000fea0003800000 */
.L_x_2663:
        /* <DEDUP_REMOVED lines=8> */
[----:B------:R-:W3:Y:S02]  /*1940*/  LDG.E.U16 R4, desc[UR36][R4.64] ;  /* 0x0000002404047981 */ /* 0x000ee4000c1e1500 */
[----:B---3--:R0:W1:Y:S01]  /*1950*/  I2F.F64.U16 R26, R4 ;  /* 0x00000004001a7312 */ /* 0x0080620000101800 */
[----:B------:R-:W-:Y:S05]  /*1960*/  BRA `(.L_x_2656) ;  /* 0x00000004008c7947 */ /* 0x000fea0003800000 */
.L_x_2670:
[----:B------:R-:W3:Y:S01]  /*1970*/  LDG.E.U8 R3, desc[UR36][R4.64] ;  /* 0x0000002404037981 */ /* 0x000ee2000c1e1100 */
[----:B------:R-:W-:Y:S01]  /*1980*/  BSSY B0, `(.L_x_2671) ;  /* 0x0000018000007945 */ /* 0x000fe20003800000 */
[----:B------:R-:W-:Y:S01]  /*1990*/  IMAD.MOV.U32 R0, RZ, RZ, RZ ;  /* 0x000000ffff007224 */ /* 0x000fe200078e00ff */
[----:B---3--:R-:W-:-:S13]  /*19a0*/  ISETP.NE.AND P0, PT, R3, RZ, PT ;  /* 0x000000ff0300720c */ /* 0x008fda0003f05270 */
        /* <DEDUP_REMOVED lines=17> */
.L_x_2674:
[----:B------:R-:W-:Y:S05]  /*1ac0*/  BSYNC B1 ;  /* 0x0000000000017941 */ /* 0x000fea0003800000 */
.L_x_2673:
[----:B------:R-:W-:Y:S01]  /*1ad0*/  LEA R5, R0, 0x3b800000, 0x17 ;  /* 0x3b80000000057811 */ /* 0x000fe200078eb8ff */
[----:B------:R-:W-:-:S05]  /*1ae0*/  IMAD.SHL.U32 R0, R3, 0x100000, RZ ;  /* 0x0010000003007824 */ /* 0x000fca00078e00ff */
[----:B------:R-:W-:-:S07]  /*1af0*/  LOP3.LUT R0, R5, R0, R6, 0xfe, !PT ;  /* 0x0000000005007212 */ /* 0x000fce00078efe06 */
.L_x_2672:
[----:B------:R-:W-:Y:S05]  /*1b00*/  BSYNC B0 ;  /* 0x0000000000007941 */ /* 0x000fea0003800000 */
.L_x_2671:
[----:B------:R-:W-:-:S04]  /*1b10*/  FMUL.FTZ R0, R0, 1 ;  /* 0x3f80000000007820 */ /* 0x000fc80000410000 */
[----:B------:R0:W1:Y:S01]  /*1b20*/  F2F.F64.F32 R26, R0 ;  /* 0x00000000001a7310 */ /* 0x0000620000201800 */
[----:B------:R-:W-:Y:S05]  /*1b30*/  BRA `(.L_x_2656) ;  /* 0x0000000400187947 */ /* 0x000fea0003800000 */
.L_x_2669:
        /* <DEDUP_REMOVED lines=21> */
.L_x_2678:
[----:B------:R-:W-:Y:S05]  /*1c90*/  BSYNC B1 ;  /* 0x0000000000017941 */ /* 0x000fea0003800000 */
.L_x_2677:
[----:B------:R-:W-:Y:S01]  /*1ca0*/  LEA R5, R0, 0x37800000, 0x17 ;  /* 0x3780000000057811 */ /* 0x000fe200078eb8ff */
[----:B------:R-:W-:-:S05]  /*1cb0*/  IMAD.SHL.U32 R0, R3, 0x200000, RZ ;  /* 0x0020000003007824 */ /* 0x000fca00078e00ff */
[----:B------:R-:W-:-:S07]  /*1cc0*/  LOP3.LUT R0, R5, R0, R6, 0xfe, !PT ;  /* 0x0000000005007212 */ /* 0x000fce00078efe06 */
.L_x_2676:
[----:B------:R-:W-:Y:S05]  /*1cd0*/  BSYNC B0 ;  /* 0x0000000000007941 */ /* 0x000fea0003800000 */
.L_x_2675:
[----:B------:R-:W-:-:S04]  /*1ce0*/  FMUL.FTZ R0, R0, 1 ;  /* 0x3f80000000007820 */ /* 0x000fc80000410000 */
[----:B------:R0:W1:Y:S01]  /*1cf0*/  F2F.F64.F32 R26, R0 ;  /* 0x00000000001a7310 */ /* 0x0000620000201800 */
[----:B------:R-:W-:Y:S05]  /*1d00*/  BRA `(.L_x_2656) ;  /* 0x0000000000a47947 */ /* 0x000fea0003800000 */
.L_x_2668:
[----:B------:R-:W-:-:S13]  /*1d10*/  ISETP.NE.AND P0, PT, R0, 0x1c, PT ;  /* 0x0000001c0000780c */ /* 0x000fda0003f05270 */
[----:B------:R-:W-:Y:S05]  /*1d20*/  @!P0 BRA `(.L_x_2679) ;  /* 0x0000000000948947 */ /* 0x000fea0003800000 */
[----:B------:R-:W-:-:S13]  /*1d30*/  ISETP.NE.AND P0, PT, R0, 0x1d, PT ;  /* 0x0000001d0000780c */ /* 0x000fda0003f05270 */
[----:B------:R-:W-:Y:S05]  /*1d40*/  @!P0 BRA `(.L_x_2680) ;  /* 0x0000000000808947 */ /* 0x000fea0003800000 */
[----:B------:R-:W-:-:S13]  /*1d50*/  ISETP.NE.AND P0, PT, R0, 0x2c, PT ;  /* 0x0000002c0000780c */ /* 0x000fda0003f05270 */
[----:B------:R-:W-:Y:S05]  /*1d60*/  @P0 BRA `(.L_x_2655) ;  /* 0x0000000000300947 */ /* 0x000fea0003800000 */
[----:B------:R-:W3:Y:S01]  /*1d70*/  LDG.E.U8 R4, desc[UR36][R4.64] ;  /* 0x0000002404047981 */ /* 0x000ee2000c1e1100 */
[----:B------:R-:W-:Y:S01]  /*1d80*/  BSSY B0, `(.L_x_2681) ;  /* 0x0000007000007945 */ /* 0x000fe20003800000 */
[----:B------:R-:W-:Y:S01]  /*1d90*/  IMAD.MOV.U32 R0, RZ, RZ, 0x400000 ;  /* 0x00400000ff007424 */ /* 0x000fe200078e00ff */
[----:B---3--:R-:W-:-:S13]  /*1da0*/  ISETP.NE.AND P0, PT, R4, RZ, PT ;  /* 0x000000ff0400720c */ /* 0x008fda0003f05270 */
[----:B------:R-:W-:Y:S05]  /*1db0*/  @!P0 BRA `(.L_x_2682) ;  /* 0x00000000000c8947 */ /* 0x000fea0003800000 */
[----:B------:R-:W-:-:S13]  /*1dc0*/  ISETP.NE.AND P0, PT, R4, 0xff, PT ;  /* 0x000000ff0400780c */ /* 0x000fda0003f05270 */
[----:B------:R-:W-:Y:S02]  /*1dd0*/  @!P0 IMAD.MOV.U32 R0, RZ, RZ, 0x7f800001 ;  /* 0x7f800001ff008424 */ /* 0x000fe400078e00ff */
[----:B------:R-:W-:-:S07]  /*1de0*/  @P0 IMAD.SHL.U32 R0, R4, 0x800000, RZ ;  /* 0x0080000004000824 */ /* 0x000fce00078e00ff */
.L_x_2682:
[----:B------:R-:W-:Y:S05]  /*1df0*/  BSYNC B0 ;  /* 0x0000000000007941 */ /* 0x000fea0003800000 */
.L_x_2681:
[----:B------:R-:W-:-:S04]  /*1e00*/  FMUL.FTZ R0, R0, 1 ;  /* 0x3f80000000007820 */ /* 0x000fc80000410000 */
[----:B------:R0:W1:Y:S01]  /*1e10*/  F2F.F64.F32 R26, R0 ;  /* 0x00000000001a7310 */ /* 0x0000620000201800 */
[----:B------:R-:W-:Y:S05]  /*1e20*/  BRA `(.L_x_2656) ;  /* 0x00000000005c7947 */ /* 0x000fea0003800000 */
.L_x_2655:
        /* <DEDUP_REMOVED lines=16> */
.L_x_2683:
[----:B------:R-:W-:Y:S01]  /*1f30*/  CS2R R26, SRZ ;  /* 0x00000000001a7805 */ /* 0x000fe2000001ff00 */
[----:B------:R-:W-:Y:S06]  /*1f40*/  BRA `(.L_x_2656) ;  /* 0x0000000000147947 */ /* 0x000fec0003800000 */
.L_x_2680:
[----:B------:R-:W3:Y:S02]  /*1f50*/  LDG.E.64 R26, desc[UR36][R4.64] ;  /* 0x00000024041a7981 */ /* 0x000ee4000c1e1b00 */
[----:B---3--:R-:W0:Y:S01]  /*1f60*/  I2F.F64.U64 R26, R26 ;  /* 0x0000001a001a7312 */ /* 0x008e220000301800 */
[----:B------:R-:W-:Y:S05]  /*1f70*/  BRA `(.L_x_2656) ;  /* 0x0000000000087947 */ /* 0x000fea0003800000 */
.L_x_2679:
[----:B------:R-:W3:Y:S02]  /*1f80*/  LDG.E R4, desc[UR36][R4.64] ;  /* 0x0000002404047981 */ /* 0x000ee4000c1e1900 */
[----:B---3--:R0:W1:Y:S02]  /*1f90*/  I2F.F64.U32 R26, R4 ;  /* 0x00000004001a7312 */ /* 0x0080640000201800 */
.L_x_2656:
[----:B------:R-:W-:-:S07]  /*1fa0*/  VIADD R23, R23, 0x80 ;  /* 0x0000008017177836 */ /* 0x000fce0000000000 */
.L_x_2650:
[----:B------:R-:W-:Y:S05]  /*1fb0*/  BSYNC B6 ;  /* 0x0000000000067941 */ /* 0x000fea0003800000 */
.L_x_2649:
[----:B------:R-:W-:Y:S01]  /*1fc0*/  ISETP.GE.AND P0, PT, R23, R18, PT ;  /* 0x000000121700720c */ /* 0x000fe20003f06270 */
[----:B------:R-:W-:Y:S01]  /*1fd0*/  BSSY B6, `(.L_x_2684) ;  /* 0x00000f9000067945 */ /* 0x000fe20003800000 */
[----:B------:R-:W-:Y:S02]  /*1fe0*/  CS2R R24, SRZ ;  /* 0x0000000000187805 */ /* 0x000fe4000001ff00 */
[----:B------:R-:W-:-:S09]  /*1ff0*/  CS2R R16, SRZ ;  /* 0x0000000000107805 */ /* 0x000fd2000001ff00 */
[----:B------:R-:W-:Y:S05]  /*2000*/  @P0 BRA `(.L_x_2685) ;  /* 0x0000000c00d40947 */ /* 0x000fea0003800000 */
[----:B01----:R-:W0:Y:S01]  /*2010*/  LDC.64 R4, c[0x0][0x220] ;  /* 0x00008800ff047b82 */ /* 0x003e220000000a00 */
[----:B---3--:R-:W-:Y:S01]  /*2020*/  IMAD R0, R2, 0x200, R23 ;  /* 0x0000020002007824 */ /* 0x008fe200078e0217 */
        /* <DEDUP_REMOVED lines=19> */
.L_x_2689:
[----:B------:R-:W3:Y:S02]  /*2160*/  LDG.E.U8 R4, desc[UR36][R4.64] ;  /* 0x0000002404047981 */ /* 0x000ee4000c1e1100 */
[----:B---3--:R0:W1:Y:S01]  /*2170*/  I2F.F64.U16 R16, R4 ;  /* 0x0000000400107312 */ /* 0x0080620000101800 */
[----:B------:R-:W-:Y:S05]  /*2180*/  BRA `(.L_x_2691) ;  /* 0x0000000c00707947 */ /* 0x000fea0003800000 */
.L_x_2688:
        /* <DEDUP_REMOVED lines=9> */
.L_x_2693:
[----:B------:R-:W3:Y:S02]  /*2220*/  LDG.E R4, desc[UR36][R4.64] ;  /* 0x0000002404047981 */ /* 0x000ee4000c1e1900 */
[----:B---3--:R0:W1:Y:S01]  /*2230*/  I2F.F64 R16, R4 ;  /* 0x0000000400107312 */ /* 0x0080620000201c00 */
[----:B------:R-:W-:Y:S05]  /*2240*/  BRA `(.L_x_2691) ;  /* 0x0000000c00407947 */ /* 0x000fea0003800000 */
.L_x_2692:
[----:B------:R-:W3:Y:S02]  /*2250*/  LDG.E.U16 R4, desc[UR36][R4.64] ;  /* 0x0000002404047981 */ /* 0x000ee4000c1e1500 */
[----:B---3--:R0:W1:Y:S01]  /*2260*/  I2F.F64.S16 R16, R4 ;  /* 0x0000000400107312 */ /* 0x0080620000101c00 */
[----:B------:R-:W-:Y:S05]  /*2270*/  BRA `(.L_x_2691) ;  /* 0x0000000c00347947 */ /* 0x000fea0003800000 */
.L_x_2687:
        /* <DEDUP_REMOVED lines=10> */
.L_x_2695:
[----:B------:R-:W3:Y:S02]  /*2320*/  LDG.E.U16 R0, desc[UR36][R4.64] ;  /* 0x0000002404007981 */ /* 0x000ee4000c1e1500 */
[----:B---3--:R-:W-:-:S05]  /*2330*/  HADD2.F32 R0, -RZ, R0.H0_H0 ;  /* 0x20000000ff007230 */ /* 0x008fca0000004100 */
[----:B------:R-:W-:-:S04]  /*2340*/  FMUL.FTZ R0, R0, 1 ;  /* 0x3f80000000007820 */ /* 0x000fc80000410000 */
[----:B------:R0:W1:Y:S01]  /*2350*/  F2F.F64.F32 R16, R0 ;  /* 0x0000000000107310 */ /* 0x0000620000201800 */
[----:B------:R-:W-:Y:S05]  /*2360*/  BRA `(.L_x_2691) ;  /* 0x0000000800f87947 */ /* 0x000fea0003800000 */
.L_x_2694:
        /* <DEDUP_REMOVED lines=10> */
.L_x_2697:
[----:B------:R-:W3:Y:S02]  /*2410*/  LDG.E.U16 R4, desc[UR36][R4.64] ;  /* 0x0000002404047981 */ /* 0x000ee4000c1e1500 */
[----:B---3--:R-:W-:-:S05]  /*2420*/  HADD2.F32 R0, -RZ, R4.H0_H0 ;  /* 0x20000004ff007230 */ /* 0x008fca0000004100 */
[----:B------:R-:W-:-:S04]  /*2430*/  FMUL.FTZ R0, R0, 1 ;  /* 0x3f80000000007820 */ /* 0x000fc80000410000 */
[----:B------:R0:W1:Y:S01]  /*2440*/  F2F.F64.F32 R16, R0 ;  /* 0x0000000000107310 */ /* 0x0000620000201800 */
[----:B------:R-:W-:Y:S05]  /*2450*/  BRA `(.L_x_2691) ;  /* 0x0000000800bc7947 */ /* 0x000fea0003800000 */
.L_x_2696:
[----:B------:R0:W5:Y:S01]  /*2460*/  LDG.E.64 R16, desc[UR36][R4.64] ;  /* 0x0000002404107981 */ /* 0x000162000c1e1b00 */
[----:B------:R-:W-:Y:S05]  /*2470*/  BRA `(.L_x_2691) ;  /* 0x0000000800b47947 */ /* 0x000fea0003800000 */
.L_x_2686:
        /* <DEDUP_REMOVED lines=13> */
.L_x_2700:
[----:B------:R0:W5:Y:S01]  /*2550*/  LDG.E.64 R16, desc[UR36][R4.64] ;  /* 0x0000002404107981 */ /* 0x000162000c1e1b00 */
[----:B------:R-:W-:Y:S05]  /*2560*/  BRA `(.L_x_2691) ;  /* 0x0000000800787947 */ /* 0x000fea0003800000 */
.L_x_2699:
        /* <DEDUP_REMOVED lines=28> */
.L_x_2702:
        /* <DEDUP_REMOVED lines=15> */
.L_x_2701:
[----:B------:R-:W3:Y:S02]  /*2820*/  LDG.E.U16 R0, desc[UR36][R4.64] ;  /* 0x0000002404007981 */ /* 0x000ee4000c1e1500 */
[----:B---3--:R-:W-:-:S04]  /*2830*/  IMAD.U32 R0, R0, 0x10000, RZ ;  /* 0x0001000000007824 */ /* 0x008fc800078e00ff */
[----:B------:R-:W-:-:S04]  /*2840*/  FMUL.FTZ R0, R0, 1 ;  /* 0x3f80000000007820 */ /* 0x000fc80000410000 */
[----:B------:R0:W1:Y:S01]  /*2850*/  F2F.F64.F32 R16, R0 ;  /* 0x0000000000107310 */ /* 0x0000620000201800 */
[----:B------:R-:W-:Y:S05]  /*2860*/  BRA `(.L_x_2691) ;  /* 0x0000000400b87947 */ /* 0x000fea0003800000 */
.L_x_2698:
        /* <DEDUP_REMOVED lines=11> */
.L_x_2705:
        /* <DEDUP_REMOVED lines=21> */
.L_x_2709:
[----:B------:R-:W-:Y:S05]  /*2a70*/  BSYNC B1 ;  /* 0x0000000000017941 */ /* 0x000fea0003800000 */
.L_x_2708:
[----:B------:R-:W-:Y:S01]  /*2a80*/  LEA R5, R0, 0x3b800000, 0x17 ;  /* 0x3b80000000057811 */ /* 0x000fe200078eb8ff */
[----:B------:R-:W-:-:S05]  /*2a90*/  IMAD.SHL.U32 R0, R3, 0x100000, RZ ;  /* 0x0010000003007824 */ /* 0x000fca00078e00ff */
[----:B------:R-:W-:-:S07]  /*2aa0*/  LOP3.LUT R0, R5, R0, R6, 0xfe, !PT ;  /* 0x0000000005007212 */ /* 0x000fce00078efe06 */
.L_x_2707:
[----:B------:R-:W-:Y:S05]  /*2ab0*/  BSYNC B0 ;  /* 0x0000000000007941 */ /* 0x000fea0003800000 */
.L_x_2706:
[----:B------:R-:W-:-:S04]  /*2ac0*/  FMUL.FTZ R0, R0, 1 ;  /* 0x3f80000000007820 */ /* 0x000fc80000410000 */
[----:B------:R3:W0:Y:S01]  /*2ad0*/  F2F.F64.F32 R16, R0 ;  /* 0x0000000000107310 */ /* 0x0006220000201800 */
[----:B------:R-:W-:Y:S05]  /*2ae0*/  BRA `(.L_x_2691) ;  /* 0x0000000400187947 */ /* 0x000fea0003800000 */
.L_x_2704:
        /* <DEDUP_REMOVED lines=21> */
.L_x_2713:
[----:B------:R-:W-:Y:S05]  /*2c40*/  BSYNC B1 ;  /* 0x0000000000017941 */ /* 0x000fea0003800000 */
.L_x_2712:
[----:B------:R-:W-:Y:S01]  /*2c50*/  LEA R5, R0, 0x37800000, 0x17 ;  /* 0x3780000000057811 */ /* 0x000fe200078eb8ff */
[----:B------:R-:W-:-:S05]  /*2c60*/  IMAD.SHL.U32 R0, R3, 0x200000, RZ ;  /* 0x0020000003007824 */ /* 0x000fca00078e00ff */
[----:B------:R-:W-:-:S07]  /*2c70*/  LOP3.LUT R0, R5, R0, R6, 0xfe, !PT ;  /* 0x0000000005007212 */ /* 0x000fce00078efe06 */
.L_x_2711:
[----:B------:R-:W-:Y:S05]  /*2c80*/  BSYNC B0 ;  /* 0x0000000000007941 */ /* 0x000fea0003800000 */
.L_x_2710:
[----:B------:R-:W-:-:S04]  /*2c90*/  FMUL.FTZ R0, R0, 1 ;  /* 0x3f80000000007820 */ /* 0x000fc80000410000 */
[----:B------:R0:W1:Y:S01]  /*2ca0*/  F2F.F64.F32 R16, R0 ;  /* 0x0000000000107310 */ /* 0x0000620000201800 */
[----:B------:R-:W-:Y:S05]  /*2cb0*/  BRA `(.L_x_2691) ;  /* 0x0000000000a47947 */ /* 0x000fea0003800000 */
.L_x_2703:
        /* <DEDUP_REMOVED lines=14> */
.L_x_2717:
[----:B------:R-:W-:Y:S05]  /*2da0*/  BSYNC B0 ;  /* 0x0000000000007941 */ /* 0x000fea0003800000 */
.L_x_2716:
[----:B------:R-:W-:-:S04]  /*2db0*/  FMUL.FTZ R0, R0, 1 ;  /* 0x3f80000000007820 */ /* 0x000fc80000410000 */
[----:B------:R0:W1:Y:S01]  /*2dc0*/  F2F.F64.F32 R16, R0 ;  /* 0x0000000000107310 */ /* 0x0000620000201800 */
[----:B------:R-:W-:Y:S05]  /*2dd0*/  BRA `(.L_x_2691) ;  /* 0x00000000005c7947 */ /* 0x000fea0003800000 */
.L_x_2690:
        /* <DEDUP_REMOVED lines=16> */
.L_x_2718:
[----:B------:R-:W-:Y:S01]  /*2ee0*/  CS2R R16, SRZ ;  /* 0x0000000000107805 */ /* 0x000fe2000001ff00 */
[----:B------:R-:W-:Y:S06]  /*2ef0*/  BRA `(.L_x_2691) ;  /* 0x0000000000147947 */ /* 0x000fec0003800000 */
.L_x_2715:
[----:B------:R-:W3:Y:S02]  /*2f00*/  LDG.E.64 R16, desc[UR36][R4.64] ;  /* 0x0000002404107981 */ /* 0x000ee4000c1e1b00 */
[----:B---3--:R-:W0:Y:S01]  /*2f10*/  I2F.F64.U64 R16, R16 ;  /* 0x0000001000107312 */ /* 0x008e220000301800 */
[----:B------:R-:W-:Y:S05]  /*2f20*/  BRA `(.L_x_2691) ;  /* 0x0000000000087947 */ /* 0x000fea0003800000 */
.L_x_2714:
[----:B------:R-:W3:Y:S02]  /*2f30*/  LDG.E R4, desc[UR36][R4.64] ;  /* 0x0000002404047981 */ /* 0x000ee4000c1e1900 */
[----:B---3--:R0:W1:Y:S02]  /*2f40*/  I2F.F64.U32 R16, R4 ;  /* 0x0000000400107312 */ /* 0x0080640000201800 */
.L_x_2691:
[----:B------:R-:W-:-:S07]  /*2f50*/  VIADD R23, R23, 0x80 ;  /* 0x0000008017177836 */ /* 0x000fce0000000000 */
.L_x_2685:
[----:B------:R-:W-:Y:S05]  /*2f60*/  BSYNC B6 ;  /* 0x0000000000067941 */ /* 0x000fea0003800000 */
.L_x_2684:
[----:B------:R-:W-:Y:S01]  /*2f70*/  ISETP.GE.AND P0, PT, R23, R18, PT ;  /* 0x000000121700720c */ /* 0x000fe20003f06270 */
[----:B------:R-:W-:-:S12]  /*2f80*/  BSSY B6, `(.L_x_2719) ;  /* 0x00000f4000067945 */ /* 0x000fd80003800000 */
[----:B------:R-:W-:Y:S05]  /*2f90*/  @P0 BRA `(.L_x_2720) ;  /* 0x0000000c00c80947 */ /* 0x000fea0003800000 */
[----:B01----:R-:W0:Y:S01]  /*2fa0*/  LDC.64 R4, c[0x0][0x220] ;  /* 0x00008800ff047b82 */ /* 0x003e220000000a00 */
[----:B---3--:R-:W-:Y:S01]  /*2fb0*/  PRMT R0, R19, 0x9910, RZ ;  /* 0x0000991013007816 */ /* 0x008fe200000000ff */
        /* <DEDUP_REMOVED lines=18> */
.L_x_2724:
[----:B------:R-:W3:Y:S02]  /*30e0*/  LDG.E.U8 R4, desc[UR36][R4.64] ;  /* 0x0000002404047981 */ /* 0x000ee4000c1e1100 */
[----:B---3--:R0:W1:Y:S01]  /*30f0*/  I2F.F64.U16 R24, R4 ;  /* 0x0000000400187312 */ /* 0x0080620000101800 */
[----:B------:R-:W-:Y:S05]  /*3100*/  BRA `(.L_x_2720) ;  /* 0x0000000c006c7947 */ /* 0x000fea0003800000 */
.L_x_2723:
        /* <DEDUP_REMOVED lines=9> */
.L_x_2727:
[----:B------:R-:W3:Y:S02]  /*31a0*/  LDG.E R4, desc[UR36][R4.64] ;  /* 0x0000002404047981 */ /* 0x000ee4000c1e1900 */
[----:B---3--:R0:W1:Y:S01]  /*31b0*/  I2F.F64 R24, R4 ;  /* 0x0000000400187312 */ /* 0x0080620000201c00 */
[----:B------:R-:W-:Y:S05]  /*31c0*/  BRA `(.L_x_2720) ;  /* 0x0000000c003c7947 */ /* 0x000fea0003800000 */
.L_x_2726:
[----:B------:R-:W3:Y:S02]  /*31d0*/  LDG.E.U16 R4, desc[UR36][R4.64] ;  /* 0x0000002404047981 */ /* 0x000ee4000c1e1500 */
[----:B---3--:R0:W1:Y:S01]  /*31e0*/  I2F.F64.S16 R24, R4 ;  /* 0x0000000400187312 */ /* 0x0080620000101c00 */
[----:B------:R-:W-:Y:S05]  /*31f0*/  BRA `(.L_x_2720) ;  /* 0x0000000c00307947 */ /* 0x000fea0003800000 */
.L_x_2722:
        /* <DEDUP_REMOVED lines=10> */
.L_x_2729:
[----:B------:R-:W3:Y:S02]  /*32a0*/  LDG.E.U16 R0, desc[UR36][R4.64] ;  /* 0x0000002404007981 */ /* 0x000ee4000c1e1500 */
[----:B---3--:R-:W-:-:S05]  /*32b0*/  HADD2.F32 R0, -RZ, R0.H0_H0 ;  /* 0x20000000ff007230 */ /* 0x008fca0000004100 */
[----:B------:R-:W-:-:S04]  /*32c0*/  FMUL.FTZ R0, R0, 1 ;  /* 0x3f80000000007820 */ /* 0x000fc80000410000 */
[----:B------:R0:W1:Y:S01]  /*32d0*/  F2F.F64.F32 R24, R0 ;  /* 0x0000000000187310 */ /* 0x0000620000201800 */
[----:B------:R-:W-:Y:S05]  /*32e0*/  BRA `(.L_x_2720) ;  /* 0x0000000800f47947 */ /* 0x000fea0003800000 */
.L_x_2728:
        /* <DEDUP_REMOVED lines=10> */
.L_x_2731:
[----:B------:R-:W3:Y:S02]  /*3390*/  LDG.E.U16 R4, desc[UR36][R4.64] ;  /* 0x0000002404047981 */ /* 0x000ee4000c1e1500 */
[----:B---3--:R-:W-:-:S05]  /*33a0*/  HADD2.F32 R0, -RZ, R4.H0_H0 ;  /* 0x20000004ff007230 */ /* 0x008fca0000004100 */
[----:B------:R-:W-:-:S04]  /*33b0*/  FMUL.FTZ R0, R0, 1 ;  /* 0x3f80000000007820 */ /* 0x000fc80000410000 */
[----:B------:R0:W1:Y:S01]  /*33c0*/  F2F.F64.F32 R24, R0 ;  /* 0x0000000000187310 */ /* 0x0000620000201800 */
[----:B------:R-:W-:Y:S05]  /*33d0*/  BRA `(.L_x_2720) ;  /* 0x0000000800b87947 */ /* 0x000fea0003800000 */
.L_x_2730:
[----:B------:R0:W5:Y:S01]  /*33e0*/  LDG.E.64 R24, desc[UR36][R4.64] ;  /* 0x0000002404187981 */ /* 0x000162000c1e1b00 */
[----:B------:R-:W-:Y:S05]  /*33f0*/  BRA `(.L_x_2720) ;  /* 0x0000000800b07947 */ /* 0x000fea0003800000 */
.L_x_2721:
        /* <DEDUP_REMOVED lines=13> */
.L_x_2734:
[----:B------:R0:W5:Y:S01]  /*34d0*/  LDG.E.64 R24, desc[UR36][R4.64] ;  /* 0x0000002404187981 */ /* 0x000162000c1e1b00 */
[----:B------:R-:W-:Y:S05]  /*34e0*/  BRA `(.L_x_2720) ;  /* 0x0000000800747947 */ /* 0x000fea0003800000 */
.L_x_2733:
        /* <DEDUP_REMOVED lines=28> */
.L_x_2736:
        /* <DEDUP_REMOVED lines=15> */
.L_x_2735:
[----:B------:R-:W3:Y:S02]  /*37a0*/  LDG.E.U16 R0, desc[UR36][R4.64] ;  /* 0x0000002404007981 */ /* 0x000ee4000c1e1500 */
[----:B---3--:R-:W-:-:S04]  /*37b0*/  IMAD.U32 R0, R0, 0x10000, RZ ;  /* 0x0001000000007824 */ /* 0x008fc800078e00ff */
[----:B------:R-:W-:-:S04]  /*37c0*/  FMUL.FTZ R0, R0, 1 ;  /* 0x3f80000000007820 */ /* 0x000fc80000410000 */
[----:B------:R0:W1:Y:S01]  /*37d0*/  F2F.F64.F32 R24, R0 ;  /* 0x0000000000187310 */ /* 0x0000620000201800 */
[----:B------:R-:W-:Y:S05]  /*37e0*/  BRA `(.L_x_2720) ;  /* 0x0000000400b47947 */ /* 0x000fea0003800000 */
.L_x_2732:
        /* <DEDUP_REMOVED lines=11> */
.L_x_2739:
        /* <DEDUP_REMOVED lines=21> */
.L_x_2743:
[----:B------:R-:W-:Y:S05]  /*39f0*/  BSYNC B1 ;  /* 0x0000000000017941 */ /* 0x000fea0003800000 */
.L_x_2742:
[----:B------:R-:W-:Y:S01]  /*3a00*/  LEA R5, R0, 0x3b800000, 0x17 ;  /* 0x3b80000000057811 */ /* 0x000fe200078eb8ff */
[----:B------:R-:W-:-:S05]  /*3a10*/  IMAD.SHL.U32 R0, R3, 0x100000, RZ ;  /* 0x0010000003007824 */ /* 0x000fca00078e00ff */
[----:B------:R-:W-:-:S07]  /*3a20*/  LOP3.LUT R0, R5, R0, R6, 0xfe, !PT ;  /* 0x0000000005007212 */ /* 0x000fce00078efe06 */
.L_x_2741:
[----:B------:R-:W-:Y:S05]  /*3a30*/  BSYNC B0 ;  /* 0x0000000000007941 */ /* 0x000fea0003800000 */
.L_x_2740:
[----:B------:R-:W-:-:S04]  /*3a40*/  FMUL.FTZ R0, R0, 1 ;  /* 0x3f80000000007820 */ /* 0x000fc80000410000 */
[----:B------:R0:W1:Y:S01]  /*3a50*/  F2F.F64.F32 R24, R0 ;  /* 0x0000000000187310 */ /* 0x0000620000201800 */
[----:B------:R-:W-:Y:S05]  /*3a60*/  BRA `(.L_x_2720) ;  /* 0x0000000400147947 */ /* 0x000fea0003800000 */
.L_x_2738:
        /* <DEDUP_REMOVED lines=21> */
.L_x_2747:
[----:B------:R-:W-:Y:S05]  /*3bc0*/  BSYNC B1 ;  /* 0x0000000000017941 */ /* 0x000fea0003800000 */
.L_x_2746:
[----:B------:R-:W-:Y:S01]  /*3bd0*/  LEA R5, R0, 0x37800000, 0x17 ;  /* 0x3780000000057811 */ /* 0x000fe200078eb8ff */
[----:B------:R-:W-:-:S05]  /*3be0*/  IMAD.SHL.U32 R0, R3, 0x200000, RZ ;  /* 0x0020000003007824 */ /* 0x000fca00078e00ff */
[----:B------:R-:W-:-:S07]  /*3bf0*/  LOP3.LUT R0, R5, R0, R6, 0xfe, !PT ;  /* 0x0000000005007212 */ /* 0x000fce00078efe06 */
.L_x_2745:
[----:B------:R-:W-:Y:S05]  /*3c00*/  BSYNC B0 ;  /* 0x0000000000007941 */ /* 0x000fea0003800000 */
.L_x_2744:
[----:B------:R-:W-:-:S04]  /*3c10*/  FMUL.FTZ R0, R0, 1 ;  /* 0x3f80000000007820 */ /* 0x000fc80000410000 */
[----:B------:R0:W1:Y:S01]  /*3c20*/  F2F.F64.F32 R24, R0 ;  /* 0x0000000000187310 */ /* 0x0000620000201800 */
[----:B------:R-:W-:Y:S05]  /*3c30*/  BRA `(.L_x_2720) ;  /* 0x0000000000a07947 */ /* 0x000fea0003800000 */
.L_x_2737:
        /* <DEDUP_REMOVED lines=14> */
.L_x_2751:
[----:B------:R-:W-:Y:S05]  /*3d20*/  BSYNC B0 ;  /* 0x0000000000007941 */ /* 0x000fea0003800000 */
.L_x_2750:
[----:B------:R-:W-:-:S04]  /*3d30*/  FMUL.FTZ R0, R0, 1 ;  /* 0x3f80000000007820 */ /* 0x000fc80000410000 */
[----:B------:R0:W1:Y:S01]  /*3d40*/  F2F.F64.F32 R24, R0 ;  /* 0x0000000000187310 */ /* 0x0000620000201800 */
[----:B------:R-:W-:Y:S05]  /*3d50*/  BRA `(.L_x_2720) ;  /* 0x0000000000587947 */ /* 0x000fea0003800000 */
.L_x_2725:
        /* <DEDUP_REMOVED lines=16> */
.L_x_2752:
[----:B------:R-:W-:Y:S05]  /*3e60*/  BRA `(.L_x_2720) ;  /* 0x0000000000147947 */ /* 0x000fea0003800000 */
.L_x_2749:
[----:B------:R-:W3:Y:S02]  /*3e70*/  LDG.E.64 R24, desc[UR36][R4.64] ;  /* 0x0000002404187981 */ /* 0x000ee4000c1e1b00 */
[----:B---3--:R-:W0:Y:S01]  /*3e80*/  I2F.F64.U64 R24, R24 ;  /* 0x0000001800187312 */ /* 0x008e220000301800 */
[----:B------:R-:W-:Y:S05]  /*3e90*/  BRA `(.L_x_2720) ;  /* 0x0000000000087947 */ /* 0x000fea0003800000 */
.L_x_2748:
[----:B------:R-:W3:Y:S02]  /*3ea0*/  LDG.E R4, desc[UR36][R4.64] ;  /* 0x0000002404047981 */ /* 0x000ee4000c1e1900 */
[----:B---3--:R0:W1:Y:S02]  /*3eb0*/  I2F.F64.U32 R24, R4 ;  /* 0x0000000400187312 */ /* 0x0080640000201800 */
.L_x_2720:
[----:B------:R-:W-:Y:S05]  /*3ec0*/  BSYNC B6 ;  /* 0x0000000000067941 */ /* 0x000fea0003800000 */
.L_x_2719:
[----:B------:R-:W2:Y:S01]  /*3ed0*/  S2R R23, SR_TID.X ;  /* 0x0000000000177919 */ /* 0x000ea20000002100 */
[----:B------:R-:W0:Y:S01]  /*3ee0*/  LDC.U8 R19, c[0x0][0x234] ;  /* 0x00008d00ff137b82 */ /* 0x000e220000000000 */
[----:B------:R-:W-:Y:S01]  /*3ef0*/  BSSY B6, `(.L_x_2753) ;  /* 0x000011d000067945 */ /* 0x000fe20003800000 */
[----:B--2---:R-:W-:-:S13]  /*3f00*/  ISETP.GE.AND P0, PT, R23, R18, PT ;  /* 0x000000121700720c */ /* 0x004fda0003f06270 */
[----:B------:R-:W-:Y:S05]  /*3f10*/  @P0 BRA `(.L_x_2754) ;  /* 0x0000001000680947 */ /* 0x000fea0003800000 */
[----:B------:R-:W2:Y:S01]  /*3f20*/  LDC.64 R8, c[0x0][0x218] ;  /* 0x00008600ff087b82 */ /* 0x000ea20000000a00 */
[----:B0--3--:R-:W-:Y:S01]  /*3f30*/  IMAD R0, R2, 0x200, R23 ;  /* 0x0000020002007824 */ /* 0x009fe200078e0217 */
[----:B-1----:R-:W-:Y:S01]  /*3f40*/  PRMT R4, R19, 0x9910, RZ ;  /* 0x0000991013047816 */ /* 0x002fe200000000ff */
[----:B------:R-:W-:Y:S01]  /*3f50*/  ULDC UR4, c[0x0][0x238] ;  /* 0x00008e0000047ab9 */ /* 0x000fe20000000800 */
[----:B------:R-:W-:Y:S02]  /*3f60*/  VIADD R23, R23, 0x80 ;  /* 0x0000008017177836 */ /* 0x000fe40000000000 */
        /* <DEDUP_REMOVED lines=14> */
[----:B----45:R-:W0:Y:S02]  /*4050*/  F2I.F64.TRUNC R29, |R28| ;  /* 0x4000001c001d7311 */ /* 0x030e24000030d100 */
[----:B0-----:R0:W-:Y:S01]  /*4060*/  STG.E.U8 desc[UR36][R8.64], R29 ;  /* 0x0000001d08007986 */ /* 0x0011e2000c101124 */
[----:B------:R-:W-:Y:S05]  /*4070*/  BRA `(.L_x_2754) ;  /* 0x0000001000107947 */ /* 0x000fea0003800000 */
.L_x_2758:
[----:B----45:R-:W0:Y:S02]  /*4080*/  F2I.S64.F64.TRUNC R28, |R28| ;  /* 0x4000001c001c7311 */ /* 0x030e24000030d900 */
[----:B0-----:R-:W-:-:S05]  /*4090*/  IMAD.MOV.U32 R3, RZ, RZ, R28 ;  /* 0x000000ffff037224 */ /* 0x001fca00078e001c */
[----:B------:R0:W-:Y:S01]  /*40a0*/  STG.E.U8 desc[UR36][R8.64], R3 ;  /* 0x0000000308007986 */ /* 0x0001e2000c101124 */
[----:B------:R-:W-:Y:S05]  /*40b0*/  BRA `(.L_x_2754) ;  /* 0x0000001000007947 */ /* 0x000fea0003800000 */
.L_x_2757:
[----:B------:R-:W-:-:S13]  /*40c0*/  ISETP.NE.AND P0, PT, R0, 0x2, PT ;  /* 0x000000020000780c */ /* 0x000fda0003f05270 */
[----:B------:R-:W-:Y:S05]  /*40d0*/  @!P0 BRA `(.L_x_2760) ;  /* 0x0000000000288947 */ /* 0x000fea0003800000 */
[----:B------:R-:W-:-:S13]  /*40e0*/  ISETP.NE.AND P0, PT, R0, 0x3, PT ;  /* 0x000000030000780c */ /* 0x000fda0003f05270 */
[----:B------:R-:W-:Y:S05]  /*40f0*/  @!P0 BRA `(.L_x_2761) ;  /* 0x0000000000148947 */ /* 0x000fea0003800000 */
[----:B------:R-:W-:-:S13]  /*4100*/  ISETP.NE.AND P0, PT, R0, 0x4, PT ;  /* 0x000000040000780c */ /* 0x000fda0003f05270 */
[----:B------:R-:W-:Y:S05]  /*4110*/  @P0 BRA `(.L_x_2759) ;  /* 0x0000000c00900947 */ /* 0x000fea0003800000 */
[----:B----45:R-:W0:Y:S02]  /*4120*/  F2I.S64.F64.TRUNC R28, |R28| ;  /* 0x4000001c001c7311 */ /* 0x030e24000030d900 */
[----:B0-----:R0:W-:Y:S01]  /*4130*/  STG.E.64 desc[UR36][R8.64], R28 ;  /* 0x0000001c08007986 */ /* 0x0011e2000c101b24 */
[----:B------:R-:W-:Y:S05]  /*4140*/  BRA `(.L_x_2754) ;  /* 0x0000000c00dc7947 */ /* 0x000fea0003800000 */
.L_x_2761:
[----:B----45:R-:W0:Y:S02]  /*4150*/  F2I.F64.TRUNC R29, |R28| ;  /* 0x4000001c001d7311 */ /* 0x030e24000030d100 */
[----:B0-----:R0:W-:Y:S01]  /*4160*/  STG.E desc[UR36][R8.64], R29 ;  /* 0x0000001d08007986 */ /* 0x0011e2000c101924 */
[----:B------:R-:W-:Y:S05]  /*4170*/  BRA `(.L_x_2754) ;  /* 0x0000000c00d07947 */ /* 0x000fea0003800000 */
.L_x_2760:
[----:B----45:R-:W0:Y:S02]  /*4180*/  F2I.F64.TRUNC R29, |R28| ;  /* 0x4000001c001d7311 */ /* 0x030e24000030d100 */
[----:B0-----:R0:W-:Y:S01]  /*4190*/  STG.E.U16 desc[UR36][R8.64], R29 ;  /* 0x0000001d08007986 */ /* 0x0011e2000c101524 */
[----:B------:R-:W-:Y:S05]  /*41a0*/  BRA `(.L_x_2754) ;  /* 0x0000000c00c47947 */ /* 0x000fea0003800000 */
.L_x_2756:
        /* <DEDUP_REMOVED lines=8> */
[----:B----45:R-:W0:Y:S01]  /*4230*/  F2F.F32.F64 R3, |R28| ;  /* 0x4000001c00037310 */ /* 0x030e220000301000 */
[----:B------:R-:W-:-:S14]  /*4240*/  DSETP.GEU.AND P0, PT, |R28|, UR4, PT ;  /* 0x000000041c007e2a */ /* 0x000fdc000bf0e200 */
[----:B0-----:R-:W-:-:S05]  /*4250*/  @!P0 FMUL R3, R3, 1.175494350822287508e-38 ;  /* 0x0080000003038820 */ /* 0x001fca0000400000 */
[----:B------:R0:W-:Y:S01]  /*4260*/  STG.E desc[UR36][R8.64], R3 ;  /* 0x0000000308007986 */ /* 0x0001e2000c101924 */
[----:B------:R-:W-:Y:S05]  /*4270*/  BRA `(.L_x_2754) ;  /* 0x0000000c00907947 */ /* 0x000fea0003800000 */
.L_x_2763:
[----:B------:R-:W-:Y:S01]  /*4280*/  UMOV UR4, 0xf0000000 ;  /* 0xf000000000047882 */ /* 0x000fe20000000000 */
[----:B------:R-:W-:Y:S01]  /*4290*/  UMOV UR5, 0x380fffff ;  /* 0x380fffff00057882 */ /* 0x000fe20000000000 */
[----:B----45:R-:W0:Y:S01]  /*42a0*/  F2F.F32.F64 R0, |R28| ;  /* 0x4000001c00007310 */ /* 0x030e220000301000 */
[----:B------:R-:W-:-:S14]  /*42b0*/  DSETP.GEU.AND P0, PT, |R28|, UR4, PT ;  /* 0x000000041c007e2a */ /* 0x000fdc000bf0e200 */
[----:B0-----:R-:W-:-:S05]  /*42c0*/  @!P0 FMUL R0, R0, 1.175494350822287508e-38 ;  /* 0x0080000000008820 */ /* 0x001fca0000400000 */
[----:B------:R-:W-:-:S05]  /*42d0*/  F2FP.F16.F32.PACK_AB R0, RZ, R0 ;  /* 0x00000000ff00723e */ /* 0x000fca00000000ff */
[----:B------:R0:W-:Y:S01]  /*42e0*/  STG.E.U16 desc[UR36][R8.64], R0 ;  /* 0x0000000008007986 */ /* 0x0001e2000c101524 */
[----:B------:R-:W-:Y:S05]  /*42f0*/  BRA `(.L_x_2754) ;  /* 0x0000000c00707947 */ /* 0x000fea0003800000 */
.L_x_2762:
        /* <DEDUP_REMOVED lines=8> */
[----:B----45:R-:W0:Y:S01]  /*4380*/  F2F.F32.F64 R4, |R28| ;  /* 0x4000001c00047310 */ /* 0x030e220000301000 */
[----:B------:R-:W-:Y:S01]  /*4390*/  DSETP.GEU.AND P0, PT, |R28|, UR4, PT ;  /* 0x000000041c007e2a */ /* 0x000fe2000bf0e200 */
[----:B------:R-:W-:-:S13]  /*43a0*/  IMAD.MOV.U32 R5, RZ, RZ, RZ ;  /* 0x000000ffff057224 */ /* 0x000fda00078e00ff */
[----:B0-----:R-:W-:-:S05]  /*43b0*/  @!P0 FMUL R4, R4, 1.175494350822287508e-38 ;  /* 0x0080000004048820 */ /* 0x001fca0000400000 */
[----:B------:R0:W-:Y:S01]  /*43c0*/  STG.E.64 desc[UR36][R8.64], R4 ;  /* 0x0000000408007986 */ /* 0x0001e2000c101b24 */
[----:B------:R-:W-:Y:S05]  /*43d0*/  BRA `(.L_x_2754) ;  /* 0x0000000c00387947 */ /* 0x000fea0003800000 */
.L_x_2765:
[----:B------:R-:W-:Y:S01]  /*43e0*/  UMOV UR4, 0xf0000000 ;  /* 0xf000000000047882 */ /* 0x000fe20000000000 */
[----:B------:R-:W-:Y:S01]  /*43f0*/  UMOV UR5, 0x380fffff ;  /* 0x380fffff00057882 */ /* 0x000fe20000000000 */
[----:B----45:R-:W0:Y:S01]  /*4400*/  F2F.F32.F64 R0, |R28| ;  /* 0x4000001c00007310 */ /* 0x030e220000301000 */
[----:B------:R-:W-:-:S14]  /*4410*/  DSETP.GEU.AND P0, PT, |R28|, UR4, PT ;  /* 0x000000041c007e2a */ /* 0x000fdc000bf0e200 */
[----:B0-----:R-:W-:-:S05]  /*4420*/  @!P0 FMUL R0, R0, 1.175494350822287508e-38 ;  /* 0x0080000000008820 */ /* 0x001fca0000400000 */
[----:B------:R-:W-:-:S04]  /*4430*/  F2FP.F16.F32.PACK_AB R3, RZ, R0 ;  /* 0x00000000ff03723e */ /* 0x000fc800000000ff */
[----:B------:R-:W-:-:S05]  /*4440*/  PRMT R3, R3, 0x5410, RZ ;  /* 0x0000541003037816 */ /* 0x000fca00000000ff */
[----:B------:R0:W-:Y:S01]  /*4450*/  STG.E desc[UR36][R8.64], R3 ;  /* 0x0000000308007986 */ /* 0x0001e2000c101924 */
[----:B------:R-:W-:Y:S05]  /*4460*/  BRA `(.L_x_2754) ;  /* 0x0000000c00147947 */ /* 0x000fea0003800000 */
.L_x_2764:
[----:B----45:R-:W-:-:S07]  /*4470*/  DADD R28, -RZ, |R28| ;  /* 0x00000000ff1c7229 */ /* 0x030fce000000051c */
[----:B------:R0:W-:Y:S01]  /*4480*/  STG.E.64 desc[UR36][R8.64], R28 ;  /* 0x0000001c08007986 */ /* 0x0001e2000c101b24 */
[----:B------:R-:W-:Y:S05]  /*4490*/  BRA `(.L_x_2754) ;  /* 0x0000000c00087947 */ /* 0x000fea0003800000 */
.L_x_2755:
        /* <DEDUP_REMOVED lines=8> */
[----:B----45:R-:W-:-:S06]  /*4520*/  DSETP.NEU.AND P0, PT, |R28|, RZ, PT ;  /* 0x000000ff1c00722a */ /* 0x030fcc0003f0d200 */
[----:B------:R-:W-:-:S05]  /*4530*/  SEL R3, RZ, 0x1, !P0 ;  /* 0x00000001ff037807 */ /* 0x000fca0004000000 */
[----:B------:R0:W-:Y:S01]  /*4540*/  STG.E.U8 desc[UR36][R8.64], R3 ;  /* 0x0000000308007986 */ /* 0x0001e2000c101124 */
[----:B------:R-:W-:Y:S05]  /*4550*/  BRA `(.L_x_2754) ;  /* 0x0000000800d87947 */ /* 0x000fea0003800000 */
.L_x_2768:
[----:B----45:R-:W-:Y:S01]  /*4560*/  DADD R4, -RZ, |R28| ;  /* 0x00000000ff047229 */ /* 0x030fe2000000051c */
[----:B------:R-:W-:-:S06]  /*4570*/  CS2R R6, SRZ ;  /* 0x0000000000067805 */ /* 0x000fcc000001ff00 */
[----:B------:R0:W-:Y:S01]  /*4580*/  STG.E.128 desc[UR36][R8.64], R4 ;  /* 0x0000000408007986 */ /* 0x0001e2000c101d24 */
[----:B------:R-:W-:Y:S05]  /*4590*/  BRA `(.L_x_2754) ;  /* 0x0000000800c87947 */ /* 0x000fea0003800000 */
.L_x_2767:
        /* <DEDUP_REMOVED lines=25> */
.L_x_2772:
[----:B------:R-:W-:Y:S05]  /*4730*/  BSYNC B0 ;  /* 0x0000000000007941 */ /* 0x000fea0003800000 */
.L_x_2771:
[----:B------:R-:W-:-:S05]  /*4740*/  LOP3.LUT R5, R0, R5, RZ, 0xfc, !PT ;  /* 0x0000000500057212 */ /* 0x000fca00078efcff */
[----:B------:R0:W-:Y:S01]  /*4750*/  STG.E.U8 desc[UR36][R8.64], R5 ;  /* 0x0000000508007986 */ /* 0x0001e2000c101124 */
[----:B------:R-:W-:Y:S05]  /*4760*/  BRA `(.L_x_2754) ;  /* 0x0000000800547947 */ /* 0x000fea0003800000 */
.L_x_2770:
[----:B------:R-:W-:Y:S01]  /*4770*/  UMOV UR4, 0xf0000000 ;  /* 0xf000000000047882 */ /* 0x000fe20000000000 */
[----:B------:R-:W-:Y:S01]  /*4780*/  UMOV UR5, 0x380fffff ;  /* 0x380fffff00057882 */ /* 0x000fe20000000000 */
[----:B----45:R-:W0:Y:S01]  /*4790*/  F2F.F32.F64 R5, |R28| ;  /* 0x4000001c00057310 */ /* 0x030e220000301000 */
        /* <DEDUP_REMOVED lines=14> */
.L_x_2774:
[----:B------:R-:W-:Y:S01]  /*4880*/  IMAD.MOV.U32 R0, RZ, RZ, 0x7f ;  /* 0x0000007fff007424 */ /* 0x000fe200078e00ff */
[----:B------:R-:W-:-:S04]  /*4890*/  ISETP.GT.U32.AND P0, PT, R3, 0x7f800000, PT ;  /* 0x7f8000000300780c */ /* 0x000fc80003f04070 */
[----:B------:R-:W-:-:S09]  /*48a0*/  SEL R0, R0, 0x7c, P0 ;  /* 0x0000007c00007807 */ /* 0x000fd20000000000 */
.L_x_2775:
[----:B------:R-:W-:Y:S05]  /*48b0*/  BSYNC B0 ;  /* 0x0000000000007941 */ /* 0x000fea0003800000 */
.L_x_2773:
[----:B------:R-:W-:-:S04]  /*48c0*/  LOP3.LUT R3, R5, 0x80000000, RZ, 0xc0, !PT ;  /* 0x8000000005037812 */ /* 0x000fc800078ec0ff */
[----:B------:R-:W-:-:S04]  /*48d0*/  SHF.R.U32.HI R3, RZ, 0x18, R3 ;  /* 0x00000018ff037819 */ /* 0x000fc80000011603 */
[----:B------:R-:W-:-:S05]  /*48e0*/  LOP3.LUT R3, R0, R3, RZ, 0xfc, !PT ;  /* 0x0000000300037212 */ /* 0x000fca00078efcff */
[----:B------:R0:W-:Y:S01]  /*48f0*/  STG.E.U8 desc[UR36][R8.64], R3 ;  /* 0x0000000308007986 */ /* 0x0001e2000c101124 */
[----:B------:R-:W-:Y:S05]  /*4900*/  BRA `(.L_x_2754) ;  /* 0x0000000400ec7947 */ /* 0x000fea0003800000 */
.L_x_2769:
[----:B------:R-:W-:Y:S01]  /*4910*/  UMOV UR4, 0xf0000000 ;  /* 0xf000000000047882 */ /* 0x000fe20000000000 */
[----:B------:R-:W-:Y:S01]  /*4920*/  UMOV UR5, 0x380fffff ;  /* 0x380fffff00057882 */ /* 0x000fe20000000000 */
[----:B----45:R-:W0:Y:S01]  /*4930*/  F2F.F32.F64 R0, |R28| ;  /* 0x4000001c00007310 */ /* 0x030e220000301000 */
[----:B------:R-:W-:-:S14]  /*4940*/  DSETP.GEU.AND P0, PT, |R28|, UR4, PT ;  /* 0x000000041c007e2a */ /* 0x000fdc000bf0e200 */
[----:B0-----:R-:W-:-:S05]  /*4950*/  @!P0 FMUL R0, R0, 1.175494350822287508e-38 ;  /* 0x0080000000008820 */ /* 0x001fca0000400000 */
[----:B------:R-:W-:-:S05]  /*4960*/  F2FP.BF16.F32.PACK_AB R0, RZ, R0 ;  /* 0x00000000ff00723e */ /* 0x000fca00000010ff */
[----:B------:R0:W-:Y:S01]  /*4970*/  STG.E.U16 desc[UR36][R8.64], R0 ;  /* 0x0000000008007986 */ /* 0x0001e2000c101524 */
[----:B------:R-:W-:Y:S05]  /*4980*/  BRA `(.L_x_2754) ;  /* 0x0000000400cc7947 */ /* 0x000fea0003800000 */
.L_x_2766:
        /* <DEDUP_REMOVED lines=8> */
[----:B----45:R-:W0:Y:S02]  /*4a10*/  F2I.U32.F64.TRUNC R29, |R28| ;  /* 0x4000001c001d7311 */ /* 0x030e24000030d000 */
[----:B0-----:R0:W-:Y:S01]  /*4a20*/  STG.E.U16 desc[UR36][R8.64], R29 ;  /* 0x0000001d08007986 */ /* 0x0011e2000c101524 */
[----:B------:R-:W-:Y:S05]  /*4a30*/  BRA `(.L_x_2754) ;  /* 0x0000000400a07947 */ /* 0x000fea0003800000 */
.L_x_2778:
[----:B------:R-:W-:Y:S01]  /*4a40*/  UMOV UR4, 0xf0000000 ;  /* 0xf000000000047882 */ /* 0x000fe20000000000 */
[----:B------:R-:W-:Y:S01]  /*4a50*/  UMOV UR5, 0x380fffff ;  /* 0x380fffff00057882 */ /* 0x000fe20000000000 */
[----:B----45:R-:W0:Y:S01]  /*4a60*/  F2F.F32.F64 R5, |R28| ;  /* 0x4000001c00057310 */ /* 0x030e220000301000 */
        /* <DEDUP_REMOVED lines=18> */
.L_x_2781:
[----:B------:R-:W-:-:S04]  /*4b90*/  LOP3.LUT R3, R5, 0x80000000, RZ, 0xc0, !PT ;  /* 0x8000000005037812 */ /* 0x000fc800078ec0ff */
[----:B------:R-:W-:-:S04]  /*4ba0*/  SHF.R.U32.HI R3, RZ, 0x18, R3 ;  /* 0x00000018ff037819 */ /* 0x000fc80000011603 */
[----:B------:R-:W-:-:S04]  /*4bb0*/  LOP3.LUT R0, R0, R3, RZ, 0xfc, !PT ;  /* 0x0000000300007212 */ /* 0x000fc800078efcff */
[----:B------:R-:W-:-:S07]  /*4bc0*/  PRMT R4, R0, 0x7610, R4 ;  /* 0x0000761000047816 */ /* 0x000fce0000000004 */
.L_x_2780:
[----:B------:R-:W-:Y:S05]  /*4bd0*/  BSYNC B0 ;  /* 0x0000000000007941 */ /* 0x000fea0003800000 */
.L_x_2779:
[----:B------:R0:W-:Y:S01]  /*4be0*/  STG.E.U8 desc[UR36][R8.64], R4 ;  /* 0x0000000408007986 */ /* 0x0001e2000c101124 */
[----:B------:R-:W-:Y:S05]  /*4bf0*/  BRA `(.L_x_2754) ;  /* 0x0000000400307947 */ /* 0x000fea0003800000 */
.L_x_2777:
        /* <DEDUP_REMOVED lines=21> */
.L_x_2784:
[----:B------:R-:W-:-:S04]  /*4d50*/  LOP3.LUT R3, R5, 0x80000000, RZ, 0xc0, !PT ;  /* 0x8000000005037812 */ /* 0x000fc800078ec0ff */
[----:B------:R-:W-:-:S04]  /*4d60*/  SHF.R.U32.HI R3, RZ, 0x18, R3 ;  /* 0x00000018ff037819 */ /* 0x000fc80000011603 */
[----:B------:R-:W-:-:S04]  /*4d70*/  LOP3.LUT R0, R0, R3, RZ, 0xfc, !PT ;  /* 0x0000000300007212 */ /* 0x000fc800078efcff */
[----:B------:R-:W-:-:S07]  /*4d80*/  PRMT R4, R0, 0x7610, R4 ;  /* 0x0000761000047816 */ /* 0x000fce0000000004 */
.L_x_2783:
[----:B------:R-:W-:Y:S05]  /*4d90*/  BSYNC B0 ;  /* 0x0000000000007941 */ /* 0x000fea0003800000 */
.L_x_2782:
[----:B------:R0:W-:Y:S01]  /*4da0*/  STG.E.U8 desc[UR36][R8.64], R4 ;  /* 0x0000000408007986 */ /* 0x0001e2000c101124 */
[----:B------:R-:W-:Y:S05]  /*4db0*/  BRA `(.L_x_2754) ;  /* 0x0000000000c07947 */ /* 0x000fea0003800000 */
.L_x_2776:
        /* <DEDUP_REMOVED lines=26> */
.L_x_2759:
        /* <DEDUP_REMOVED lines=15> */
[----:B0---45:R-:W-:Y:S05]  /*5050*/  CALL.ABS.NOINC R14 ;  /* 0x000000000e007343 */ /* 0x031fea0003c00000 */
.L_x_2787:
[----:B------:R-:W-:Y:S05]  /*5060*/  BRA `(.L_x_2754) ;  /* 0x0000000000147947 */ /* 0x000fea0003800000 */
.L_x_2786:
[----:B----45:R-:W0:Y:S02]  /*5070*/  F2I.U64.F64.TRUNC R28, |R28| ;  /* 0x4000001c001c7311 */ /* 0x030e24000030d800 */
[----:B0-----:R0:W-:Y:S01]  /*5080*/  STG.E.64 desc[UR36][R8.64], R28 ;  /* 0x0000001c08007986 */ /* 0x0011e2000c101b24 */
[----:B------:R-:W-:Y:S05]  /*5090*/  BRA `(.L_x_2754) ;  /* 0x0000000000087947 */ /* 0x000fea0003800000 */
.L_x_2785:
[----:B----45:R-:W0:Y:S02]  /*50a0*/  F2I.U32.F64.TRUNC R29, |R28| ;  /* 0x4000001c001d7311 */ /* 0x030e24000030d000 */
[----:B0-----:R2:W-:Y:S02]  /*50b0*/  STG.E desc[UR36][R8.64], R29 ;  /* 0x0000001d08007986 */ /* 0x0015e4000c101924 */
.L_x_2754:
[----:B------:R-:W-:Y:S05]  /*50c0*/  BSYNC B6 ;  /* 0x0000000000067941 */ /* 0x000fea0003800000 */
.L_x_2753:
[----:B------:R-:W-:Y:S01]  /*50d0*/  ISETP.GE.AND P0, PT, R23, R18, PT ;  /* 0x000000121700720c */ /* 0x000fe20003f06270 */
[----:B------:R-:W-:-:S12]  /*50e0*/  BSSY B6, `(.L_x_2788) ;  /* 0x0000238000067945 */ /* 0x000fd80003800000 */
[----:B------:R-:W-:Y:S05]  /*50f0*/  @P0 BRA `(.L_x_2789) ;  /* 0x0000002000d80947 */ /* 0x000fea0003800000 */
[----:B0-2---:R-:W0:Y:S01]  /*5100*/  LDC.64 R8, c[0x0][0x218] ;  /* 0x00008600ff087b82 */ /* 0x005e220000000a00 */
[----:B---3--:R-:W-:Y:S01]  /*5110*/  IMAD R0, R2, 0x200, R23 ;  /* 0x0000020002007824 */ /* 0x008fe200078e0217 */
        /* <DEDUP_REMOVED lines=16> */
[----:B-----5:R-:W0:Y:S02]  /*5220*/  F2I.F64.TRUNC R27, |R26| ;  /* 0x4000001a001b7311 */ /* 0x020e24000030d100 */
[----:B0-----:R0:W-:Y:S01]  /*5230*/  STG.E.U8 desc[UR36][R8.64], R27 ;  /* 0x0000001b08007986 */ /* 0x0011e2000c101124 */
[----:B------:R-:W-:Y:S05]  /*5240*/  BRA `(.L_x_2795) ;  /* 0x0000001000107947 */ /* 0x000fea0003800000 */
.L_x_2793:
[----:B-----5:R-:W0:Y:S02]  /*5250*/  F2I.S64.F64.TRUNC R26, |R26| ;  /* 0x4000001a001a7311 */ /* 0x020e24000030d900 */
[----:B0-----:R-:W-:-:S05]  /*5260*/  IMAD.MOV.U32 R3, RZ, RZ, R26 ;  /* 0x000000ffff037224 */ /* 0x001fca00078e001a */
[----:B------:R0:W-:Y:S01]  /*5270*/  STG.E.U8 desc[UR36][R8.64], R3 ;  /* 0x0000000308007986 */ /* 0x0001e2000c101124 */
[----:B------:R-:W-:Y:S05]  /*5280*/  BRA `(.L_x_2795) ;  /* 0x0000001000007947 */ /* 0x000fea0003800000 */
.L_x_2792:
[----:B------:R-:W-:-:S13]  /*5290*/  ISETP.NE.AND P0, PT, R0, 0x2, PT ;  /* 0x000000020000780c */ /* 0x000fda0003f05270 */
[----:B------:R-:W-:Y:S05]  /*52a0*/  @!P0 BRA `(.L_x_2796) ;  /* 0x0000000000288947 */ /* 0x000fea0003800000 */
[----:B------:R-:W-:-:S13]  /*52b0*/  ISETP.NE.AND P0, PT, R0, 0x3, PT ;  /* 0x000000030000780c */ /* 0x000fda0003f05270 */
[----:B------:R-:W-:Y:S05]  /*52c0*/  @!P0 BRA `(.L_x_2797) ;  /* 0x0000000000148947 */ /* 0x000fea0003800000 */
[----:B------:R-:W-:-:S13]  /*52d0*/  ISETP.NE.AND P0, PT, R0, 0x4, PT ;  /* 0x000000040000780c */ /* 0x000fda0003f05270 */
[----:B------:R-:W-:Y:S05]  /*52e0*/  @P0 BRA `(.L_x_2794) ;  /* 0x0000000c00900947 */ /* 0x000fea0003800000 */
[----:B-----5:R-:W0:Y:S02]  /*52f0*/  F2I.S64.F64.TRUNC R26, |R26| ;  /* 0x4000001a001a7311 */ /* 0x020e24000030d900 */
[----:B0-----:R0:W-:Y:S01]  /*5300*/  STG.E.64 desc[UR36][R8.64], R26 ;  /* 0x0000001a08007986 */ /* 0x0011e2000c101b24 */
[----:B------:R-:W-:Y:S05]  /*5310*/  BRA `(.L_x_2795) ;  /* 0x0000000c00dc7947 */ /* 0x000fea0003800000 */
.L_x_2797:
[----:B-----5:R-:W0:Y:S02]  /*5320*/  F2I.F64.TRUNC R27, |R26| ;  /* 0x4000001a001b7311 */ /* 0x020e24000030d100 */
[----:B0-----:R0:W-:Y:S01]  /*5330*/  STG.E desc[UR36][R8.64], R27 ;  /* 0x0000001b08007986 */ /* 0x0011e2000c101924 */
[----:B------:R-:W-:Y:S05]  /*5340*/  BRA `(.L_x_2795) ;  /* 0x0000000c00d07947 */ /* 0x000fea0003800000 */
.L_x_2796:
[----:B-----5:R-:W0:Y:S02]  /*5350*/  F2I.F64.TRUNC R27, |R26| ;  /* 0x4000001a001b7311 */ /* 0x020e24000030d100 */
[----:B0-----:R0:W-:Y:S01]  /*5360*/  STG.E.U16 desc[UR36][R8.64], R27 ;  /* 0x0000001b08007986 */ /* 0x0011e2000c101524 */
[----:B------:R-:W-:Y:S05]  /*5370*/  BRA `(.L_x_2795) ;  /* 0x0000000c00c47947 */ /* 0x000fea0003800000 */
.L_x_2791:
        /* <DEDUP_REMOVED lines=8> */
[----:B-----5:R-:W0:Y:S01]  /*5400*/  F2F.F32.F64 R3, |R26| ;  /* 0x4000001a00037310 */ /* 0x020e220000301000 */
[----:B------:R-:W-:-:S14]  /*5410*/  DSETP.GEU.AND P0, PT, |R26|, UR4, PT ;  /* 0x000000041a007e2a */ /* 0x000fdc000bf0e200 */
[----:B0-----:R-:W-:-:S05]  /*5420*/  @!P0 FMUL R3, R3, 1.175494350822287508e-38 ;  /* 0x0080000003038820 */ /* 0x001fca0000400000 */
[----:B------:R0:W-:Y:S01]  /*5430*/  STG.E desc[UR36][R8.64], R3 ;  /* 0x0000000308007986 */ /* 0x0001e2000c101924 */
[----:B------:R-:W-:Y:S05]  /*5440*/  BRA `(.L_x_2795) ;  /* 0x0000000c00907947 */ /* 0x000fea0003800000 */
.L_x_2799:
[----:B------:R-:W-:Y:S01]  /*5450*/  UMOV UR4, 0xf0000000 ;  /* 0xf000000000047882 */ /* 0x000fe20000000000 */
[----:B------:R-:W-:Y:S01]  /*5460*/  UMOV UR5, 0x380fffff ;  /* 0x380fffff00057882 */ /* 0x000fe20000000000 */
[----:B-----5:R-:W0:Y:S01]  /*5470*/  F2F.F32.F64 R0, |R26| ;  /* 0x4000001a00007310 */ /* 0x020e220000301000 */
[----:B------:R-:W-:-:S14]  /*5480*/  DSETP.GEU.AND P0, PT, |R26|, UR4, PT ;  /* 0x000000041a007e2a */ /* 0x000fdc000bf0e200 */
[----:B0-----:R-:W-:-:S05]  /*5490*/  @!P0 FMUL R0, R0, 1.175494350822287508e-38 ;  /* 0x0080000000008820 */ /* 0x001fca0000400000 */
[----:B------:R-:W-:-:S05]  /*54a0*/  F2FP.F16.F32.PACK_AB R0, RZ, R0 ;  /* 0x00000000ff00723e */ /* 0x000fca00000000ff */
[----:B------:R0:W-:Y:S01]  /*54b0*/  STG.E.U16 desc[UR36][R8.64], R0 ;  /* 0x0000000008007986 */ /* 0x0001e2000c101524 */
[----:B------:R-:W-:Y:S05]  /*54c0*/  BRA `(.L_x_2795) ;  /* 0x0000000c00707947 */ /* 0x000fea0003800000 */
.L_x_2798:
        /* <DEDUP_REMOVED lines=8> */
[----:B-----5:R-:W0:Y:S01]  /*5550*/  F2F.F32.F64 R4, |R26| ;  /* 0x4000001a00047310 */ /* 0x020e220000301000 */
[----:B------:R-:W-:Y:S01]  /*5560*/  DSETP.GEU.AND P0, PT, |R26|, UR4, PT ;  /* 0x000000041a007e2a */ /* 0x000fe2000bf0e200 */
[----:B------:R-:W-:-:S13]  /*5570*/  IMAD.MOV.U32 R5, RZ, RZ, RZ ;  /* 0x000000ffff057224 */ /* 0x000fda00078e00ff */
[----:B0-----:R-:W-:-:S05]  /*5580*/  @!P0 FMUL R4, R4, 1.175494350822287508e-38 ;  /* 0x0080000004048820 */ /* 0x001fca0000400000 */
[----:B------:R0:W-:Y:S01]  /*5590*/  STG.E.64 desc[UR36][R8.64], R4 ;  /* 0x0000000408007986 */ /* 0x0001e2000c101b24 */
[----:B------:R-:W-:Y:S05]  /*55a0*/  BRA `(.L_x_2795) ;  /* 0x0000000c00387947 */ /* 0x000fea0003800000 */
.L_x_2801:
[----:B------:R-:W-:Y:S01]  /*55b0*/  UMOV UR4, 0xf0000000 ;  /* 0xf000000000047882 */ /* 0x000fe20000000000 */
[----:B------:R-:W-:Y:S01]  /*55c0*/  UMOV UR5, 0x380fffff ;  /* 0x380fffff00057882 */ /* 0x000fe20000000000 */
[----:B-----5:R-:W0:Y:S01]  /*55d0*/  F2F.F32.F64 R0, |R26| ;  /* 0x4000001a00007310 */ /* 0x020e220000301000 */
[----:B------:R-:W-:-:S14]  /*55e0*/  DSETP.GEU.AND P0, PT, |R26|, UR4, PT ;  /* 0x000000041a007e2a */ /* 0x000fdc000bf0e200 */
[----:B0-----:R-:W-:-:S05]  /*55f0*/  @!P0 FMUL R0, R0, 1.175494350822287508e-38 ;  /* 0x0080000000008820 */ /* 0x001fca0000400000 */
[----:B------:R-:W-:-:S04]  /*5600*/  F2FP.F16.F32.PACK_AB R3, RZ, R0 ;  /* 0x00000000ff03723e */ /* 0x000fc800000000ff */
[----:B------:R-:W-:-:S05]  /*5610*/  PRMT R3, R3, 0x5410, RZ ;  /* 0x0000541003037816 */ /* 0x000fca00000000ff */
[----:B------:R0:W-:Y:S01]  /*5620*/  STG.E desc[UR36][R8.64], R3 ;  /* 0x0000000308007986 */ /* 0x0001e2000c101924 */
[----:B------:R-:W-:Y:S05]  /*5630*/  BRA `(.L_x_2795) ;  /* 0x0000000c00147947 */ /* 0x000fea0003800000 */
.L_x_2800:
[----:B-----5:R-:W-:-:S07]  /*5640*/  DADD R26, -RZ, |R26| ;  /* 0x00000000ff1a7229 */ /* 0x020fce000000051a */
[----:B------:R0:W-:Y:S01]  /*5650*/  STG.E.64 desc[UR36][R8.64], R26 ;  /* 0x0000001a08007986 */ /* 0x0001e2000c101b24 */
[----:B------:R-:W-:Y:S05]  /*5660*/  BRA `(.L_x_2795) ;  /* 0x0000000c00087947 */ /* 0x000fea0003800000 */
.L_x_2790:
        /* <DEDUP_REMOVED lines=8> */
[----:B-----5:R-:W-:-:S06]  /*56f0*/  DSETP.NEU.AND P0, PT, |R26|, RZ, PT ;  /* 0x000000ff1a00722a */ /* 0x020fcc0003f0d200 */
[----:B------:R-:W-:-:S05]  /*5700*/  SEL R3, RZ, 0x1, !P0 ;  /* 0x00000001ff037807 */ /* 0x000fca0004000000 */
[----:B------:R0:W-:Y:S01]  /*5710*/  STG.E.U8 desc[UR36][R8.64], R3 ;  /* 0x0000000308007986 */ /* 0x0001e2000c101124 */
[----:B------:R-:W-:Y:S05]  /*5720*/  BRA `(.L_x_2795) ;  /* 0x0000000800d87947 */ /* 0x000fea0003800000 */
.L_x_2804:
[----:B-----5:R-:W-:Y:S01]  /*5730*/  DADD R4, -RZ, |R26| ;  /* 0x00000000ff047229 */ /* 0x020fe2000000051a */
[----:B------:R-:W-:-:S06]  /*5740*/  CS2R R6, SRZ ;  /* 0x0000000000067805 */ /* 0x000fcc000001ff00 */
[----:B------:R0:W-:Y:S01]  /*5750*/  STG.E.128 desc[UR36][R8.64], R4 ;  /* 0x0000000408007986 */ /* 0x0001e2000c101d24 */
[----:B------:R-:W-:Y:S05]  /*5760*/  BRA `(.L_x_2795) ;  /* 0x0000000800c87947 */ /* 0x000fea0003800000 */
.L_x_2803:
        /* <DEDUP_REMOVED lines=25> */
.L_x_2808:
[----:B------:R-:W-:Y:S05]  /*5900*/  BSYNC B0 ;  /* 0x0000000000007941 */ /* 0x000fea0003800000 */
.L_x_2807:
[----:B------:R-:W-:-:S05]  /*5910*/  LOP3.LUT R5, R0, R5, RZ, 0xfc, !PT ;  /* 0x0000000500057212 */ /* 0x000fca00078efcff */
[----:B------:R0:W-:Y:S01]  /*5920*/  STG.E.U8 desc[UR36][R8.64], R5 ;  /* 0x0000000508007986 */ /* 0x0001e2000c101124 */
[----:B------:R-:W-:Y:S05]  /*5930*/  BRA `(.L_x_2795) ;  /* 0x0000000800547947 */ /* 0x000fea0003800000 */
.L_x_2806:
[----:B------:R-:W-:Y:S01]  /*5940*/  UMOV UR4, 0xf0000000 ;  /* 0xf000000000047882 */ /* 0x000fe20000000000 */
[----:B------:R-:W-:Y:S01]  /*5950*/  UMOV UR5, 0x380fffff ;  /* 0x380fffff00057882 */ /* 0x000fe20000000000 */
[----:B-----5:R-:W0:Y:S01]  /*5960*/  F2F.F32.F64 R5, |R26| ;  /* 0x4000001a00057310 */ /* 0x020e220000301000 */
        /* <DEDUP_REMOVED lines=14> */
.L_x_2810:
[----:B------:R-:W-:Y:S01]  /*5a50*/  IMAD.MOV.U32 R0, RZ, RZ, 0x7f ;  /* 0x0000007fff007424 */ /* 0x000fe200078e00ff */
[----:B------:R-:W-:-:S04]  /*5a60*/  ISETP.GT.U32.AND P0, PT, R3, 0x7f800000, PT ;  /* 0x7f8000000300780c */ /* 0x000fc80003f04070 */
[----:B------:R-:W-:-:S09]  /*5a70*/  SEL R0, R0, 0x7c, P0 ;  /* 0x0000007c00007807 */ /* 0x000fd20000000000 */
.L_x_2811:
[----:B------:R-:W-:Y:S05]  /*5a80*/  BSYNC B0 ;  /* 0x0000000000007941 */ /* 0x000fea0003800000 */
.L_x_2809:
[----:B------:R-:W-:-:S04]  /*5a90*/  LOP3.LUT R3, R5, 0x80000000, RZ, 0xc0, !PT ;  /* 0x8000000005037812 */ /* 0x000fc800078ec0ff */
[----:B------:R-:W-:-:S04]  /*5aa0*/  SHF.R.U32.HI R3, RZ, 0x18, R3 ;  /* 0x00000018ff037819 */ /* 0x000fc80000011603 */
[----:B------:R-:W-:-:S05]  /*5ab0*/  LOP3.LUT R3, R0, R3, RZ, 0xfc, !PT ;  /* 0x0000000300037212 */ /* 0x000fca00078efcff */
[----:B------:R0:W-:Y:S01]  /*5ac0*/  STG.E.U8 desc[UR36][R8.64], R3 ;  /* 0x0000000308007986 */ /* 0x0001e2000c101124 */
[----:B------:R-:W-:Y:S05]  /*5ad0*/  BRA `(.L_x_2795) ;  /* 0x0000000400ec7947 */ /* 0x000fea0003800000 */
.L_x_2805:
[----:B------:R-:W-:Y:S01]  /*5ae0*/  UMOV UR4, 0xf0000000 ;  /* 0xf000000000047882 */ /* 0x000fe20000000000 */
[----:B------:R-:W-:Y:S01]  /*5af0*/  UMOV UR5, 0x380fffff ;  /* 0x380fffff00057882 */ /* 0x000fe20000000000 */
[----:B-----5:R-:W0:Y:S01]  /*5b00*/  F2F.F32.F64 R0, |R26| ;  /* 0x4000001a00007310 */ /* 0x020e220000301000 */
[----:B------:R-:W-:-:S14]  /*5b10*/  DSETP.GEU.AND P0, PT, |R26|, UR4, PT ;  /* 0x000000041a007e2a */ /* 0x000fdc000bf0e200 */
[----:B0-----:R-:W-:-:S05]  /*5b20*/  @!P0 FMUL R0, R0, 1.175494350822287508e-38 ;  /* 0x0080000000008820 */ /* 0x001fca0000400000 */
[----:B------:R-:W-:-:S05]  /*5b30*/  F2FP.BF16.F32.PACK_AB R0, RZ, R0 ;  /* 0x00000000ff00723e */ /* 0x000fca00000010ff */
[----:B------:R0:W-:Y:S01]  /*5b40*/  STG.E.U16 desc[UR36][R8.64], R0 ;  /* 0x0000000008007986 */ /* 0x0001e2000c101524 */
[----:B------:R-:W-:Y:S05]  /*5b50*/  BRA `(.L_x_2795) ;  /* 0x0000000400cc7947 */ /* 0x000fea0003800000 */
.L_x_2802:
        /* <DEDUP_REMOVED lines=8> */
[----:B-----5:R-:W0:Y:S02]  /*5be0*/  F2I.U32.F64.TRUNC R27, |R26| ;  /* 0x4000001a001b7311 */ /* 0x020e24000030d000 */
[----:B0-----:R0:W-:Y:S01]  /*5bf0*/  STG.E.U16 desc[UR36][R8.64], R27 ;  /* 0x0000001b08007986 */ /* 0x0011e2000c101524 */
[----:B------:R-:W-:Y:S05]  /*5c00*/  BRA `(.L_x_2795) ;  /* 0x0000000400a07947 */ /* 0x000fea0003800000 */
.L_x_2814:
[----:B------:R-:W-:Y:S01]  /*5c10*/  UMOV UR4, 0xf0000000 ;  /* 0xf000000000047882 */ /* 0x000fe20000000000 */
[----:B------:R-:W-:Y:S01]  /*5c20*/  UMOV UR5, 0x380fffff ;  /* 0x380fffff00057882 */ /* 0x000fe20000000000 */
[----:B-----5:R-:W0:Y:S01]  /*5c30*/  F2F.F32.F64 R5, |R26| ;  /* 0x4000001a00057310 */ /* 0x020e220000301000 */
        /* <DEDUP_REMOVED lines=18> */
.L_x_2817:
[----:B------:R-:W-:-:S04]  /*5d60*/  LOP3.LUT R3, R5, 0x80000000, RZ, 0xc0, !PT ;  /* 0x8000000005037812 */ /* 0x000fc800078ec0ff */
[----:B------:R-:W-:-:S04]  /*5d70*/  SHF.R.U32.HI R3, RZ, 0x18, R3 ;  /* 0x00000018ff037819 */ /* 0x000fc80000011603 */
[----:B------:R-:W-:-:S04]  /*5d80*/  LOP3.LUT R0, R0, R3, RZ, 0xfc, !PT ;  /* 0x0000000300007212 */ /* 0x000fc800078efcff */
[----:B------:R-:W-:-:S07]  /*5d90*/  PRMT R4, R0, 0x7610, R4 ;  /* 0x0000761000047816 */ /* 0x000fce0000000004 */
.L_x_2816:
[----:B------:R-:W-:Y:S05]  /*5da0*/  BSYNC B0 ;  /* 0x0000000000007941 */ /* 0x000fea0003800000 */
.L_x_2815:
[----:B------:R3:W-:Y:S01]  /*5db0*/  STG.E.U8 desc[UR36][R8.64], R4 ;  /* 0x0000000408007986 */ /* 0x0007e2000c101124 */
[----:B------:R-:W-:Y:S05]  /*5dc0*/  BRA `(.L_x_2795) ;  /* 0x0000000400307947 */ /* 0x000fea0003800000 */
.L_x_2813:
        /* <DEDUP_REMOVED lines=21> */
.L_x_2820:
[----:B------:R-:W-:-:S04]  /*5f20*/  LOP3.LUT R3, R5, 0x80000000, RZ, 0xc0, !PT ;  /* 0x8000000005037812 */ /* 0x000fc800078ec0ff */
[----:B------:R-:W-:-:S04]  /*5f30*/  SHF.R.U32.HI R3, RZ, 0x18, R3 ;  /* 0x00000018ff037819 */ /* 0x000fc80000011603 */
[----:B------:R-:W-:-:S04]  /*5f40*/  LOP3.LUT R0, R0, R3, RZ, 0xfc, !PT ;  /* 0x0000000300007212 */ /* 0x000fc800078efcff */
[----:B------:R-:W-:-:S07]  /*5f50*/  PRMT R4, R0, 0x7610, R4 ;  /* 0x0000761000047816 */ /* 0x000fce0000000004 */
.L_x_2819:
[----:B------:R-:W-:Y:S05]  /*5f60*/  BSYNC B0 ;  /* 0x0000000000007941 */ /* 0x000fea0003800000 */
.L_x_2818:
[----:B------:R0:W-:Y:S01]  /*5f70*/  STG.E.U8 desc[UR36][R8.64], R4 ;  /* 0x0000000408007986 */ /* 0x0001e2000c101124 */
[----:B------:R-:W-:Y:S05]  /*5f80*/  BRA `(.L_x_2795) ;  /* 0x0000000000c07947 */ /* 0x000fea0003800000 */
.L_x_2812:
        /* <DEDUP_REMOVED lines=26> */
.L_x_2794:
        /* <DEDUP_REMOVED lines=16> */
.L_x_2823:
[----:B------:R-:W-:Y:S05]  /*6230*/  BRA `(.L_x_2795) ;  /* 0x0000000000147947 */ /* 0x000fea0003800000 */
.L_x_2822:
[----:B-----5:R-:W0:Y:S02]  /*6240*/  F2I.U64.F64.TRUNC R26, |R26| ;  /* 0x4000001a001a7311 */ /* 0x020e24000030d800 */
[----:B0-----:R2:W-:Y:S01]  /*6250*/  STG.E.64 desc[UR36][R8.64], R26 ;  /* 0x0000001a08007986 */ /* 0x0015e2000c101b24 */
[----:B------:R-:W-:Y:S05]  /*6260*/  BRA `(.L_x_2795) ;  /* 0x0000000000087947 */ /* 0x000fea0003800000 */
.L_x_2821:
[----:B-----5:R-:W0:Y:S02]  /*6270*/  F2I.U32.F64.TRUNC R27, |R26| ;  /* 0x4000001a001b7311 */ /* 0x020e24000030d000 */
[----:B0-----:R0:W-:Y:S02]  /*6280*/  STG.E desc[UR36][R8.64], R27 ;  /* 0x0000001b08007986 */ /* 0x0011e4000c101924 */
.L_x_2795:
        /* <DEDUP_REMOVED lines=21> */
[----:B------:R-:W0:Y:S02]  /*63e0*/  F2I.F64.TRUNC R17, |R16| ;  /* 0x4000001000117311 */ /* 0x000e24000030d100 */
[----:B0-----:R0:W-:Y:S01]  /*63f0*/  STG.E.U8 desc[UR36][R8.64], R17 ;  /* 0x0000001108007986 */ /* 0x0011e2000c101124 */
[----:B------:R-:W-:Y:S05]  /*6400*/  BRA `(.L_x_2829) ;  /* 0x0000001000107947 */ /* 0x000fea0003800000 */
.L_x_2827:
[----:B------:R-:W0:Y:S02]  /*6410*/  F2I.S64.F64.TRUNC R16, |R16| ;  /* 0x4000001000107311 */ /* 0x000e24000030d900 */
[----:B0-----:R-:W-:-:S05]  /*6420*/  IMAD.MOV.U32 R3, RZ, RZ, R16 ;  /* 0x000000ffff037224 */ /* 0x001fca00078e0010 */
[----:B------:R3:W-:Y:S01]  /*6430*/  STG.E.U8 desc[UR36][R8.64], R3 ;  /* 0x0000000308007986 */ /* 0x0007e2000c101124 */
[----:B------:R-:W-:Y:S05]  /*6440*/  BRA `(.L_x_2829) ;  /* 0x0000001000007947 */ /* 0x000fea0003800000 */
.L_x_2826:
[----:B------:R-:W-:-:S13]  /*6450*/  ISETP.NE.AND P0, PT, R0, 0x2, PT ;  /* 0x000000020000780c */ /* 0x000fda0003f05270 */
[----:B------:R-:W-:Y:S05]  /*6460*/  @!P0 BRA `(.L_x_2830) ;  /* 0x0000000000288947 */ /* 0x000fea0003800000 */
[----:B------:R-:W-:-:S13]  /*6470*/  ISETP.NE.AND P0, PT, R0, 0x3, PT ;  /* 0x000000030000780c */ /* 0x000fda0003f05270 */
[----:B------:R-:W-:Y:S05]  /*6480*/  @!P0 BRA `(.L_x_2831) ;  /* 0x0000000000148947 */ /* 0x000fea0003800000 */
[----:B------:R-:W-:-:S13]  /*6490*/  ISETP.NE.AND P0, PT, R0, 0x4, PT ;  /* 0x000000040000780c */ /* 0x000fda0003f05270 */
[----:B------:R-:W-:Y:S05]  /*64a0*/  @P0 BRA `(.L_x_2828) ;  /* 0x0000000c00900947 */ /* 0x000fea0003800000 */
[----:B------:R-:W0:Y:S02]  /*64b0*/  F2I.S64.F64.TRUNC R16, |R16| ;  /* 0x4000001000107311 */ /* 0x000e24000030d900 */
[----:B0-----:R1:W-:Y:S01]  /*64c0*/  STG.E.64 desc[UR36][R8.64], R16 ;  /* 0x0000001008007986 */ /* 0x0013e2000c101b24 */
[----:B------:R-:W-:Y:S05]  /*64d0*/  BRA `(.L_x_2829) ;  /* 0x0000000c00dc7947 */ /* 0x000fea0003800000 */
.L_x_2831:
[----:B------:R-:W0:Y:S02]  /*64e0*/  F2I.F64.TRUNC R17, |R16| ;  /* 0x4000001000117311 */ /* 0x000e24000030d100 */
[----:B0-----:R2:W-:Y:S01]  /*64f0*/  STG.E desc[UR36][R8.64], R17 ;  /* 0x0000001108007986 */ /* 0x0015e2000c101924 */
[----:B------:R-:W-:Y:S05]  /*6500*/  BRA `(.L_x_2829) ;  /* 0x0000000c00d07947 */ /* 0x000fea0003800000 */
.L_x_2830:
[----:B------:R-:W0:Y:S02]  /*6510*/  F2I.F64.TRUNC R17, |R16| ;  /* 0x4000001000117311 */ /* 0x000e24000030d100 */
[----:B0-----:R0:W-:Y:S01]  /*6520*/  STG.E.U16 desc[UR36][R8.64], R17 ;  /* 0x0000001108007986 */ /* 0x0011e2000c101524 */
[----:B------:R-:W-:Y:S05]  /*6530*/  BRA `(.L_x_2829) ;  /* 0x0000000c00c47947 */ /* 0x000fea0003800000 */
.L_x_2825:
        /* <DEDUP_REMOVED lines=8> */
[----:B------:R-:W0:Y:S01]  /*65c0*/  F2F.F32.F64 R3, |R16| ;  /* 0x4000001000037310 */ /* 0x000e220000301000 */
[----:B------:R-:W-:-:S14]  /*65d0*/  DSETP.GEU.AND P0, PT, |R16|, UR4, PT ;  /* 0x0000000410007e2a */ /* 0x000fdc000bf0e200 */
[----:B0-----:R-:W-:-:S05]  /*65e0*/  @!P0 FMUL R3, R3, 1.175494350822287508e-38 ;  /* 0x0080000003038820 */ /* 0x001fca0000400000 */
[----:B------:R0:W-:Y:S01]  /*65f0*/  STG.E desc[UR36][R8.64], R3 ;  /* 0x0000000308007986 */ /* 0x0001e2000c101924 */
[----:B------:R-:W-:Y:S05]  /*6600*/  BRA `(.L_x_2829) ;  /* 0x0000000c00907947 */ /* 0x000fea0003800000 */
.L_x_2833:
[----:B------:R-:W-:Y:S01]  /*6610*/  UMOV UR4, 0xf0000000 ;  /* 0xf000000000047882 */ /* 0x000fe20000000000 */
[----:B------:R-:W-:Y:S01]  /*6620*/  UMOV UR5, 0x380fffff ;  /* 0x380fffff00057882 */ /* 0x000fe20000000000 */
[----:B------:R-:W0:Y:S01]  /*6630*/  F2F.F32.F64 R0, |R16| ;  /* 0x4000001000007310 */ /* 0x000e220000301000 */
[----:B------:R-:W-:-:S14]  /*6640*/  DSETP.GEU.AND P0, PT, |R16|, UR4, PT ;  /* 0x0000000410007e2a */ /* 0x000fdc000bf0e200 */
[----:B0-----:R-:W-:-:S05]  /*6650*/  @!P0 FMUL R0, R0, 1.175494350822287508e-38 ;  /* 0x0080000000008820 */ /* 0x001fca0000400000 */
[----:B------:R-:W-:-:S05]  /*6660*/  F2FP.F16.F32.PACK_AB R0, RZ, R0 ;  /* 0x00000000ff00723e */ /* 0x000fca00000000ff */
[----:B------:R0:W-:Y:S01]  /*6670*/  STG.E.U16 desc[UR36][R8.64], R0 ;  /* 0x0000000008007986 */ /* 0x0001e2000c101524 */
[----:B------:R-:W-:Y:S05]  /*6680*/  BRA `(.L_x_2829) ;  /* 0x0000000c00707947 */ /* 0x000fea0003800000 */
.L_x_2832:
        /* <DEDUP_REMOVED lines=8> */
[----:B------:R-:W0:Y:S01]  /*6710*/  F2F.F32.F64 R4, |R16| ;  /* 0x4000001000047310 */ /* 0x000e220000301000 */
[----:B------:R-:W-:Y:S01]  /*6720*/  DSETP.GEU.AND P0, PT, |R16|, UR4, PT ;  /* 0x0000000410007e2a */ /* 0x000fe2000bf0e200 */
[----:B------:R-:W-:-:S13]  /*6730*/  IMAD.MOV.U32 R5, RZ, RZ, RZ ;  /* 0x000000ffff057224 */ /* 0x000fda00078e00ff */
[----:B0-----:R-:W-:-:S05]  /*6740*/  @!P0 FMUL R4, R4, 1.175494350822287508e-38 ;  /* 0x0080000004048820 */ /* 0x001fca0000400000 */
[----:B------:R0:W-:Y:S01]  /*6750*/  STG.E.64 desc[UR36][R8.64], R4 ;  /* 0x0000000408007986 */ /* 0x0001e2000c101b24 */
[----:B------:R-:W-:Y:S05]  /*6760*/  BRA `(.L_x_2829) ;  /* 0x0000000c00387947 */ /* 0x000fea0003800000 */
.L_x_2835:
[----:B------:R-:W-:Y:S01]  /*6770*/  UMOV UR4, 0xf0000000 ;  /* 0xf000000000047882 */ /* 0x000fe20000000000 */
[----:B------:R-:W-:Y:S01]  /*6780*/  UMOV UR5, 0x380fffff ;  /* 0x380fffff00057882 */ /* 0x000fe20000000000 */
[----:B------:R-:W0:Y:S01]  /*6790*/  F2F.F32.F64 R0, |R16| ;  /* 0x4000001000007310 */ /* 0x000e220000301000 */
[----:B------:R-:W-:-:S14]  /*67a0*/  DSETP.GEU.AND P0, PT, |R16|, UR4, PT ;  /* 0x0000000410007e2a */ /* 0x000fdc000bf0e200 */
[----:B0-----:R-:W-:-:S05]  /*67b0*/  @!P0 FMUL R0, R0, 1.175494350822287508e-38 ;  /* 0x0080000000008820 */ /* 0x001fca0000400000 */
[----:B------:R-:W-:-:S04]  /*67c0*/  F2FP.F16.F32.PACK_AB R3, RZ, R0 ;  /* 0x00000000ff03723e */ /* 0x000fc800000000ff */
[----:B------:R-:W-:-:S05]  /*67d0*/  PRMT R3, R3, 0x5410, RZ ;  /* 0x0000541003037816 */ /* 0x000fca00000000ff */
[----:B------:R0:W-:Y:S01]  /*67e0*/  STG.E desc[UR36][R8.64], R3 ;  /* 0x0000000308007986 */ /* 0x0001e2000c101924 */
[----:B------:R-:W-:Y:S05]  /*67f0*/  BRA `(.L_x_2829) ;  /* 0x0000000c00147947 */ /* 0x000fea0003800000 */
.L_x_2834:
[----:B------:R-:W-:-:S07]  /*6800*/  DADD R16, -RZ, |R16| ;  /* 0x00000000ff107229 */ /* 0x000fce0000000510 */
[----:B------:R0:W-:Y:S01]  /*6810*/  STG.E.64 desc[UR36][R8.64], R16 ;  /* 0x0000001008007986 */ /* 0x0001e2000c101b24 */
[----:B------:R-:W-:Y:S05]  /*6820*/  BRA `(.L_x_2829) ;  /* 0x0000000c00087947 */ /* 0x000fea0003800000 */
.L_x_2824:
        /* <DEDUP_REMOVED lines=8> */
[----:B------:R-:W-:-:S06]  /*68b0*/  DSETP.NEU.AND P0, PT, |R16|, RZ, PT ;  /* 0x000000ff1000722a */ /* 0x000fcc0003f0d200 */
[----:B------:R-:W-:-:S05]  /*68c0*/  SEL R3, RZ, 0x1, !P0 ;  /* 0x00000001ff037807 */ /* 0x000fca0004000000 */
[----:B------:R0:W-:Y:S01]  /*68d0*/  STG.E.U8 desc[UR36][R8.64], R3 ;  /* 0x0000000308007986 */ /* 0x0001e2000c101124 */
[----:B------:R-:W-:Y:S05]  /*68e0*/  BRA `(.L_x_2829) ;  /* 0x0000000800d87947 */ /* 0x000fea0003800000 */
.L_x_2838:
[----:B------:R-:W-:Y:S01]  /*68f0*/  DADD R4, -RZ, |R16| ;  /* 0x00000000ff047229 */ /* 0x000fe20000000510 */
[----:B------:R-:W-:-:S06]  /*6900*/  CS2R R6, SRZ ;  /* 0x0000000000067805 */ /* 0x000fcc000001ff00 */
[----:B------:R0:W-:Y:S01]  /*6910*/  STG.E.128 desc[UR36][R8.64], R4 ;  /* 0x0000000408007986 */ /* 0x0001e2000c101d24 */
[----:B------:R-:W-:Y:S05]  /*6920*/  BRA `(.L_x_2829) ;  /* 0x0000000800c87947 */ /* 0x000fea0003800000 */
.L_x_2837:
        /* <DEDUP_REMOVED lines=25> */
.L_x_2842:
[----:B------:R-:W-:Y:S05]  /*6ac0*/  BSYNC B0 ;  /* 0x0000000000007941 */ /* 0x000fea0003800000 */
.L_x_2841:
[----:B------:R-:W-:-:S05]  /*6ad0*/  LOP3.LUT R5, R0, R5, RZ, 0xfc, !PT ;  /* 0x0000000500057212 */ /* 0x000fca00078efcff */
[----:B------:R0:W-:Y:S01]  /*6ae0*/  STG.E.U8 desc[UR36][R8.64], R5 ;  /* 0x0000000508007986 */ /* 0x0001e2000c101124 */
[----:B------:R-:W-:Y:S05]  /*6af0*/  BRA `(.L_x_2829) ;  /* 0x0000000800547947 */ /* 0x000fea0003800000 */
.L_x_2840:
[----:B------:R-:W-:Y:S01]  /*6b00*/  UMOV UR4, 0xf0000000 ;  /* 0xf000000000047882 */ /* 0x000fe20000000000 */
[----:B------:R-:W-:Y:S01]  /*6b10*/  UMOV UR5, 0x380fffff ;  /* 0x380fffff00057882 */ /* 0x000fe20000000000 */
[----:B------:R-:W0:Y:S01]  /*6b20*/  F2F.F32.F64 R5, |R16| ;  /* 0x4000001000057310 */ /* 0x000e220000301000 */
        /* <DEDUP_REMOVED lines=14> */
.L_x_2844:
[----:B------:R-:W-:Y:S01]  /*6c10*/  IMAD.MOV.U32 R0, RZ, RZ, 0x7f ;  /* 0x0000007fff007424 */ /* 0x000fe200078e00ff */
[----:B------:R-:W-:-:S04]  /*6c20*/  ISETP.GT.U32.AND P0, PT, R3, 0x7f800000, PT ;  /* 0x7f8000000300780c */ /* 0x000fc80003f04070 */
[----:B------:R-:W-:-:S09]  /*6c30*/  SEL R0, R0, 0x7c, P0 ;  /* 0x0000007c00007807 */ /* 0x000fd20000000000 */
.L_x_2845:
[----:B------:R-:W-:Y:S05]  /*6c40*/  BSYNC B0 ;  /* 0x0000000000007941 */ /* 0x000fea0003800000 */
.L_x_2843:
[----:B------:R-:W-:-:S04]  /*6c50*/  LOP3.LUT R3, R5, 0x80000000, RZ, 0xc0, !PT ;  /* 0x8000000005037812 */ /* 0x000fc800078ec0ff */
[----:B------:R-:W-:-:S04]  /*6c60*/  SHF.R.U32.HI R3, RZ, 0x18, R3 ;  /* 0x00000018ff037819 */ /* 0x000fc80000011603 */
[----:B------:R-:W-:-:S05]  /*6c70*/  LOP3.LUT R3, R0, R3, RZ, 0xfc, !PT ;  /* 0x0000000300037212 */ /* 0x000fca00078efcff */
[----:B------:R0:W-:Y:S01]  /*6c80*/  STG.E.U8 desc[UR36][R8.64], R3 ;  /* 0x0000000308007986 */ /* 0x0001e2000c101124 */
[----:B------:R-:W-:Y:S05]  /*6c90*/  BRA `(.L_x_2829) ;  /* 0x0000000400ec7947 */ /* 0x000fea0003800000 */
.L_x_2839:
[----:B------:R-:W-:Y:S01]  /*6ca0*/  UMOV UR4, 0xf0000000 ;  /* 0xf000000000047882 */ /* 0x000fe20000000000 */
[----:B------:R-:W-:Y:S01]  /*6cb0*/  UMOV UR5, 0x380fffff ;  /* 0x380fffff00057882 */ /* 0x000fe20000000000 */
[----:B------:R-:W0:Y:S01]  /*6cc0*/  F2F.F32.F64 R0, |R16| ;  /* 0x4000001000007310 */ /* 0x000e220000301000 */
[----:B------:R-:W-:-:S14]  /*6cd0*/  DSETP.GEU.AND P0, PT, |R16|, UR4, PT ;  /* 0x0000000410007e2a */ /* 0x000fdc000bf0e200 */
[----:B0-----:R-:W-:-:S05]  /*6ce0*/  @!P0 FMUL R0, R0, 1.175494350822287508e-38 ;  /* 0x0080000000008820 */ /* 0x001fca0000400000 */
[----:B------:R-:W-:-:S05]  /*6cf0*/  F2FP.BF16.F32.PACK_AB R0, RZ, R0 ;  /* 0x00000000ff00723e */ /* 0x000fca00000010ff */
[----:B------:R0:W-:Y:S01]  /*6d00*/  STG.E.U16 desc[UR36][R8.64], R0 ;  /* 0x0000000008007986 */ /* 0x0001e2000c101524 */
[----:B------:R-:W-:Y:S05]  /*6d10*/  BRA `(.L_x_2829) ;  /* 0x0000000400cc7947 */ /* 0x000fea0003800000 */
.L_x_2836:
        /* <DEDUP_REMOVED lines=8> */
[----:B------:R-:W0:Y:S02]  /*6da0*/  F2I.U32.F64.TRUNC R17, |R16| ;  /* 0x4000001000117311 */ /* 0x000e24000030d000 */
[----:B0-----:R0:W-:Y:S01]  /*6db0*/  STG.E.U16 desc[UR36][R8.64], R17 ;  /* 0x0000001108007986 */ /* 0x0011e2000c101524 */
[----:B------:R-:W-:Y:S05]  /*6dc0*/  BRA `(.L_x_2829) ;  /* 0x0000000400a07947 */ /* 0x000fea0003800000 */
.L_x_2848:
[----:B------:R-:W-:Y:S01]  /*6dd0*/  UMOV UR4, 0xf0000000 ;  /* 0xf000000000047882 */ /* 0x000fe20000000000 */
[----:B------:R-:W-:Y:S01]  /*6de0*/  UMOV UR5, 0x380fffff ;  /* 0x380fffff00057882 */ /* 0x000fe20000000000 */
[----:B------:R-:W0:Y:S01]  /*6df0*/  F2F.F32.F64 R5, |R16| ;  /* 0x4000001000057310 */ /* 0x000e220000301000 */
        /* <DEDUP_REMOVED lines=18> */
.L_x_2851:
[----:B------:R-:W-:-:S04]  /*6f20*/  LOP3.LUT R3, R5, 0x80000000, RZ, 0xc0, !PT ;  /* 0x8000000005037812 */ /* 0x000fc800078ec0ff */
[----:B------:R-:W-:-:S04]  /*6f30*/  SHF.R.U32.HI R3, RZ, 0x18, R3 ;  /* 0x00000018ff037819 */ /* 0x000fc80000011603 */
[----:B------:R-:W-:-:S04]  /*6f40*/  LOP3.LUT R0, R0, R3, RZ, 0xfc, !PT ;  /* 0x0000000300007212 */ /* 0x000fc800078efcff */
[----:B------:R-:W-:-:S07]  /*6f50*/  PRMT R4, R0, 0x7610, R4 ;  /* 0x0000761000047816 */ /* 0x000fce0000000004 */
.L_x_2850:
[----:B------:R-:W-:Y:S05]  /*6f60*/  BSYNC B0 ;  /* 0x0000000000007941 */ /* 0x000fea0003800000 */
.L_x_2849:
[----:B------:R0:W-:Y:S01]  /*6f70*/  STG.E.U8 desc[UR36][R8.64], R4 ;  /* 0x0000000408007986 */ /* 0x0001e2000c101124 */
[----:B------:R-:W-:Y:S05]  /*6f80*/  BRA `(.L_x_2829) ;  /* 0x0000000400307947 */ /* 0x000fea0003800000 */
.L_x_2847:
        /* <DEDUP_REMOVED lines=21> */
.L_x_2854:
[----:B------:R-:W-:-:S04]  /*70e0*/  LOP3.LUT R3, R5, 0x80000000, RZ, 0xc0, !PT ;  /* 0x8000000005037812 */ /* 0x000fc800078ec0ff */
[----:B------:R-:W-:-:S04]  /*70f0*/  SHF.R.U32.HI R3, RZ, 0x18, R3 ;  /* 0x00000018ff037819 */ /* 0x000fc80000011603 */
[----:B------:R-:W-:-:S04]  /*7100*/  LOP3.LUT R0, R0, R3, RZ, 0xfc, !PT ;  /* 0x0000000300007212 */ /* 0x000fc800078efcff */
[----:B------:R-:W-:-:S07]  /*7110*/  PRMT R4, R0, 0x7610, R4 ;  /* 0x0000761000047816 */ /* 0x000fce0000000004 */
.L_x_2853:
[----:B------:R-:W-:Y:S05]  /*7120*/  BSYNC B0 ;  /* 0x0000000000007941 */ /* 0x000fea0003800000 */
.L_x_2852:
[----:B------:R0:W-:Y:S01]  /*7130*/  STG.E.U8 desc[UR36][R8.64], R4 ;  /* 0x0000000408007986 */ /* 0x0001e2000c101124 */
[----:B------:R-:W-:Y:S05]  /*7140*/  BRA `(.L_x_2829) ;  /* 0x0000000000c07947 */ /* 0x000fea0003800000 */
.L_x_2846:
        /* <DEDUP_REMOVED lines=26> */
.L_x_2828:
        /* <DEDUP_REMOVED lines=16> */
.L_x_2857:
[----:B------:R-:W-:Y:S05]  /*73f0*/  BRA `(.L_x_2829) ;  /* 0x0000000000147947 */ /* 0x000fea0003800000 */
.L_x_2856:
[----:B------:R-:W0:Y:S02]  /*7400*/  F2I.U64.F64.TRUNC R16, |R16| ;  /* 0x4000001000107311 */ /* 0x000e24000030d800 */
[----:B0-----:R0:W-:Y:S01]  /*7410*/  STG.E.64 desc[UR36][R8.64], R16 ;  /* 0x0000001008007986 */ /* 0x0011e2000c101b24 */
[----:B------:R-:W-:Y:S05]  /*7420*/  BRA `(.L_x_2829) ;  /* 0x0000000000087947 */ /* 0x000fea0003800000 */
.L_x_2855:
[----:B------:R-:W0:Y:S02]  /*7430*/  F2I.U32.F64.TRUNC R17, |R16| ;  /* 0x4000001000117311 */ /* 0x000e24000030d000 */
[----:B0-----:R0:W-:Y:S02]  /*7440*/  STG.E desc[UR36][R8.64], R17 ;  /* 0x0000001108007986 */ /* 0x0011e4000c101924 */
.L_x_2829:
[----:B------:R-:W-:-:S07]  /*7450*/  VIADD R23, R23, 0x80 ;  /* 0x0000008017177836 */ /* 0x000fce0000000000 */
.L_x_2789:
[----:B------:R-:W-:Y:S05]  /*7460*/  BSYNC B6 ;  /* 0x0000000000067941 */ /* 0x000fea0003800000 */
.L_x_2788:
[----:B------:R-:W-:-:S13]  /*7470*/  ISETP.GE.AND P0, PT, R23, R18, PT ;  /* 0x000000121700720c */ /* 0x000fda0003f06270 */
[----:B------:R-:W-:Y:S05]  /*7480*/  @P0 EXIT ;  /* 0x000000000000094d */ /* 0x000fea0003800000 */
[----:B01-3--:R-:W0:Y:S01]  /*7490*/  LDC.64 R4, c[0x0][0x218] ;  /* 0x00008600ff047b82 */ /* 0x00be220000000a00 */
        /* <DEDUP_REMOVED lines=17> */
[----:B0-----:R-:W-:Y:S01]  /*75b0*/  STG.E.U8 desc[UR36][R2.64], R25 ;  /* 0x0000001902007986 */ /* 0x001fe2000c101124 */
[----:B------:R-:W-:Y:S05]  /*75c0*/  EXIT ;  /* 0x000000000000794d */ /* 0x000fea0003800000 */
.L_x_2861:
[----:B-----5:R-:W0:Y:S02]  /*75d0*/  F2I.S64.F64.TRUNC R24, |R24| ;  /* 0x4000001800187311 */ /* 0x020e24000030d900 */
[----:B0-----:R-:W-:-:S05]  /*75e0*/  IMAD.MOV.U32 R5, RZ, RZ, R24 ;  /* 0x000000ffff057224 */ /* 0x001fca00078e0018 */
[----:B------:R-:W-:Y:S01]  /*75f0*/  STG.E.U8 desc[UR36][R2.64], R5 ;  /* 0x0000000502007986 */ /* 0x000fe2000c101124 */
[----:B------:R-:W-:Y:S05]  /*7600*/  EXIT ;  /* 0x000000000000794d */ /* 0x000fea0003800000 */
.L_x_2860:
[----:B------:R-:W-:-:S13]  /*7610*/  ISETP.NE.AND P0, PT, R0, 0x2, PT ;  /* 0x000000020000780c */ /* 0x000fda0003f05270 */
[----:B------:R-:W-:Y:S05]  /*7620*/  @!P0 BRA `(.L_x_2863) ;  /* 0x0000000000288947 */ /* 0x000fea0003800000 */
[----:B------:R-:W-:-:S13]  /*7630*/  ISETP.NE.AND P0, PT, R0, 0x3, PT ;  /* 0x000000030000780c */ /* 0x000fda0003f05270 */
[----:B------:R-:W-:Y:S05]  /*7640*/  @!P0 BRA `(.L_x_2864) ;  /* 0x0000000000148947 */ /* 0x000fea0003800000 */
[----:B------:R-:W-:-:S13]  /*7650*/  ISETP.NE.AND P0, PT, R0, 0x4, PT ;  /* 0x000000040000780c */ /* 0x000fda0003f05270 */
[----:B------:R-:W-:Y:S05]  /*7660*/  @P0 BRA `(.L_x_2862) ;  /* 0x0000000c00900947 */ /* 0x000fea0003800000 */
[----:B-----5:R-:W0:Y:S02]  /*7670*/  F2I.S64.F64.TRUNC R24, |R24| ;  /* 0x4000001800187311 */ /* 0x020e24000030d900 */
[----:B0-----:R-:W-:Y:S01]  /*7680*/  STG.E.64 desc[UR36][R2.64], R24 ;  /* 0x0000001802007986 */ /* 0x001fe2000c101b24 */
[----:B------:R-:W-:Y:S05]  /*7690*/  EXIT ;  /* 0x000000000000794d */ /* 0x000fea0003800000 */
.L_x_2864:
[----:B-----5:R-:W0:Y:S02]  /*76a0*/  F2I.F64.TRUNC R25, |R24| ;  /* 0x4000001800197311 */ /* 0x020e24000030d100 */
[----:B0-----:R-:W-:Y:S01]  /*76b0*/  STG.E desc[UR36][R2.64], R25 ;  /* 0x0000001902007986 */ /* 0x001fe2000c101924 */
[----:B------:R-:W-:Y:S05]  /*76c0*/  EXIT ;  /* 0x000000000000794d */ /* 0x000fea0003800000 */
.L_x_2863:
[----:B-----5:R-:W0:Y:S02]  /*76d0*/  F2I.F64.TRUNC R25, |R24| ;  /* 0x4000001800197311 */ /* 0x020e24000030d100 */
[----:B0-----:R-:W-:Y:S01]  /*76e0*/  STG.E.U16 desc[UR36][R2.64], R25 ;  /* 0x0000001902007986 */ /* 0x001fe2000c101524 */
[----:B------:R-:W-:Y:S05]  /*76f0*/  EXIT ;  /* 0x000000000000794d */ /* 0x000fea0003800000 */
.L_x_2859:
        /* <DEDUP_REMOVED lines=11> */
[----:B------:R-:W-:Y:S01]  /*77b0*/  STG.E desc[UR36][R2.64], R5 ;  /* 0x0000000502007986 */ /* 0x000fe2000c101924 */
[----:B------:R-:W-:Y:S05]  /*77c0*/  EXIT ;  /* 0x000000000000794d */ /* 0x000fea0003800000 */
.L_x_2866:
[----:B------:R-:W-:Y:S01]  /*77d0*/  UMOV UR4, 0xf0000000 ;  /* 0xf000000000047882 */ /* 0x000fe20000000000 */
[----:B------:R-:W-:Y:S01]  /*77e0*/  UMOV UR5, 0x380fffff ;  /* 0x380fffff00057882 */ /* 0x000fe20000000000 */
[----:B-----5:R-:W0:Y:S01]  /*77f0*/  F2F.F32.F64 R0, |R24| ;  /* 0x4000001800007310 */ /* 0x020e220000301000 */
[----:B------:R-:W-:-:S14]  /*7800*/  DSETP.GEU.AND P0, PT, |R24|, UR4, PT ;  /* 0x0000000418007e2a */ /* 0x000fdc000bf0e200 */
[----:B0-----:R-:W-:-:S05]  /*7810*/  @!P0 FMUL R0, R0, 1.175494350822287508e-38 ;  /* 0x0080000000008820 */ /* 0x001fca0000400000 */
[----:B------:R-:W-:-:S05]  /*7820*/  F2FP.F16.F32.PACK_AB R0, RZ, R0 ;  /* 0x00000000ff00723e */ /* 0x000fca00000000ff */
[----:B------:R-:W-:Y:S01]  /*7830*/  STG.E.U16 desc[UR36][R2.64], R0 ;  /* 0x0000000002007986 */ /* 0x000fe2000c101524 */
[----:B------:R-:W-:Y:S05]  /*7840*/  EXIT ;  /* 0x000000000000794d */ /* 0x000fea0003800000 */
.L_x_2865:
        /* <DEDUP_REMOVED lines=12> */
[----:B------:R-:W-:Y:S01]  /*7910*/  STG.E.64 desc[UR36][R2.64], R4 ;  /* 0x0000000402007986 */ /* 0x000fe2000c101b24 */
[----:B------:R-:W-:Y:S05]  /*7920*/  EXIT ;  /* 0x000000000000794d */ /* 0x000fea0003800000 */
.L_x_2868:
[----:B------:R-:W-:Y:S01]  /*7930*/  UMOV UR4, 0xf0000000 ;  /* 0xf000000000047882 */ /* 0x000fe20000000000 */
[----:B------:R-:W-:Y:S01]  /*7940*/  UMOV UR5, 0x380fffff ;  /* 0x380fffff00057882 */ /* 0x000fe20000000000 */
[----:B-----5:R-:W0:Y:S01]  /*7950*/  F2F.F32.F64 R0, |R24| ;  /* 0x4000001800007310 */ /* 0x020e220000301000 */
[----:B------:R-:W-:-:S14]  /*7960*/  DSETP.GEU.AND P0, PT, |R24|, UR4, PT ;  /* 0x0000000418007e2a */ /* 0x000fdc000bf0e200 */
[----:B0-----:R-:W-:-:S05]  /*7970*/  @!P0 FMUL R0, R0, 1.175494350822287508e-38 ;  /* 0x0080000000008820 */ /* 0x001fca0000400000 */
[----:B------:R-:W-:-:S04]  /*7980*/  F2FP.F16.F32.PACK_AB R5, RZ, R0 ;  /* 0x00000000ff05723e */ /* 0x000fc800000000ff */
[----:B------:R-:W-:-:S05]  /*7990*/  PRMT R5, R5, 0x5410, RZ ;  /* 0x0000541005057816 */ /* 0x000fca00000000ff */
[----:B------:R-:W-:Y:S01]  /*79a0*/  STG.E desc[UR36][R2.64], R5 ;  /* 0x0000000502007986 */ /* 0x000fe2000c101924 */
[----:B------:R-:W-:Y:S05]  /*79b0*/  EXIT ;  /* 0x000000000000794d */ /* 0x000fea0003800000 */
.L_x_2867:
[----:B-----5:R-:W-:-:S07]  /*79c0*/  DADD R24, -RZ, |R24| ;  /* 0x00000000ff187229 */ /* 0x020fce0000000518 */
[----:B------:R-:W-:Y:S01]  /*79d0*/  STG.E.64 desc[UR36][R2.64], R24 ;  /* 0x0000001802007986 */ /* 0x000fe2000c101b24 */
[----:B------:R-:W-:Y:S05]  /*79e0*/  EXIT ;  /* 0x000000000000794d */ /* 0x000fea0003800000 */
.L_x_2858:
        /* <DEDUP_REMOVED lines=10> */
[----:B------:R-:W-:Y:S01]  /*7a90*/  STG.E.U8 desc[UR36][R2.64], R5 ;  /* 0x0000000502007986 */ /* 0x000fe2000c101124 */
[----:B------:R-:W-:Y:S05]  /*7aa0*/  EXIT ;  /* 0x000000000000794d */ /* 0x000fea0003800000 */
.L_x_2871:
[----:B-----5:R-:W-:Y:S01]  /*7ab0*/  DADD R24, -RZ, |R24| ;  /* 0x00000000ff187229 */ /* 0x020fe20000000518 */
[----:B--2---:R-:W-:-:S06]  /*7ac0*/  CS2R R26, SRZ ;  /* 0x00000000001a7805 */ /* 0x004fcc000001ff00 */
[----:B------:R-:W-:Y:S01]  /*7ad0*/  STG.E.128 desc[UR36][R2.64], R24 ;  /* 0x0000001802007986 */ /* 0x000fe2000c101d24 */
[----:B------:R-:W-:Y:S05]  /*7ae0*/  EXIT ;  /* 0x000000000000794d */ /* 0x000fea0003800000 */
.L_x_2870:
        /* <DEDUP_REMOVED lines=25> */
.L_x_2875:
[----:B------:R-:W-:Y:S05]  /*7c80*/  BSYNC B0 ;  /* 0x0000000000007941 */ /* 0x000fea0003800000 */
.L_x_2874:
[----:B------:R-:W-:-:S05]  /*7c90*/  LOP3.LUT R5, R0, R5, RZ, 0xfc, !PT ;  /* 0x0000000500057212 */ /* 0x000fca00078efcff */
[----:B------:R-:W-:Y:S01]  /*7ca0*/  STG.E.U8 desc[UR36][R2.64], R5 ;  /* 0x0000000502007986 */ /* 0x000fe2000c101124 */
[----:B------:R-:W-:Y:S05]  /*7cb0*/  EXIT ;  /* 0x000000000000794d */ /* 0x000fea0003800000 */
.L_x_2873:
        /* <DEDUP_REMOVED lines=17> */
.L_x_2877:
[----:B------:R-:W-:Y:S01]  /*7dd0*/  IMAD.MOV.U32 R0, RZ, RZ, 0x7f ;  /* 0x0000007fff007424 */ /* 0x000fe200078e00ff */
[----:B------:R-:W-:-:S04]  /*7de0*/  ISETP.GT.U32.AND P0, PT, R4, 0x7f800000, PT ;  /* 0x7f8000000400780c */ /* 0x000fc80003f04070 */
[----:B------:R-:W-:-:S09]  /*7df0*/  SEL R0, R0, 0x7c, P0 ;  /* 0x0000007c00007807 */ /* 0x000fd20000000000 */
.L_x_2878:
[----:B------:R-:W-:Y:S05]  /*7e00*/  BSYNC B0 ;  /* 0x0000000000007941 */ /* 0x000fea0003800000 */
.L_x_2876:
[----:B------:R-:W-:-:S04]  /*7e10*/  LOP3.LUT R4, R5, 0x80000000, RZ, 0xc0, !PT ;  /* 0x8000000005047812 */ /* 0x000fc800078ec0ff */
[----:B------:R-:W-:-:S04]  /*7e20*/  SHF.R.U32.HI R5, RZ, 0x18, R4 ;  /* 0x00000018ff057819 */ /* 0x000fc80000011604 */
[----:B------:R-:W-:-:S05]  /*7e30*/  LOP3.LUT R5, R0, R5, RZ, 0xfc, !PT ;  /* 0x0000000500057212 */ /* 0x000fca00078efcff */
[----:B------:R-:W-:Y:S01]  /*7e40*/  STG.E.U8 desc[UR36][R2.64], R5 ;  /* 0x0000000502007986 */ /* 0x000fe2000c101124 */
[----:B------:R-:W-:Y:S05]  /*7e50*/  EXIT ;  /* 0x000000000000794d */ /* 0x000fea0003800000 */
.L_x_2872:
[----:B------:R-:W-:Y:S01]  /*7e60*/  UMOV UR4, 0xf0000000 ;  /* 0xf000000000047882 */ /* 0x000fe20000000000 */
[----:B------:R-:W-:Y:S01]  /*7e70*/  UMOV UR5, 0x380fffff ;  /* 0x380fffff00057882 */ /* 0x000fe20000000000 */
[----:B-----5:R-:W0:Y:S01]  /*7e80*/  F2F.F32.F64 R0, |R24| ;  /* 0x4000001800007310 */ /* 0x020e220000301000 */
[----:B------:R-:W-:-:S14]  /*7e90*/  DSETP.GEU.AND P0, PT, |R24|, UR4, PT ;  /* 0x0000000418007e2a */ /* 0x000fdc000bf0e200 */
[----:B0-----:R-:W-:-:S05]  /*7ea0*/  @!P0 FMUL R0, R0, 1.175494350822287508e-38 ;  /* 0x0080000000008820 */ /* 0x001fca0000400000 */
[----:B------:R-:W-:-:S05]  /*7eb0*/  F2FP.BF16.F32.PACK_AB R0, RZ, R0 ;  /* 0x00000000ff00723e */ /* 0x000fca00000010ff */
[----:B------:R-:W-:Y:S01]  /*7ec0*/  STG.E.U16 desc[UR36][R2.64], R0 ;  /* 0x0000000002007986 */ /* 0x000fe2000c101524 */
[----:B------:R-:W-:Y:S05]  /*7ed0*/  EXIT ;  /* 0x000000000000794d */ /* 0x000fea0003800000 */
.L_x_2869:
        /* <DEDUP_REMOVED lines=9> */
[----:B0-----:R-:W-:Y:S01]  /*7f70*/  STG.E.U16 desc[UR36][R2.64], R25 ;  /* 0x0000001902007986 */ /* 0x001fe2000c101524 */
[----:B------:R-:W-:Y:S05]  /*7f80*/  EXIT ;  /* 0x000000000000794d */ /* 0x000fea0003800000 */
.L_x_2881:
        /* <DEDUP_REMOVED lines=21> */
.L_x_2884:
[----:B------:R-:W-:-:S04]  /*80e0*/  LOP3.LUT R0, R7, 0x80000000, RZ, 0xc0, !PT ;  /* 0x8000000007007812 */ /* 0x000fc800078ec0ff */
[----:B------:R-:W-:-:S04]  /*80f0*/  SHF.R.U32.HI R5, RZ, 0x18, R0 ;  /* 0x00000018ff057819 */ /* 0x000fc80000011600 */
[----:B------:R-:W-:-:S04]  /*8100*/  LOP3.LUT R4, R4, R5, RZ, 0xfc, !PT ;  /* 0x0000000504047212 */ /* 0x000fc800078efcff */
[----:B------:R-:W-:-:S07]  /*8110*/  PRMT R0, R4, 0x7610, R0 ;  /* 0x0000761004007816 */ /* 0x000fce0000000000 */
.L_x_2883:
[----:B------:R-:W-:Y:S05]  /*8120*/  BSYNC B0 ;  /* 0x0000000000007941 */ /* 0x000fea0003800000 */
.L_x_2882:
[----:B------:R-:W-:Y:S01]  /*8130*/  STG.E.U8 desc[UR36][R2.64], R0 ;  /* 0x0000000002007986 */ /* 0x000fe2000c101124 */
[----:B------:R-:W-:Y:S05]  /*8140*/  EXIT ;  /* 0x000000000000794d */ /* 0x000fea0003800000 */
.L_x_2880:
        /* <DEDUP_REMOVED lines=21> */
.L_x_2887:
[----:B------:R-:W-:-:S04]  /*82a0*/  LOP3.LUT R0, R7, 0x80000000, RZ, 0xc0, !PT ;  /* 0x8000000007007812 */ /* 0x000fc800078ec0ff */
[----:B------:R-:W-:-:S04]  /*82b0*/  SHF.R.U32.HI R5, RZ, 0x18, R0 ;  /* 0x00000018ff057819 */ /* 0x000fc80000011600 */
[----:B------:R-:W-:-:S04]  /*82c0*/  LOP3.LUT R4, R4, R5, RZ, 0xfc, !PT ;  /* 0x0000000504047212 */ /* 0x000fc800078efcff */
[----:B------:R-:W-:-:S07]  /*82d0*/  PRMT R0, R4, 0x7610, R0 ;  /* 0x0000761004007816 */ /* 0x000fce0000000000 */
.L_x_2886:
[----:B------:R-:W-:Y:S05]  /*82e0*/  BSYNC B0 ;  /* 0x0000000000007941 */ /* 0x000fea0003800000 */
.L_x_2885:
[----:B------:R-:W-:Y:S01]  /*82f0*/  STG.E.U8 desc[UR36][R2.64], R0 ;  /* 0x0000000002007986 */ /* 0x000fe2000c101124 */
[----:B------:R-:W-:Y:S05]  /*8300*/  EXIT ;  /* 0x000000000000794d */ /* 0x000fea0003800000 */
.L_x_2879:
        /* <DEDUP_REMOVED lines=26> */
.L_x_2862:
        /* <DEDUP_REMOVED lines=11> */
[----:B--2---:R-:W-:Y:S02]  /*8560*/  IMAD.MOV.U32 R8, RZ, RZ, 0x65 ;  /* 0x00000065ff087424 */ /* 0x004fe400078e00ff */
[----:B------:R-:W-:Y:S02]  /*8570*/  IMAD.MOV.U32 R12, RZ, RZ, 0x1 ;  /* 0x00000001ff0c7424 */ /* 0x000fe400078e00ff */
[----:B0-----:R-:W-:-:S07]  /*8580*/  IMAD.MOV.U32 R13, RZ, RZ, RZ ;  /* 0x000000ffff0d7224 */ /* 0x001fce00078e00ff */
[----:B------:R-:W-:-:S07]  /*8590*/  LEPC R20, `(.L_x_2890) ;  /* 0x000000001014794e */ /* 0x000fce0000000000 */
[----:B-1--45:R-:W-:Y:S05]  /*85a0*/  CALL.ABS.NOINC R2 ;  /* 0x0000000002007343 */ /* 0x032fea0003c00000 */
.L_x_2890:
[----:B------:R-:W-:Y:S05]  /*85b0*/  EXIT ;  /* 0x000000000000794d */ /* 0x000fea0003800000 */
.L_x_2889:
[----:B-----5:R-:W0:Y:S02]  /*85c0*/  F2I.U64.F64.TRUNC R24, |R24| ;  /* 0x4000001800187311 */ /* 0x020e24000030d800 */
[----:B0-----:R-:W-:Y:S01]  /*85d0*/  STG.E.64 desc[UR36][R2.64], R24 ;  /* 0x0000001802007986 */ /* 0x001fe2000c101b24 */
[----:B------:R-:W-:Y:S05]  /*85e0*/  EXIT ;  /* 0x000000000000794d */ /* 0x000fea0003800000 */
.L_x_2888:
[----:B-----5:R-:W0:Y:S02]  /*85f0*/  F2I.U32.F64.TRUNC R25, |R24| ;  /* 0x4000001800197311 */ /* 0x020e24000030d000 */
[----:B0-----:R-:W-:Y:S01]  /*8600*/  STG.E desc[UR36][R2.64], R25 ;  /* 0x0000001902007986 */ /* 0x001fe2000c101924 */
[----:B------:R-:W-:Y:S05]  /*8610*/  EXIT ;  /* 0x000000000000794d */ /* 0x000fea0003800000 */
.L_x_2891:
        /* <DEDUP_REMOVED lines=14> */
.L_x_5931:


//--------------------- .text._ZN2at6native18elementwise_kernelILi128ELi2EZNS0_22gpu_kernel_impl_nocastINS0_10AbsFunctorIdEEEEvRNS_18TensorIteratorBaseERKT_EUliE_EEviT1_ --------------------------
	.section	.text._ZN2at6native18elementwise_kernelILi128ELi2EZNS0_22gpu_kernel_impl_nocastINS0_10AbsFunctorIdEEEEvRNS_18TensorIteratorBaseERKT_EUliE_EEviT1_,"ax",@progbits
	.align	128
        .global         _ZN2at6native18elementwise_kernelILi128ELi2EZNS0_22gpu_kernel_impl_nocastINS0_10AbsFunctorIdEEEEvRNS_18TensorIteratorBaseERKT_EUliE_EEviT1_
        .type           _ZN2at6native18elementwise_kernelILi128ELi2EZNS0_22gpu_kernel_impl_nocastINS0_10AbsFunctorIdEEEEvRNS_18TensorIteratorBaseERKT_EUliE_EEviT1_,@function
        .size           _ZN2at6native18elementwise_kernelILi128ELi2EZNS0_22gpu_kernel_impl_nocastINS0_10AbsFunctorIdEEEEvRNS_18TensorIteratorBaseERKT_EUliE_EEviT1_,(.L_x_5932 - _ZN2at6native18elementwise_kernelILi128ELi2EZNS0_22gpu_kernel_impl_nocastINS0_10AbsFunctorIdEEEEvRNS_18TensorIteratorBaseERKT_EUliE_EEviT1_)
        .other          _ZN2at6native18elementwise_kernelILi128ELi2EZNS0_22gpu_kernel_impl_nocastINS0_10AbsFunctorIdEEEEvRNS_18TensorIteratorBaseERKT_EUliE_EEviT1_,@"STO_CUDA_ENTRY STV_DEFAULT"
_ZN2at6native18elementwise_kernelILi128ELi2EZNS0_22gpu_kernel_impl_nocastINS0_10AbsFunctorIdEEEEvRNS_18TensorIteratorBaseERKT_EUliE_EEviT1_:
.text._ZN2at6native18elementwise_kernelILi128ELi2EZNS0_22gpu_kernel_impl_nocastINS0_10AbsFunctorIdEEEEvRNS_18TensorIteratorBaseERKT_EUliE_EEviT1_:
        /* <DEDUP_REMOVED lines=312> */
.L_x_2894:
[----:B------:R-:W-:Y:S02]  /*1380*/  ULDC.64 UR8, c[0x0][0x418] ;  /* 0x0001060000087ab9 */ /* 0x000fe40000000a00 */
[----:B------:R-:W-:-:S04]  /*1390*/  IADD3 R4, P0, R2, UR8, RZ ;  /* 0x0000000802047c10 */ /* 0x000fc8000ff1e0ff */
[----:B------:R-:W-:Y:S01]  /*13a0*/  IADD3.X R5, RZ, UR9, RZ, P0, !PT ;  /* 0x00000009ff057c10 */ /* 0x000fe200087fe4ff */
[----:B------:R-:W-:-:S05]  /*13b0*/  ULDC.64 UR8, c[0x0][0x410] ;  /* 0x0001040000087ab9 */ /* 0x000fca0000000a00 */
[----:B------:R-:W2:Y:S01]  /*13c0*/  LDG.E.64 R4, desc[UR4][R4.64] ;  /* 0x0000000404047981 */ /* 0x000ea2000c1e1b00 */
[----:B------:R-:W-:Y:S01]  /*13d0*/  IADD3 R2, P0, R3, UR8, RZ ;  /* 0x0000000803027c10 */ /* 0x000fe2000ff1e0ff */
[----:B------:R-:W-:-:S03]  /*13e0*/  VIADD R9, R0, 0x80 ;  /* 0x0000008000097836 */ /* 0x000fc60000000000 */
[----:B------:R-:W-:Y:S01]  /*13f0*/  IADD3.X R3, RZ, UR9, RZ, P0, !PT ;  /* 0x00000009ff037c10 */ /* 0x000fe200087fe4ff */
[----:B--2---:R-:W-:-:S07]  /*1400*/  DADD R6, -RZ, |R4| ;  /* 0x00000000ff067229 */ /* 0x004fce0000000504 */
[----:B------:R0:W-:Y:S04]  /*1410*/  STG.E.64 desc[UR4][R2.64], R6 ;  /* 0x0000000602007986 */ /* 0x0001e8000c101b04 */
.L_x_2893:
[----:B------:R-:W-:Y:S05]  /*1420*/  BSYNC B0 ;  /* 0x0000000000007941 */ /* 0x000fea0003800000 */
.L_x_2892:
[----:B------:R-:W-:-:S13]  /*1430*/  ISETP.GE.AND P0, PT, R9, UR6, PT ;  /* 0x0000000609007c0c */ /* 0x000fda000bf06270 */
[----:B------:R-:W-:Y:S05]  /*1440*/  @P0 EXIT ;  /* 0x000000000000094d */ /* 0x000fea0003800000 */
[----:B------:R-:W1:Y:S01]  /*1450*/  LDC R8, c[0x0][0x218] ;  /* 0x00008600ff087b82 */ /* 0x000e620000000800 */
[----:B0-----:R-:W-:Y:S01]  /*1460*/  HFMA2.MMA R3, -RZ, RZ, 0, 0 ;  /* 0x00000000ff037435 */ /* 0x001fe200000001ff */
[----:B------:R-:W-:Y:S02]  /*1470*/  MOV R0, RZ ;  /* 0x000000ff00007202 */ /* 0x000fe40000000f00 */
        /* <DEDUP_REMOVED lines=300> */
.L_x_2895:
[----:B------:R-:W-:Y:S02]  /*2740*/  ULDC.64 UR6, c[0x0][0x418] ;  /* 0x0001060000067ab9 */ /* 0x000fe40000000a00 */
[----:B------:R-:W-:-:S04]  /*2750*/  IADD3 R4, P0, R0, UR6, RZ ;  /* 0x0000000600047c10 */ /* 0x000fc8000ff1e0ff */
[----:B------:R-:W-:Y:S01]  /*2760*/  IADD3.X R5, RZ, UR7, RZ, P0, !PT ;  /* 0x00000007ff057c10 */ /* 0x000fe200087fe4ff */
[----:B------:R-:W-:-:S05]  /*2770*/  ULDC.64 UR6, c[0x0][0x410] ;  /* 0x0001040000067ab9 */ /* 0x000fca0000000a00 */
[----:B------:R-:W2:Y:S01]  /*2780*/  LDG.E.64 R4, desc[UR4][R4.64] ;  /* 0x0000000404047981 */ /* 0x000ea2000c1e1b00 */
[----:B------:R-:W-:-:S04]  /*2790*/  IADD3 R2, P0, R3, UR6, RZ ;  /* 0x0000000603027c10 */ /* 0x000fc8000ff1e0ff */
[----:B------:R-:W-:Y:S01]  /*27a0*/  IADD3.X R3, RZ, UR7, RZ, P0, !PT ;  /* 0x00000007ff037c10 */ /* 0x000fe200087fe4ff */
[----:B--2---:R-:W-:-:S07]  /*27b0*/  DADD R6, -RZ, |R4| ;  /* 0x00000000ff067229 */ /* 0x004fce0000000504 */
[----:B------:R-:W-:Y:S01]  /*27c0*/  STG.E.64 desc[UR4][R2.64], R6 ;  /* 0x0000000602007986 */ /* 0x000fe2000c101b04 */
[----:B------:R-:W-:Y:S05]  /*27d0*/  EXIT ;  /* 0x000000000000794d */ /* 0x000fea0003800000 */
.L_x_2896:
        /* <DEDUP_REMOVED lines=10> */
.L_x_5932:


//--------------------- .text._ZN2at6native27unrolled_elementwise_kernelINS0_10AbsFunctorIdEESt5arrayIPcLm2EELi4E23TrivialOffsetCalculatorILi1EjES8_NS0_6memory15LoadWithoutCastENS9_16StoreWithoutCastEEEviT_T0_T2_T3_T4_T5_ --------------------------
	.section	.text._ZN2at6native27unrolled_elementwise_kernelINS0_10AbsFunctorIdEESt5arrayIPcLm2EELi4E23TrivialOffsetCalculatorILi1EjES8_NS0_6memory15LoadWithoutCastENS9_16StoreWithoutCastEEEviT_T0_T2_T3_T4_T5_,"ax",@progbits
	.align	128
        .global         _ZN2at6native27unrolled_elementwise_kernelINS0_10AbsFunctorIdEESt5arrayIPcLm2EELi4E23TrivialOffsetCalculatorILi1EjES8_NS0_6memory15LoadWithoutCastENS9_16StoreWithoutCastEEEviT_T0_T2_T3_T4_T5_
        .type           _ZN2at6native27unrolled_elementwise_kernelINS0_10AbsFunctorIdEESt5arrayIPcLm2EELi4E23TrivialOffsetCalculatorILi1EjES8_NS0_6memory15LoadWithoutCastENS9_16StoreWithoutCastEEEviT_T0_T2_T3_T4_T5_,@function
        .size           _ZN2at6native27unrolled_elementwise_kernelINS0_10AbsFunctorIdEESt5arrayIPcLm2EELi4E23TrivialOffsetCalculatorILi1EjES8_NS0_6memory15LoadWithoutCastENS9_16StoreWithoutCastEEEviT_T0_T2_T3_T4_T5_,(.L_x_5933 - _ZN2at6native27unrolled_elementwise_kernelINS0_10AbsFunctorIdEESt5arrayIPcLm2EELi4E23TrivialOffsetCalculatorILi1EjES8_NS0_6memory15LoadWithoutCastENS9_16StoreWithoutCastEEEviT_T0_T2_T3_T4_T5_)
        .other          _ZN2at6native27unrolled_elementwise_kernelINS0_10AbsFunctorIdEESt5arrayIPcLm2EELi4E23TrivialOffsetCalculatorILi1EjES8_NS0_6memory15LoadWithoutCastENS9_16StoreWithoutCastEEEviT_T0_T2_T3_T4_T5_,@"STO_CUDA_ENTRY STV_DEFAULT"
_ZN2at6native27unrolled_elementwise_kernelINS0_10AbsFunctorIdEESt5arrayIPcLm2EELi4E23TrivialOffsetCalculatorILi1EjES8_NS0_6memory15LoadWithoutCastENS9_16StoreWithoutCastEEEviT_T0_T2_T3_T4_T5_:
.text._ZN2at6native27unrolled_elementwise_kernelINS0_10AbsFunctorIdEESt5arrayIPcLm2EELi4E23TrivialOffsetCalculatorILi1EjES8_NS0_6memory15LoadWithoutCastENS9_16StoreWithoutCastEEEviT_T0_T2_T3_T4_T5_:
[----:B------:R-:W-:Y:S01]  /*0000*/  LDC R1, c[0x0][0x28] ;  /* 0x00000a00ff017b82 */ /* 0x000fe20000000800 */
[----:B------:R-:W0:Y:S07]  /*0010*/  S2R R0, SR_CTAID.X ;  /* 0x0000000000007919 */ /* 0x000e2e0000002500 */
[----:B------:R-:W0:Y:S01]  /*0020*/  LDC R5, c[0x0][0x210] ;  /* 0x00008400ff057b82 */ /* 0x000e220000000800 */
[----:B------:R-:W-:Y:S01]  /*0030*/  CS2R R6, SRZ ;  /* 0x0000000000067805 */ /* 0x000fe2000001ff00 */
[----:B------:R-:W-:Y:S01]  /*0040*/  ULDC.64 UR4, c[0x0][0x208] ;  /* 0x0000820000047ab9 */ /* 0x000fe20000000a00 */
[----:B------:R-:W1:Y:S01]  /*0050*/  S2R R3, SR_TID.X ;  /* 0x0000000000037919 */ /* 0x000e620000002100 */
[----:B0-----:R-:W-:Y:S01]  /*0060*/  IMAD R2, R0, -0x200, R5 ;  /* 0xfffffe0000027824 */ /* 0x001fe200078e0205 */
[----:B-1----:R-:W-:Y:S01]  /*0070*/  IADD3 R12, R3, 0x80, RZ ;  /* 0x00000080030c7810 */ /* 0x002fe20007ffe0ff */
[----:B------:R-:W-:-:S03]  /*0080*/  IMAD.MOV.U32 R5, RZ, RZ, R3 ;  /* 0x000000ffff057224 */ /* 0x000fc600078e0003 */
[----:B------:R-:W-:-:S13]  /*0090*/  ISETP.GE.AND P0, PT, R3, R2, PT ;  /* 0x000000020300720c */ /* 0x000fda0003f06270 */
[----:B------:R-:W0:Y:S01]  /*00a0*/  @!P0 LDC.64 R8, c[0x0][0x220] ;  /* 0x00008800ff088b82 */ /* 0x000e220000000a00 */
[----:B------:R-:W-:Y:S01]  /*00b0*/  @!P0 LEA R11, R0, R3, 0x9 ;  /* 0x00000003000b8211 */ /* 0x000fe200078e48ff */
[----:B------:R-:W-:-:S05]  /*00c0*/  @!P0 IMAD.MOV.U32 R5, RZ, RZ, R12 ;  /* 0x000000ffff058224 */ /* 0x000fca00078e000c */
[----:B------:R-:W-:Y:S01]  /*00d0*/  ISETP.GE.AND P1, PT, R5, R2, PT ;  /* 0x000000020500720c */ /* 0x000fe20003f26270 */
[----:B------:R-:W1:-:S12]  /*00e0*/  @!P0 LDC.64 R18, c[0x0][0x218] ;  /* 0x00008600ff128b82 */ /* 0x000e580000000a00 */
[----:B------:R-:W-:Y:S01]  /*00f0*/  @!P1 LEA R13, R0, R5, 0x9 ;  /* 0x00000005000d9211 */ /* 0x000fe200078e48ff */
[----:B------:R-:W-:Y:S01]  /*0100*/  @!P1 VIADD R5, R5, 0x80 ;  /* 0x0000008005059836 */ /* 0x000fe20000000000 */
[----:B------:R-:W2:Y:S01]  /*0110*/  @!P1 LDC.64 R14, c[0x0][0x220] ;  /* 0x00008800ff0e9b82 */ /* 0x000ea20000000a00 */
[----:B0-----:R-:W-:-:S03]  /*0120*/  @!P0 IMAD.WIDE.U32 R8, R11, 0x8, R8 ;  /* 0x000000080b088825 */ /* 0x001fc600078e0008 */
[C---:B------:R-:W-:Y:S02]  /*0130*/  ISETP.GE.AND P3, PT, R5.reuse, R2, PT ;  /* 0x000000020500720c */ /* 0x040fe40003f66270 */
[----:B------:R0:W3:Y:S11]  /*0140*/  @!P0 LDG.E.64 R6, desc[UR4][R8.64] ;  /* 0x0000000408068981 */ /* 0x0000f6000c1e1b00 */
[----:B------:R-:W-:Y:S01]  /*0150*/  @!P3 IMAD R21, R0, 0x200, R5 ;  /* 0x000002000015b824 */ /* 0x000fe200078e0205 */
[----:B------:R-:W-:-:S04]  /*0160*/  @!P3 IADD3 R5, R5, 0x80, RZ ;  /* 0x000000800505b810 */ /* 0x000fc80007ffe0ff */
[----:B------:R-:W-:-:S13]  /*0170*/  ISETP.GE.AND P2, PT, R5, R2, PT ;  /* 0x000000020500720c */ /* 0x000fda0003f46270 */
[----:B------:R-:W4:Y:S01]  /*0180*/  @!P2 LDC.64 R16, c[0x0][0x220] ;  /* 0x00008800ff10ab82 */ /* 0x000f220000000a00 */
[----:B------:R-:W-:Y:S01]  /*0190*/  @!P2 IMAD R11, R0, 0x200, R5 ;  /* 0x00000200000ba824 */ /* 0x000fe200078e0205 */
[----:B------:R-:W-:Y:S01]  /*01a0*/  CS2R R4, SRZ ;  /* 0x0000000000047805 */ /* 0x000fe2000001ff00 */
[----:B--2---:R-:W-:-:S04]  /*01b0*/  @!P1 IMAD.WIDE.U32 R14, R13, 0x8, R14 ;  /* 0x000000080d0e9825 */ /* 0x004fc800078e000e */
[----:B----4-:R-:W-:Y:S02]  /*01c0*/  @!P2 IMAD.WIDE.U32 R16, R11, 0x8, R16 ;  /* 0x000000080b10a825 */ /* 0x010fe400078e0010 */
[----:B------:R-:W2:Y:S01]  /*01d0*/  @!P3 LDC.64 R10, c[0x0][0x220] ;  /* 0x00008800ff0abb82 */ /* 0x000ea20000000a00 */
[-C--:B------:R-:W-:Y:S02]  /*01e0*/  MOV R13, R3.reuse ;  /* 0x00000003000d7202 */ /* 0x080fe40000000f00 */
[----:B------:R-:W-:Y:S01]  /*01f0*/  @!P0 LEA R3, R0, R3, 0x9 ;  /* 0x0000000300038211 */ /* 0x000fe200078e48ff */
[----:B------:R3:W5:Y:S01]  /*0200*/  @!P2 LDG.E.64 R4, desc[UR4][R16.64] ;  /* 0x000000041004a981 */ /* 0x000762000c1e1b00 */
[----:B0-----:R-:W-:Y:S01]  /*0210*/  CS2R R8, SRZ ;  /* 0x0000000000087805 */ /* 0x001fe2000001ff00 */
[----:B------:R-:W-:Y:S02]  /*0220*/  @!P0 IMAD.MOV.U32 R13, RZ, RZ, R12 ;  /* 0x000000ffff0d8224 */ /* 0x000fe400078e000c */
[----:B--2---:R-:W-:Y:S01]  /*0230*/  @!P3 IMAD.WIDE.U32 R20, R21, 0x8, R10 ;  /* 0x000000081514b825 */ /* 0x004fe200078e000a */
[----:B------:R-:W-:-:S04]  /*0240*/  CS2R R10, SRZ ;  /* 0x00000000000a7805 */ /* 0x000fc8000001ff00 */
[----:B------:R0:W5:Y:S04]  /*0250*/  @!P3 LDG.E.64 R8, desc[UR4][R20.64] ;  /* 0x000000041408b981 */ /* 0x000168000c1e1b00 */
[----:B------:R0:W5:Y:S01]  /*0260*/  @!P1 LDG.E.64 R10, desc[UR4][R14.64] ;  /* 0x000000040e0a9981 */ /* 0x000162000c1e1b00 */
[----:B------:R-:W-:Y:S01]  /*0270*/  ISETP.GE.AND P1, PT, R13, R2, PT ;  /* 0x000000020d00720c */ /* 0x000fe20003f26270 */
[----:B------:R-:W-:Y:S01]  /*0280*/  BSSY B0, `(.L_x_2897) ;  /* 0x0000011000007945 */ /* 0x000fe20003800000 */
[----:B---3--:R-:W-:Y:S01]  /*0290*/  @!P0 DADD R16, -RZ, |R6| ;  /* 0x00000000ff108229 */ /* 0x008fe20000000506 */
[----:B-1----:R-:W-:-:S06]  /*02a0*/  @!P0 IMAD.WIDE.U32 R6, R3, 0x8, R18 ;  /* 0x0000000803068825 */ /* 0x002fcc00078e0012 */
[----:B------:R0:W-:Y:S04]  /*02b0*/  @!P0 STG.E.64 desc[UR4][R6.64], R16 ;  /* 0x0000001006008986 */ /* 0x0001e8000c101b04 */
[----:B------:R-:W-:Y:S05]  /*02c0*/  @P1 BRA `(.L_x_2898) ;  /* 0x0000000000301947 */ /* 0x000fea0003800000 */
[----:B0-----:R-:W0:Y:S01]  /*02d0*/  LDC.64 R14, c[0x0][0x218] ;  /* 0x00008600ff0e7b82 */ /* 0x001e220000000a00 */
[----:B------:R-:W-:Y:S01]  /*02e0*/  IMAD R7, R0, 0x200, R13 ;  /* 0x0000020000077824 */ /* 0x000fe200078e020d */
[----:B------:R-:W-:Y:S01]  /*02f0*/  IADD3 R13, R13, 0x80, RZ ;  /* 0x000000800d0d7810 */ /* 0x000fe20007ffe0ff */
[----:B-----5:R-:W-:-:S03]  /*0300*/  DADD R10, -RZ, |R10| ;  /* 0x00000000ff0a7229 */ /* 0x020fc6000000050a */
[----:B------:R-:W-:-:S13]  /*0310*/  ISETP.GE.AND P0, PT, R13, R2, PT ;  /* 0x000000020d00720c */ /* 0x000fda0003f06270 */
[----:B------:R-:W-:Y:S01]  /*0320*/  @!P0 IMAD R3, R0, 0x200, R13 ;  /* 0x0000020000038824 */ /* 0x000fe200078e020d */
[----:B------:R-:W-:Y:S01]  /*0330*/  @!P0 DADD R8, -RZ, |R8| ;  /* 0x00000000ff088229 */ /* 0x000fe20000000508 */
[----:B------:R-:W-:Y:S01]  /*0340*/  @!P0 IADD3 R13, R13, 0x80, RZ ;  /* 0x000000800d0d8810 */ /* 0x000fe20007ffe0ff */
[----:B0-----:R-:W-:-:S04]  /*0350*/  IMAD.WIDE.U32 R6, R7, 0x8, R14 ;  /* 0x0000000807067825 */ /* 0x001fc800078e000e */
[----:B------:R-:W-:Y:S01]  /*0360*/  @!P0 IMAD.WIDE.U32 R14, R3, 0x8, R14 ;  /* 0x00000008030e8825 */ /* 0x000fe200078e000e */
[----:B------:R1:W-:Y:S04]  /*0370*/  STG.E.64 desc[UR4][R6.64], R10 ;  /* 0x0000000a06007986 */ /* 0x0003e8000c101b04 */
[----:B------:R1:W-:Y:S02]  /*0380*/  @!P0 STG.E.64 desc[UR4][R14.64], R8 ;  /* 0x000000080e008986 */ /* 0x0003e4000c101b04 */
.L_x_2898:
[----:B------:R-:W-:Y:S05]  /*0390*/  BSYNC B0 ;  /* 0x0000000000007941 */ /* 0x000fea0003800000 */
.L_x_2897:
[----:B------:R-:W-:-:S13]  /*03a0*/  ISETP.GE.AND P0, PT, R13, R2, PT ;  /* 0x000000020d00720c */ /* 0x000fda0003f06270 */
[----:B------:R-:W-:Y:S05]  /*03b0*/  @P0 EXIT ;  /* 0x000000000000094d */ /* 0x000fea0003800000 */
[----:B------:R-:W2:Y:S01]  /*03c0*/  LDC.64 R2, c[0x0][0x218] ;  /* 0x00008600ff027b82 */ /* 0x000ea20000000a00 */
[----:B------:R-:W-:Y:S01]  /*03d0*/  IMAD R13, R0, 0x200, R13 ;  /* 0x00000200000d7824 */ /* 0x000fe200078e020d */
[----:B-----5:R-:W-:-:S03]  /*03e0*/  DADD R4, -RZ, |R4| ;  /* 0x00000000ff047229 */ /* 0x020fc60000000504 */
[----:B--2---:R-:W-:-:S05]  /*03f0*/  IMAD.WIDE.U32 R2, R13, 0x8, R2 ;  /* 0x000000080d027825 */ /* 0x004fca00078e0002 */
[----:B------:R-:W-:Y:S01]  /*0400*/  STG.E.64 desc[UR4][R2.64], R4 ;  /* 0x0000000402007986 */ /* 0x000fe2000c101b04 */
[----:B------:R-:W-:Y:S05]  /*0410*/  EXIT ;  /* 0x000000000000794d */ /* 0x000fea0003800000 */
.L_x_2899:
        /* <DEDUP_REMOVED lines=14> */
.L_x_5933:


//--------------------- .text._ZN2at6native29vectorized_elementwise_kernelILi2ENS0_10AbsFunctorIdEESt5arrayIPcLm2EEEEviT0_T1_ --------------------------
	.section	.text._ZN2at6native29vectorized_elementwise_kernelILi2ENS0_10AbsFunctorIdEESt5arrayIPcLm2EEEEviT0_T1_,"ax",@progbits
	.align	128
        .global         _ZN2at6native29vectorized_elementwise_kernelILi2ENS0_10AbsFunctorIdEESt5arrayIPcLm2EEEEviT0_T1_
        .type           _ZN2at6native29vectorized_elementwise_kernelILi2ENS0_10AbsFunctorIdEESt5arrayIPcLm2EEEEviT0_T1_,@function
        .size           _ZN2at6native29vectorized_elementwise_kernelILi2ENS0_10AbsFunctorIdEESt5arrayIPcLm2EEEEviT0_T1_,(.L_x_5934 - _ZN2at6native29vectorized_elementwise_kernelILi2ENS0_10AbsFunctorIdEESt5arrayIPcLm2EEEEviT0_T1_)
        .other          _ZN2at6native29vectorized_elementwise_kernelILi2ENS0_10AbsFunctorIdEESt5arrayIPcLm2EEEEviT0_T1_,@"STO_CUDA_ENTRY STV_DEFAULT"
_ZN2at6native29vectorized_elementwise_kernelILi2ENS0_10AbsFunctorIdEESt5arrayIPcLm2EEEEviT0_T1_:
.text._ZN2at6native29vectorized_elementwise_kernelILi2ENS0_10AbsFunctorIdEESt5arrayIPcLm2EEEEviT0_T1_:
        /* <DEDUP_REMOVED lines=14> */
[----:B------:R-:W4:Y:S04]  /*00e0*/  LDG.E.128 R16, desc[UR4][R22.64+0x800] ;  /* 0x0008000416107981 */ /* 0x000f28000c1e1d00 */
[----:B------:R-:W5:Y:S04]  /*00f0*/  LDG.E.128 R4, desc[UR4][R22.64+0x1000] ;  /* 0x0010000416047981 */ /* 0x000f68000c1e1d00 */
[----:B------:R-:W5:Y:S01]  /*0100*/  LDG.E.128 R8, desc[UR4][R22.64+0x1800] ;  /* 0x0018000416087981 */ /* 0x000f62000c1e1d00 */
[----:B--2---:R-:W-:-:S04]  /*0110*/  IMAD.WIDE.U32 R20, R0, 0x8, R20 ;  /* 0x0000000800147825 */ /* 0x004fc800078e0014 */
[----:B------:R-:W-:Y:S01]  /*0120*/  IMAD.WIDE R20, R2, 0x10, R20 ;  /* 0x0000001002147825 */ /* 0x000fe200078e0214 */
[----:B---3--:R-:W-:Y:S02]  /*0130*/  DADD R12, -RZ, |R12| ;  /* 0x00000000ff0c7229 */ /* 0x008fe4000000050c */
[----:B------:R-:W-:Y:S02]  /*0140*/  DADD R14, -RZ, |R14| ;  /* 0x00000000ff0e7229 */ /* 0x000fe4000000050e */
[----:B----4-:R-:W-:Y:S02]  /*0150*/  DADD R16, -RZ, |R16| ;  /* 0x00000000ff107229 */ /* 0x010fe40000000510 */
[----:B------:R-:W-:Y:S02]  /*0160*/  DADD R18, -RZ, |R18| ;  /* 0x00000000ff127229 */ /* 0x000fe40000000512 */
[----:B-----5:R-:W-:Y:S01]  /*0170*/  DADD R4, -RZ, |R4| ;  /* 0x00000000ff047229 */ /* 0x020fe20000000504 */
[----:B------:R-:W-:Y:S01]  /*0180*/  STG.E.128 desc[UR4][R20.64], R12 ;  /* 0x0000000c14007986 */ /* 0x000fe2000c101d04 */
[----:B------:R-:W-:-:S02]  /*0190*/  DADD R6, -RZ, |R6| ;  /* 0x00000000ff067229 */ /* 0x000fc40000000506 */
[----:B------:R-:W-:Y:S01]  /*01a0*/  DADD R8, -RZ, |R8| ;  /* 0x00000000ff087229 */ /* 0x000fe20000000508 */
[----:B------:R-:W-:Y:S01]  /*01b0*/  STG.E.128 desc[UR4][R20.64+0x800], R16 ;  /* 0x0008001014007986 */ /* 0x000fe2000c101d04 */
[----:B------:R-:W-:-:S03]  /*01c0*/  DADD R10, -RZ, |R10| ;  /* 0x00000000ff0a7229 */ /* 0x000fc6000000050a */
[----:B------:R-:W-:Y:S04]  /*01d0*/  STG.E.128 desc[UR4][R20.64+0x1000], R4 ;  /* 0x0010000414007986 */ /* 0x000fe8000c101d04 */
[----:B------:R-:W-:Y:S01]  /*01e0*/  STG.E.128 desc[UR4][R20.64+0x1800], R8 ;  /* 0x0018000814007986 */ /* 0x000fe2000c101d04 */
[----:B------:R-:W-:Y:S05]  /*01f0*/  EXIT ;  /* 0x000000000000794d */ /* 0x000fea0003800000 */
.L_x_2900:
[----:B------:R-:W0:Y:S02]  /*0200*/  S2R R27, SR_TID.X ;  /* 0x00000000001b7919 */ /* 0x000e240000002100 */
[C---:B0-----:R-:W-:Y:S01]  /*0210*/  ISETP.GE.AND P0, PT, R27.reuse, R22, PT ;  /* 0x000000161b00720c */ /* 0x041fe20003f06270 */
[----:B------:R-:W-:Y:S01]  /*0220*/  IMAD.MOV.U32 R25, RZ, RZ, R27 ;  /* 0x000000ffff197224 */ /* 0x000fe200078e001b */
[----:B------:R-:W-:-:S11]  /*0230*/  IADD3 R24, R27, 0x80, RZ ;  /* 0x000000801b187810 */ /* 0x000fd60007ffe0ff */
[----:B------:R-:W-:Y:S01]  /*0240*/  @!P0 IMAD.MOV.U32 R25, RZ, RZ, R24 ;  /* 0x000000ffff198224 */ /* 0x000fe200078e0018 */
[----:B------:R-:W0:Y:S04]  /*0250*/  @!P0 LDC.64 R14, c[0x0][0x220] ;  /* 0x00008800ff0e8b82 */ /* 0x000e280000000a00 */
[----:B------:R-:W-:-:S13]  /*0260*/  ISETP.GE.AND P5, PT, R25, R22, PT ;  /* 0x000000161900720c */ /* 0x000fda0003fa6270 */
[----:B------:R-:W1:Y:S01]  /*0270*/  @!P5 LDC.64 R12, c[0x0][0x220] ;  /* 0x00008800ff0cdb82 */ /* 0x000e620000000a00 */
[C---:B------:R-:W-:Y:S01]  /*0280*/  @!P5 IMAD.IADD R5, R0.reuse, 0x1, R25 ;  /* 0x000000010005d824 */ /* 0x040fe200078e0219 */
[----:B------:R-:W-:Y:S02]  /*0290*/  @!P0 IADD3 R19, R0, R27, RZ ;  /* 0x0000001b00138210 */ /* 0x000fe40007ffe0ff */
[----:B------:R-:W-:-:S03]  /*02a0*/  @!P5 IADD3 R25, R25, 0x80, RZ ;  /* 0x000000801919d810 */ /* 0x000fc60007ffe0ff */
[----:B0-----:R-:W-:Y:S01]  /*02b0*/  @!P0 IMAD.WIDE.U32 R14, R19, 0x8, R14 ;  /* 0x00000008130e8825 */ /* 0x001fe200078e000e */
[----:B------:R-:W-:-:S13]  /*02c0*/  ISETP.GE.AND P6, PT, R25, R22, PT ;  /* 0x000000161900720c */ /* 0x000fda0003fc6270 */
[----:B------:R-:W-:Y:S01]  /*02d0*/  @!P6 IMAD.IADD R7, R0, 0x1, R25 ;  /* 0x000000010007e824 */ /* 0x000fe200078e0219 */
[----:B------:R-:W0:Y:S01]  /*02e0*/  @!P6 LDC.64 R16, c[0x0][0x220] ;  /* 0x00008800ff10eb82 */ /* 0x000e220000000a00 */
[----:B------:R-:W-:Y:S02]  /*02f0*/  @!P6 VIADD R25, R25, 0x80 ;  /* 0x000000801919e836 */ /* 0x000fe40000000000 */
[----:B-1----:R-:W-:Y:S01]  /*0300*/  @!P5 IMAD.WIDE.U32 R12, R5, 0x8, R12 ;  /* 0x00000008050cd825 */ /* 0x002fe200078e000c */
[----:B------:R-:W-:Y:S02]  /*0310*/  CS2R R4, SRZ ;  /* 0x0000000000047805 */ /* 0x000fe4000001ff00 */
[----:B------:R-:W-:-:S04]  /*0320*/  ISETP.GE.AND P1, PT, R25, R22, PT ;  /* 0x000000161900720c */ /* 0x000fc80003f26270 */
[----:B------:R1:W5:Y:S09]  /*0330*/  @!P5 LDG.E.64 R4, desc[UR4][R12.64] ;  /* 0x000000040c04d981 */ /* 0x000372000c1e1b00 */
[----:B------:R-:W-:Y:S02]  /*0340*/  @!P1 IADD3 R11, R0, R25, RZ ;  /* 0x00000019000b9210 */ /* 0x000fe40007ffe0ff */
[----:B-1----:R-:W-:Y:S01]  /*0350*/  CS2R R12, SRZ ;  /* 0x00000000000c7805 */ /* 0x002fe2000001ff00 */
[----:B------:R-:W-:Y:S01]  /*0360*/  @!P1 VIADD R25, R25, 0x80 ;  /* 0x0000008019199836 */ /* 0x000fe20000000000 */
[----:B------:R-:W1:Y:S01]  /*0370*/  @!P1 LDC.64 R2, c[0x0][0x220] ;  /* 0x00008800ff029b82 */ /* 0x000e620000000a00 */
[----:B0-----:R-:W-:Y:S01]  /*0380*/  @!P6 IMAD.WIDE.U32 R16, R7, 0x8, R16 ;  /* 0x000000080710e825 */ /* 0x001fe200078e0010 */
[----:B------:R-:W-:-:S02]  /*0390*/  CS2R R6, SRZ ;  /* 0x0000000000067805 */ /* 0x000fc4000001ff00 */
[----:B------:R0:W2:Y:S01]  /*03a0*/  @!P0 LDG.E.64 R12, desc[UR4][R14.64] ;  /* 0x000000040e0c8981 */ /* 0x0000a2000c1e1b00 */
[----:B------:R-:W-:-:S03]  /*03b0*/  ISETP.GE.AND P2, PT, R25, R22, PT ;  /* 0x000000161900720c */ /* 0x000fc60003f46270 */
[----:B------:R3:W5:Y:S10]  /*03c0*/  @!P6 LDG.E.64 R6, desc[UR4][R16.64] ;  /* 0x000000041006e981 */ /* 0x000774000c1e1b00 */
[----:B------:R-:W-:Y:S01]  /*03d0*/  @!P2 IADD3 R9, R0, R25, RZ ;  /* 0x000000190009a210 */ /* 0x000fe20007ffe0ff */
[----:B------:R-:W-:Y:S01]  /*03e0*/  @!P2 VIADD R25, R25, 0x80 ;  /* 0x000000801919a836 */ /* 0x000fe20000000000 */
[----:B------:R-:W4:Y:S04]  /*03f0*/  @!P2 LDC.64 R28, c[0x0][0x220] ;  /* 0x00008800ff1cab82 */ /* 0x000f280000000a00 */
[----:B------:R-:W-:-:S13]  /*0400*/  ISETP.GE.AND P3, PT, R25, R22, PT ;  /* 0x000000161900720c */ /* 0x000fda0003f66270 */
[----:B------:R-:W-:Y:S01]  /*0410*/  @!P3 IADD3 R21, R0, R25, RZ ;  /* 0x000000190015b210 */ /* 0x000fe20007ffe0ff */
[----:B------:R-:W-:Y:S01]  /*0420*/  @!P3 VIADD R25, R25, 0x80 ;  /* 0x000000801919b836 */ /* 0x000fe20000000000 */
[----:B------:R-:W3:Y:S04]  /*0430*/  @!P3 LDC.64 R18, c[0x0][0x220] ;  /* 0x00008800ff12bb82 */ /* 0x000ee80000000a00 */
[----:B------:R-:W-:-:S13]  /*0440*/  ISETP.GE.AND P4, PT, R25, R22, PT ;  /* 0x000000161900720c */ /* 0x000fda0003f86270 */
[----:B------:R-:W-:Y:S01]  /*0450*/  @!P4 IADD3 R23, R0, R25, RZ ;  /* 0x000000190017c210 */ /* 0x000fe20007ffe0ff */
[----:B------:R-:W-:Y:S01]  /*0460*/  @!P4 VIADD R25, R25, 0x80 ;  /* 0x000000801919c836 */ /* 0x000fe20000000000 */
[----:B0-----:R-:W0:Y:S04]  /*0470*/  @!P4 LDC.64 R14, c[0x0][0x220] ;  /* 0x00008800ff0ecb82 */ /* 0x001e280000000a00 */
[----:B------:R-:W-:Y:S01]  /*0480*/  ISETP.GE.AND P5, PT, R25, R22, PT ;  /* 0x000000161900720c */ /* 0x000fe20003fa6270 */
[----:B-1----:R-:W-:Y:S01]  /*0490*/  @!P1 IMAD.WIDE.U32 R2, R11, 0x8, R2 ;  /* 0x000000080b029825 */ /* 0x002fe200078e0002 */
[----:B------:R-:W-:-:S03]  /*04a0*/  CS2R R10, SRZ ;  /* 0x00000000000a7805 */ /* 0x000fc6000001ff00 */
[----:B----4-:R-:W-:-:S05]  /*04b0*/  @!P2 IMAD.WIDE.U32 R28, R9, 0x8, R28 ;  /* 0x00000008091ca825 */ /* 0x010fca00078e001c */
[----:B------:R1:W5:Y:S03]  /*04c0*/  @!P2 LDG.E.64 R10, desc[UR4][R28.64] ;  /* 0x000000041c0aa981 */ /* 0x000366000c1e1b00 */
[----:B---3--:R-:W3:Y:S08]  /*04d0*/  @!P5 LDC.64 R16, c[0x0][0x220] ;  /* 0x00008800ff10db82 */ /* 0x008ef00000000a00 */
[----:B-1----:R-:W1:Y:S01]  /*04e0*/  @!P0 LDC.64 R28, c[0x0][0x218] ;  /* 0x00008600ff1c8b82 */ /* 0x002e620000000a00 */
[----:B------:R-:W-:Y:S01]  /*04f0*/  @!P3 IMAD.WIDE.U32 R20, R21, 0x8, R18 ;  /* 0x000000081514b825 */ /* 0x000fe200078e0012 */
[----:B------:R-:W-:-:S02]  /*0500*/  CS2R R18, SRZ ;  /* 0x0000000000127805 */ /* 0x000fc4000001ff00 */
[----:B------:R-:W-:Y:S01]  /*0510*/  CS2R R8, SRZ ;  /* 0x0000000000087805 */ /* 0x000fe2000001ff00 */
[C---:B------:R-:W-:Y:S02]  /*0520*/  @!P5 IMAD.IADD R25, R0.reuse, 0x1, R25 ;  /* 0x000000010019d824 */ /* 0x040fe400078e0219 */
[----:B0-----:R-:W-:Y:S01]  /*0530*/  @!P4 IMAD.WIDE.U32 R14, R23, 0x8, R14 ;  /* 0x00000008170ec825 */ /* 0x001fe200078e000e */
[----:B------:R-:W-:Y:S01]  /*0540*/  @!P0 IADD3 R23, R0, R27, RZ ;  /* 0x0000001b00178210 */ /* 0x000fe20007ffe0ff */
[----:B------:R3:W5:Y:S04]  /*0550*/  @!P3 LDG.E.64 R18, desc[UR4][R20.64] ;  /* 0x000000041412b981 */ /* 0x000768000c1e1b00 */
[----:B------:R0:W5:Y:S01]  /*0560*/  @!P1 LDG.E.64 R8, desc[UR4][R2.64] ;  /* 0x0000000402089981 */ /* 0x000162000c1e1b00 */
[----:B------:R-:W-:-:S02]  /*0570*/  @!P0 IMAD.MOV.U32 R27, RZ, RZ, R24 ;  /* 0x000000ffff1b8224 */ /* 0x000fc400078e0018 */
[----:B---3--:R-:W-:Y:S01]  /*0580*/  @!P5 IMAD.WIDE.U32 R20, R25, 0x8, R16 ;  /* 0x000000081914d825 */ /* 0x008fe200078e0010 */
[----:B------:R-:W-:Y:S02]  /*0590*/  CS2R R16, SRZ ;  /* 0x0000000000107805 */ /* 0x000fe4000001ff00 */
[----:B0-----:R-:W-:Y:S01]  /*05a0*/  CS2R R2, SRZ ;  /* 0x0000000000027805 */ /* 0x001fe2000001ff00 */
[----:B-1----:R-:W-:-:S03]  /*05b0*/  @!P0 IMAD.WIDE.U32 R28, R23, 0x8, R28 ;  /* 0x00000008171c8825 */ /* 0x002fc600078e001c */
[----:B------:R0:W5:Y:S04]  /*05c0*/  @!P5 LDG.E.64 R16, desc[UR4][R20.64] ;  /* 0x000000041410d981 */ /* 0x000168000c1e1b00 */
[----:B------:R0:W5:Y:S01]  /*05d0*/  @!P4 LDG.E.64 R2, desc[UR4][R14.64] ;  /* 0x000000040e02c981 */ /* 0x000162000c1e1b00 */
[----:B------:R-:W-:Y:S04]  /*05e0*/  BSSY B0, `(.L_x_2901) ;  /* 0x0000035000007945 */ /* 0x000fe80003800000 */
[----:B------:R-:W-:Y:S01]  /*05f0*/  BSSY B1, `(.L_x_2902) ;  /* 0x000002c000017945 */ /* 0x000fe20003800000 */
[----:B--2---:R-:W-:-:S07]  /*0600*/  @!P0 DADD R12, -RZ, |R12| ;  /* 0x00000000ff0c8229 */ /* 0x004fce000000050c */
[----:B------:R0:W-:Y:S01]  /*0610*/  @!P0 STG.E.64 desc[UR4][R28.64], R12 ;  /* 0x0000000c1c008986 */ /* 0x0001e2000c101b04 */
[----:B------:R-:W-:-:S13]  /*0620*/  ISETP.GE.AND P0, PT, R27, R22, PT ;  /* 0x000000161b00720c */ /* 0x000fda0003f06270 */
[----:B0-----:R-:W-:Y:S05]  /*0630*/  @P0 BRA `(.L_x_2903) ;  /* 0x0000000000380947 */ /* 0x001fea0003800000 */
[----:B------:R-:W0:Y:S01]  /*0640*/  LDC.64 R14, c[0x0][0x218] ;  /* 0x00008600ff0e7b82 */ /* 0x000e220000000a00 */
[----:B------:R-:W-:Y:S01]  /*0650*/  IADD3 R21, R0, R27, RZ ;  /* 0x0000001b00157210 */ /* 0x000fe20007ffe0ff */
[----:B-----5:R-:W-:Y:S01]  /*0660*/  DADD R12, -RZ, |R4| ;  /* 0x00000000ff0c7229 */ /* 0x020fe20000000504 */
[----:B------:R-:W-:-:S05]  /*0670*/  VIADD R27, R27, 0x80 ;  /* 0x000000801b1b7836 */ /* 0x000fca0000000000 */
[----:B------:R-:W-:Y:S01]  /*0680*/  ISETP.GE.AND P0, PT, R27, R22, PT ;  /* 0x000000161b00720c */ /* 0x000fe20003f06270 */
[----:B0-----:R-:W-:-:S05]  /*0690*/  IMAD.WIDE.U32 R4, R21, 0x8, R14 ;  /* 0x0000000815047825 */ /* 0x001fca00078e000e */
[----:B------:R0:W-:Y:S07]  /*06a0*/  STG.E.64 desc[UR4][R4.64], R12 ;  /* 0x0000000c04007986 */ /* 0x0001ee000c101b04 */
[----:B------:R-:W-:Y:S05]  /*06b0*/  @P0 BRA `(.L_x_2904) ;  /* 0x0000000000380947 */ /* 0x000fea0003800000 */
[----:B0-----:R-:W0:Y:S01]  /*06c0*/  LDC.64 R4, c[0x0][0x218] ;  /* 0x00008600ff047b82 */ /* 0x001e220000000a00 */
[----:B------:R-:W-:Y:S01]  /*06d0*/  IADD3 R13, R0, R27, RZ ;  /* 0x0000001b000d7210 */ /* 0x000fe20007ffe0ff */
[----:B------:R-:W-:Y:S01]  /*06e0*/  DADD R6, -RZ, |R6| ;  /* 0x00000000ff067229 */ /* 0x000fe20000000506 */
[----:B------:R-:W-:-:S03]  /*06f0*/  VIADD R27, R27, 0x80 ;  /* 0x000000801b1b7836 */ /* 0x000fc60000000000 */
[----:B0-----:R-:W-:-:S05]  /*0700*/  IMAD.WIDE.U32 R4, R13, 0x8, R4 ;  /* 0x000000080d047825 */ /* 0x001fca00078e0004 */
[----:B------:R0:W-:Y:S02]  /*0710*/  STG.E.64 desc[UR4][R4.64], R6 ;  /* 0x0000000604007986 */ /* 0x0001e4000c101b04 */
.L_x_2903:
[----:B------:R-:W-:-:S13]  /*0720*/  ISETP.GE.AND P0, PT, R27, R22, PT ;  /* 0x000000161b00720c */ /* 0x000fda0003f06270 */
[----:B------:R-:W-:Y:S05]  /*0730*/  @P0 BRA `(.L_x_2905) ;  /* 0x0000000000380947 */ /* 0x000fea0003800000 */
[----:B0----5:R-:W0:Y:S01]  /*0740*/  LDC.64 R4, c[0x0][0x218] ;  /* 0x00008600ff047b82 */ /* 0x021e220000000a00 */
[----:B------:R-:W-:Y:S01]  /*0750*/  IADD3 R7, R0, R27, RZ ;  /* 0x0000001b00077210 */ /* 0x000fe20007ffe0ff */
[----:B------:R-:W-:Y:S01]  /*0760*/  DADD R8, -RZ, |R8| ;  /* 0x00000000ff087229 */ /* 0x000fe20000000508 */
[----:B------:R-:W-:-:S03]  /*0770*/  VIADD R27, R27, 0x80 ;  /* 0x000000801b1b7836 */ /* 0x000fc60000000000 */
[----:B0-----:R-:W-:-:S05]  /*0780*/  IMAD.WIDE.U32 R4, R7, 0x8, R4 ;  /* 0x0000000807047825 */ /* 0x001fca00078e0004 */
[----:B------:R1:W-:Y:S02]  /*0790*/  STG.E.64 desc[UR4][R4.64], R8 ;  /* 0x0000000804007986 */ /* 0x0003e4000c101b04 */
.L_x_2904:
[----:B------:R-:W-:-:S13]  /*07a0*/  ISETP.GE.AND P0, PT, R27, R22, PT ;  /* 0x000000161b00720c */ /* 0x000fda0003f06270 */
[----:B------:R-:W-:Y:S05]  /*07b0*/  @P0 BRA `(.L_x_2906) ;  /* 0x00000000003c0947 */ /* 0x000fea0003800000 */
[----:B01----:R-:W0:Y:S01]  /*07c0*/  LDC.64 R4, c[0x0][0x218] ;  /* 0x00008600ff047b82 */ /* 0x003e220000000a00 */
[----:B------:R-:W-:Y:S01]  /*07d0*/  IADD3 R7, R0, R27, RZ ;  /* 0x0000001b00077210 */ /* 0x000fe20007ffe0ff */
[----:B------:R-:W-:Y:S01]  /*07e0*/  DADD R10, -RZ, |R10| ;  /* 0x00000000ff0a7229 */ /* 0x000fe2000000050a */
[----:B------:R-:W-:-:S03]  /*07f0*/  VIADD R27, R27, 0x80 ;  /* 0x000000801b1b7836 */ /* 0x000fc60000000000 */
[----:B0-----:R-:W-:-:S05]  /*0800*/  IMAD.WIDE.U32 R4, R7, 0x8, R4 ;  /* 0x0000000807047825 */ /* 0x001fca00078e0004 */
[----:B------:R1:W-:Y:S02]  /*0810*/  STG.E.64 desc[UR4][R4.64], R10 ;  /* 0x0000000a04007986 */ /* 0x0003e4000c101b04 */
.L_x_2905:
[----:B------:R-:W-:-:S13]  /*0820*/  ISETP.GE.AND P0, PT, R27, R22, PT ;  /* 0x000000161b00720c */ /* 0x000fda0003f06270 */
[----:B------:R-:W-:Y:S05]  /*0830*/  @P0 BREAK B1 ;  /* 0x0000000000010942 */ /* 0x000fea0003800000 */
[----:B------:R-:W-:Y:S05]  /*0840*/  @P0 BRA `(.L_x_2907) ;  /* 0x0000000000380947 */ /* 0x000fea0003800000 */
[----:B01---5:R-:W0:Y:S01]  /*0850*/  LDC.64 R4, c[0x0][0x218] ;  /* 0x00008600ff047b82 */ /* 0x023e220000000a00 */
[----:B------:R-:W-:Y:S01]  /*0860*/  IADD3 R7, R0, R27, RZ ;  /* 0x0000001b00077210 */ /* 0x000fe20007ffe0ff */
[----:B------:R-:W-:Y:S01]  /*0870*/  DADD R18, -RZ, |R18| ;  /* 0x00000000ff127229 */ /* 0x000fe20000000512 */
[----:B------:R-:W-:-:S03]  /*0880*/  VIADD R27, R27, 0x80 ;  /* 0x000000801b1b7836 */ /* 0x000fc60000000000 */
[----:B0-----:R-:W-:-:S05]  /*0890*/  IMAD.WIDE.U32 R4, R7, 0x8, R4 ;  /* 0x0000000807047825 */ /* 0x001fca00078e0004 */
[----:B------:R2:W-:Y:S02]  /*08a0*/  STG.E.64 desc[UR4][R4.64], R18 ;  /* 0x0000001204007986 */ /* 0x0005e4000c101b04 */
.L_x_2906:
[----:B------:R-:W-:Y:S05]  /*08b0*/  BSYNC B1 ;  /* 0x0000000000017941 */ /* 0x000fea0003800000 */
.L_x_2902:
[----:B------:R-:W-:-:S13]  /*08c0*/  ISETP.GE.AND P0, PT, R27, R22, PT ;  /* 0x000000161b00720c */ /* 0x000fda0003f06270 */
[----:B012---:R-:W0:Y:S01]  /*08d0*/  @!P0 LDC.64 R4, c[0x0][0x218] ;  /* 0x00008600ff048b82 */ /* 0x007e220000000a00 */
[----:B------:R-:W-:Y:S01]  /*08e0*/  @!P0 IADD3 R7, R0, R27, RZ ;  /* 0x0000001b00078210 */ /* 0x000fe20007ffe0ff */
[----:B------:R-:W-:Y:S01]  /*08f0*/  @!P0 DADD R2, -RZ, |R2| ;  /* 0x00000000ff028229 */ /* 0x000fe20000000502 */
[----:B------:R-:W-:-:S03]  /*0900*/  @!P0 VIADD R27, R27, 0x80 ;  /* 0x000000801b1b8836 */ /* 0x000fc60000000000 */
[----:B0-----:R-:W-:-:S05]  /*0910*/  @!P0 IMAD.WIDE.U32 R4, R7, 0x8, R4 ;  /* 0x0000000807048825 */ /* 0x001fca00078e0004 */
[----:B------:R2:W-:Y:S02]  /*0920*/  @!P0 STG.E.64 desc[UR4][R4.64], R2 ;  /* 0x0000000204008986 */ /* 0x0005e4000c101b04 */
.L_x_2907:
[----:B------:R-:W-:Y:S05]  /*0930*/  BSYNC B0 ;  /* 0x0000000000007941 */ /* 0x000fea0003800000 */
.L_x_2901:
[----:B------:R-:W-:Y:S05]  /*0940*/  WARPSYNC.ALL ;  /* 0x0000000000007948 */ /* 0x000fea0003800000 */
[----:B------:R-:W-:-:S13]  /*0950*/  ISETP.GE.AND P0, PT, R27, R22, PT ;  /* 0x000000161b00720c */ /* 0x000fda0003f06270 */
[----:B------:R-:W-:Y:S05]  /*0960*/  @P0 EXIT ;  /* 0x000000000000094d */ /* 0x000fea0003800000 */
[----:B--2--5:R-:W2:Y:S01]  /*0970*/  LDC.64 R2, c[0x0][0x218] ;  /* 0x00008600ff027b82 */ /* 0x024ea20000000a00 */
[----:B------:R-:W-:Y:S01]  /*0980*/  IADD3 R27, R0, R27, RZ ;  /* 0x0000001b001b7210 */ /* 0x000fe20007ffe0ff */
[----:B------:R-:W-:-:S04]  /*0990*/  DADD R16, -RZ, |R16| ;  /* 0x00000000ff107229 */ /* 0x000fc80000000510 */
[----:B--2---:R-:W-:-:S05]  /*09a0*/  IMAD.WIDE.U32 R2, R27, 0x8, R2 ;  /* 0x000000081b027825 */ /* 0x004fca00078e0002 */
[----:B------:R-:W-:Y:S01]  /*09b0*/  STG.E.64 desc[UR4][R2.64], R16 ;  /* 0x0000001002007986 */ /* 0x000fe2000c101b04 */
[----:B------:R-:W-:Y:S05]  /*09c0*/  EXIT ;  /* 0x000000000000794d */ /* 0x000fea0003800000 */
.L_x_2908:
        /* <DEDUP_REMOVED lines=11> */
.L_x_5934:


//--------------------- .text._ZN2at6native29vectorized_elementwise_kernelILi4ENS0_10AbsFunctorIdEESt5arrayIPcLm2EEEEviT0_T1_ --------------------------
	.section	.text._ZN2at6native29vectorized_elementwise_kernelILi4ENS0_10AbsFunctorIdEESt5arrayIPcLm2EEEEviT0_T1_,"ax",@progbits
	.align	128
        .global         _ZN2at6native29vectorized_elementwise_kernelILi4ENS0_10AbsFunctorIdEESt5arrayIPcLm2EEEEviT0_T1_
        .type           _ZN2at6native29vectorized_elementwise_kernelILi4ENS0_10AbsFunctorIdEESt5arrayIPcLm2EEEEviT0_T1_,@function
        .size           _ZN2at6native29vectorized_elementwise_kernelILi4ENS0_10AbsFunctorIdEESt5arrayIPcLm2EEEEviT0_T1_,(.L_x_5935 - _ZN2at6native29vectorized_elementwise_kernelILi4ENS0_10AbsFunctorIdEESt5arrayIPcLm2EEEEviT0_T1_)
        .other          _ZN2at6native29vectorized_elementwise_kernelILi4ENS0_10AbsFunctorIdEESt5arrayIPcLm2EEEEviT0_T1_,@"STO_CUDA_ENTRY STV_DEFAULT"
_ZN2at6native29vectorized_elementwise_kernelILi4ENS0_10AbsFunctorIdEESt5arrayIPcLm2EEEEviT0_T1_:
.text._ZN2at6native29vectorized_elementwise_kernelILi4ENS0_10AbsFunctorIdEESt5arrayIPcLm2EEEEviT0_T1_:
        /* <DEDUP_REMOVED lines=32> */
.L_x_2909:
        /* <DEDUP_REMOVED lines=82> */
.L_x_2912:
        /* <DEDUP_REMOVED lines=8> */
.L_x_2913:
        /* <DEDUP_REMOVED lines=8> */
.L_x_2914:
        /* <DEDUP_REMOVED lines=9> */
.L_x_2915:
[----:B------:R-:W-:Y:S05]  /*08b0*/  BSYNC B1 ;  /* 0x0000000000017941 */ /* 0x000fea0003800000 */
.L_x_2911:
[----:B------:R-:W-:-:S13]  /*08c0*/  ISETP.GE.AND P0, PT, R27, R22, PT ;  /* 0x000000161b00720c */ /* 0x000fda0003f06270 */
[----:B012---:R-:W0:Y:S01]  /*08d0*/  @!P0 LDC.64 R4, c[0x0][0x218] ;  /* 0x00008600ff048b82 */ /* 0x007e220000000a00 */
[----:B------:R-:W-:Y:S01]  /*08e0*/  @!P0 IADD3 R7, R0, R27, RZ ;  /* 0x0000001b00078210 */ /* 0x000fe20007ffe0ff */
[----:B------:R-:W-:Y:S01]  /*08f0*/  @!P0 DADD R2, -RZ, |R2| ;  /* 0x00000000ff028229 */ /* 0x000fe20000000502 */
[----:B------:R-:W-:-:S03]  /*0900*/  @!P0 VIADD R27, R27, 0x80 ;  /* 0x000000801b1b8836 */ /* 0x000fc60000000000 */
[----:B0-----:R-:W-:-:S05]  /*0910*/  @!P0 IMAD.WIDE.U32 R4, R7, 0x8, R4 ;  /* 0x0000000807048825 */ /* 0x001fca00078e0004 */
[----:B------:R2:W-:Y:S02]  /*0920*/  @!P0 STG.E.64 desc[UR4][R4.64], R2 ;  /* 0x0000000204008986 */ /* 0x0005e4000c101b04 */
.L_x_2916:
[----:B------:R-:W-:Y:S05]  /*0930*/  BSYNC B0 ;  /* 0x0000000000007941 */ /* 0x000fea0003800000 */
.L_x_2910:
        /* <DEDUP_REMOVED lines=9> */
.L_x_2917:
        /* <DEDUP_REMOVED lines=11> */
.L_x_5935:


//--------------------- .text._ZN2at6native29vectorized_elementwise_kernelILi8ENS0_10AbsFunctorIdEESt5arrayIPcLm2EEEEviT0_T1_ --------------------------
	.section	.text._ZN2at6native29vectorized_elementwise_kernelILi8ENS0_10AbsFunctorIdEESt5arrayIPcLm2EEEEviT0_T1_,"ax",@progbits
	.align	128
        .global         _ZN2at6native29vectorized_elementwise_kernelILi8ENS0_10AbsFunctorIdEESt5arrayIPcLm2EEEEviT0_T1_
        .type           _ZN2at6native29vectorized_elementwise_kernelILi8ENS0_10AbsFunctorIdEESt5arrayIPcLm2EEEEviT0_T1_,@function
        .size           _ZN2at6native29vectorized_elementwise_kernelILi8ENS0_10AbsFunctorIdEESt5arrayIPcLm2EEEEviT0_T1_,(.L_x_5936 - _ZN2at6native29vectorized_elementwise_kernelILi8ENS0_10AbsFunctorIdEESt5arrayIPcLm2EEEEviT0_T1_)
        .other          _ZN2at6native29vectorized_elementwise_kernelILi8ENS0_10AbsFunctorIdEESt5arrayIPcLm2EEEEviT0_T1_,@"STO_CUDA_ENTRY STV_DEFAULT"
_ZN2at6native29vectorized_elementwise_kernelILi8ENS0_10AbsFunctorIdEESt5arrayIPcLm2EEEEviT0_T1_:
.text._ZN2at6native29vectorized_elementwise_kernelILi8ENS0_10AbsFunctorIdEESt5arrayIPcLm2EEEEviT0_T1_:
        /* <DEDUP_REMOVED lines=32> */
.L_x_2918:
        /* <DEDUP_REMOVED lines=82> */
.L_x_2921:
        /* <DEDUP_REMOVED lines=8> */
.L_x_2922:
        /* <DEDUP_REMOVED lines=8> */
.L_x_2923:
        /* <DEDUP_REMOVED lines=9> */
.L_x_2924:
[----:B------:R-:W-:Y:S05]  /*08b0*/  BSYNC B1 ;  /* 0x0000000000017941 */ /* 0x000fea0003800000 */
.L_x_2920:
[----:B------:R-:W-:-:S13]  /*08c0*/  ISETP.GE.AND P0, PT, R27, R22, PT ;  /* 0x000000161b00720c */ /* 0x000fda0003f06270 */
[----:B012---:R-:W0:Y:S01]  /*08d0*/  @!P0 LDC.64 R4, c[0x0][0x218] ;  /* 0x00008600ff048b82 */ /* 0x007e220000000a00 */
[----:B------:R-:W-:Y:S01]  /*08e0*/  @!P0 IADD3 R7, R0, R27, RZ ;  /* 0x0000001b00078210 */ /* 0x000fe20007ffe0ff */
[----:B------:R-:W-:Y:S01]  /*08f0*/  @!P0 DADD R2, -RZ, |R2| ;  /* 0x00000000ff028229 */ /* 0x000fe20000000502 */
[----:B------:R-:W-:-:S03]  /*0900*/  @!P0 VIADD R27, R27, 0x80 ;  /* 0x000000801b1b8836 */ /* 0x000fc60000000000 */
[----:B0-----:R-:W-:-:S05]  /*0910*/  @!P0 IMAD.WIDE.U32 R4, R7, 0x8, R4 ;  /* 0x0000000807048825 */ /* 0x001fca00078e0004 */
[----:B------:R2:W-:Y:S02]  /*0920*/  @!P0 STG.E.64 desc[UR4][R4.64], R2 ;  /* 0x0000000204008986 */ /* 0x0005e4000c101b04 */
.L_x_2925:
[----:B------:R-:W-:Y:S05]  /*0930*/  BSYNC B0 ;  /* 0x0000000000007941 */ /* 0x000fea0003800000 */
.L_x_2919:
        /* <DEDUP_REMOVED lines=9> */
.L_x_2926:
        /* <DEDUP_REMOVED lines=11> */
.L_x_5936:


//--------------------- .text._ZN2at6native18elementwise_kernelILi128ELi4EZNS0_15gpu_kernel_implINS0_10AbsFunctorIsEEEEvRNS_18TensorIteratorBaseERKT_EUliE_EEviT1_ --------------------------
	.section	.text._ZN2at6native18elementwise_kernelILi128ELi4EZNS0_15gpu_kernel_implINS0_10AbsFunctorIsEEEEvRNS_18TensorIteratorBaseERKT_EUliE_EEviT1_,"ax",@progbits
	.align	128
        .global         _ZN2at6native18elementwise_kernelILi128ELi4EZNS0_15gpu_kernel_implINS0_10AbsFunctorIsEEEEvRNS_18TensorIteratorBaseERKT_EUliE_EEviT1_
        .type           _ZN2at6native18elementwise_kernelILi128ELi4EZNS0_15gpu_kernel_implINS0_10AbsFunctorIsEEEEvRNS_18TensorIteratorBaseERKT_EUliE_EEviT1_,@function
        .size           _ZN2at6native18elementwise_kernelILi128ELi4EZNS0_15gpu_kernel_implINS0_10AbsFunctorIsEEEEvRNS_18TensorIteratorBaseERKT_EUliE_EEviT1_,(.L_x_5937 - _ZN2at6native18elementwise_kernelILi128ELi4EZNS0_15gpu_kernel_implINS0_10AbsFunctorIsEEEEvRNS_18TensorIteratorBaseERKT_EUliE_EEviT1_)
        .other          _ZN2at6native18elementwise_kernelILi128ELi4EZNS0_15gpu_kernel_implINS0_10AbsFunctorIsEEEEvRNS_18TensorIteratorBaseERKT_EUliE_EEviT1_,@"STO_CUDA_ENTRY STV_DEFAULT"
_ZN2at6native18elementwise_kernelILi128ELi4EZNS0_15gpu_kernel_implINS0_10AbsFunctorIsEEEEvRNS_18TensorIteratorBaseERKT_EUliE_EEviT1_:
.text._ZN2at6native18elementwise_kernelILi128ELi4EZNS0_15gpu_kernel_implINS0_10AbsFunctorIsEEEEvRNS_18TensorIteratorBaseERKT_EUliE_EEviT1_:
        /* <DEDUP_REMOVED lines=313> */
.L_x_2929:
        /* <DEDUP_REMOVED lines=18> */
[----:B------:R0:W5:Y:S01]  /*14b0*/  LDG.E.S8 R0, desc[UR36][R2.64] ;  /* 0x0000002402007981 */ /* 0x000162000c1e1300 */
[----:B------:R-:W-:Y:S05]  /*14c0*/  BRA `(.L_x_2935) ;  /* 0x0000000c005c7947 */ /* 0x000fea0003800000 */
.L_x_2933:
[----:B------:R0:W5:Y:S01]  /*14d0*/  LDG.E.U8 R0, desc[UR36][R2.64] ;  /* 0x0000002402007981 */ /* 0x000162000c1e1100 */
[----:B------:R-:W-:Y:S05]  /*14e0*/  BRA `(.L_x_2935) ;  /* 0x0000000c00547947 */ /* 0x000fea0003800000 */
.L_x_2932:
[----:B------:R-:W-:-:S13]  /*14f0*/  ISETP.NE.AND P0, PT, R4, 0x2, PT ;  /* 0x000000020400780c */ /* 0x000fda0003f05270 */
[----:B------:R-:W-:Y:S05]  /*1500*/  @!P0 BRA `(.L_x_2936) ;  /* 0x0000000000208947 */ /* 0x000fea0003800000 */
[----:B------:R-:W-:-:S13]  /*1510*/  ISETP.NE.AND P0, PT, R4, 0x3, PT ;  /* 0x000000030400780c */ /* 0x000fda0003f05270 */
[----:B------:R-:W-:Y:S05]  /*1520*/  @!P0 BRA `(.L_x_2937) ;  /* 0x0000000000108947 */ /* 0x000fea0003800000 */
[----:B------:R-:W-:-:S13]  /*1530*/  ISETP.NE.AND P0, PT, R4, 0x4, PT ;  /* 0x000000040400780c */ /* 0x000fda0003f05270 */
[----:B------:R-:W-:Y:S05]  /*1540*/  @P0 BRA `(.L_x_2934) ;  /* 0x0000000800e80947 */ /* 0x000fea0003800000 */
[----:B------:R0:W5:Y:S01]  /*1550*/  LDG.E.U16 R0, desc[UR36][R2.64] ;  /* 0x0000002402007981 */ /* 0x000162000c1e1500 */
[----:B------:R-:W-:Y:S05]  /*1560*/  BRA `(.L_x_2935) ;  /* 0x0000000c00347947 */ /* 0x000fea0003800000 */
.L_x_2937:
[----:B------:R0:W5:Y:S01]  /*1570*/  LDG.E.U16 R0, desc[UR36][R2.64] ;  /* 0x0000002402007981 */ /* 0x000162000c1e1500 */
[----:B------:R-:W-:Y:S05]  /*1580*/  BRA `(.L_x_2935) ;  /* 0x0000000c002c7947 */ /* 0x000fea0003800000 */
.L_x_2936:
[----:B------:R0:W5:Y:S01]  /*1590*/  LDG.E.U16 R0, desc[UR36][R2.64] ;  /* 0x0000002402007981 */ /* 0x000162000c1e1500 */
[----:B------:R-:W-:Y:S05]  /*15a0*/  BRA `(.L_x_2935) ;  /* 0x0000000c00247947 */ /* 0x000fea0003800000 */
.L_x_2931:
[----:B------:R-:W-:-:S13]  /*15b0*/  ISETP.GT.AND P0, PT, R4, 0x6, PT ;  /* 0x000000060400780c */ /* 0x000fda0003f04270 */
[----:B------:R-:W-:Y:S05]  /*15c0*/  @P0 BRA `(.L_x_2938) ;  /* 0x0000000000300947 */ /* 0x000fea0003800000 */
[----:B------:R-:W-:-:S13]  /*15d0*/  ISETP.NE.AND P0, PT, R4, 0x5, PT ;  /* 0x000000050400780c */ /* 0x000fda0003f05270 */
[----:B------:R-:W-:Y:S05]  /*15e0*/  @!P0 BRA `(.L_x_2939) ;  /* 0x0000000000148947 */ /* 0x000fea0003800000 */
[----:B------:R-:W-:-:S13]  /*15f0*/  ISETP.NE.AND P0, PT, R4, 0x6, PT ;  /* 0x000000060400780c */ /* 0x000fda0003f05270 */
[----:B------:R-:W-:Y:S05]  /*1600*/  @P0 BRA `(.L_x_2934) ;  /* 0x0000000800b80947 */ /* 0x000fea0003800000 */
[----:B------:R-:W2:Y:S02]  /*1610*/  LDG.E R2, desc[UR36][R2.64] ;  /* 0x0000002402027981 */ /* 0x000ea4000c1e1900 */
[----:B--2---:R0:W1:Y:S01]  /*1620*/  F2I.FTZ.TRUNC.NTZ R0, R2 ;  /* 0x0000000200007305 */ /* 0x004062000021f100 */
[----:B------:R-:W-:Y:S05]  /*1630*/  BRA `(.L_x_2935) ;  /* 0x0000000c00007947 */ /* 0x000fea0003800000 */
.L_x_2939:
[----:B------:R-:W2:Y:S02]  /*1640*/  LDG.E.U16 R4, desc[UR36][R2.64] ;  /* 0x0000002402047981 */ /* 0x000ea4000c1e1500 */
[----:B--2---:R-:W-:-:S06]  /*1650*/  HADD2.F32 R4, -RZ, R4.H0_H0 ;  /* 0x20000004ff047230 */ /* 0x004fcc0000004100 */
[----:B------:R-:W0:Y:S02]  /*1660*/  F2I.FTZ.TRUNC.NTZ R4, R4 ;  /* 0x0000000400047305 */ /* 0x000e24000021f100 */
[----:B0-----:R-:W-:Y:S01]  /*1670*/  PRMT R0, R4, 0x7610, R0 ;  /* 0x0000761004007816 */ /* 0x001fe20000000000 */
[----:B------:R-:W-:Y:S06]  /*1680*/  BRA `(.L_x_2935) ;  /* 0x0000000800ec7947 */ /* 0x000fec0003800000 */
.L_x_2938:
[----:B------:R-:W-:-:S13]  /*1690*/  ISETP.NE.AND P0, PT, R4, 0x7, PT ;  /* 0x000000070400780c */ /* 0x000fda0003f05270 */
[----:B------:R-:W-:Y:S05]  /*16a0*/  @!P0 BRA `(.L_x_2940) ;  /* 0x0000000000308947 */ /* 0x000fea0003800000 */
[----:B------:R-:W-:-:S13]  /*16b0*/  ISETP.NE.AND P0, PT, R4, 0x8, PT ;  /* 0x000000080400780c */ /* 0x000fda0003f05270 */
[----:B------:R-:W-:Y:S05]  /*16c0*/  @!P0 BRA `(.L_x_2941) ;  /* 0x0000000000148947 */ /* 0x000fea0003800000 */
[----:B------:R-:W-:-:S13]  /*16d0*/  ISETP.NE.AND P0, PT, R4, 0x9, PT ;  /* 0x000000090400780c */ /* 0x000fda0003f05270 */
[----:B------:R-:W-:Y:S05]  /*16e0*/  @P0 BRA `(.L_x_2934) ;  /* 0x0000000800800947 */ /* 0x000fea0003800000 */
[----:B------:R-:W2:Y:S02]  /*16f0*/  LDG.E R2, desc[UR36][R2.64] ;  /* 0x0000002402027981 */ /* 0x000ea4000c1e1900 */
[----:B--2---:R0:W1:Y:S01]  /*1700*/  F2I.FTZ.TRUNC.NTZ R0, R2 ;  /* 0x0000000200007305 */ /* 0x004062000021f100 */
[----:B------:R-:W-:Y:S05]  /*1710*/  BRA `(.L_x_2935) ;  /* 0x0000000800c87947 */ /* 0x000fea0003800000 */
.L_x_2941:
[----:B------:R-:W2:Y:S02]  /*1720*/  LDG.E.U16 R2, desc[UR36][R2.64] ;  /* 0x0000002402027981 */ /* 0x000ea4000c1e1500 */
[----:B--2---:R-:W-:-:S06]  /*1730*/  HADD2.F32 R4, -RZ, R2.H0_H0 ;  /* 0x20000002ff047230 */ /* 0x004fcc0000004100 */
[----:B------:R-:W0:Y:S02]  /*1740*/  F2I.FTZ.TRUNC.NTZ R4, R4 ;  /* 0x0000000400047305 */ /* 0x000e24000021f100 */
[----:B0-----:R-:W-:Y:S01]  /*1750*/  PRMT R0, R4, 0x7610, R0 ;  /* 0x0000761004007816 */ /* 0x001fe20000000000 */
[----:B------:R-:W-:Y:S06]  /*1760*/  BRA `(.L_x_2935) ;  /* 0x0000000800b47947 */ /* 0x000fec0003800000 */
.L_x_2940:
[----:B------:R-:W2:Y:S02]  /*1770*/  LDG.E.64 R2, desc[UR36][R2.64] ;  /* 0x0000002402027981 */ /* 0x000ea4000c1e1b00 */
[----:B--2---:R0:W1:Y:S01]  /*1780*/  F2I.F64.TRUNC R0, R2 ;  /* 0x0000000200007311 */ /* 0x004062000030d100 */
[----:B------:R-:W-:Y:S05]  /*1790*/  BRA `(.L_x_2935) ;  /* 0x0000000800a87947 */ /* 0x000fea0003800000 */
.L_x_2930:
        /* <DEDUP_REMOVED lines=10> */
[----:B------:R-:W-:Y:S01]  /*1840*/  SEL R0, RZ, 0x1, !P0 ;  /* 0x00000001ff007807 */ /* 0x000fe20004000000 */
[----:B------:R-:W-:Y:S08]  /*1850*/  BRA `(.L_x_2935) ;  /* 0x0000000800787947 */ /* 0x000ff00003800000 */
.L_x_2944:
[----:B------:R-:W2:Y:S02]  /*1860*/  LDG.E.64 R2, desc[UR36][R2.64] ;  /* 0x0000002402027981 */ /* 0x000ea4000c1e1b00 */
[----:B--2---:R3:W4:Y:S01]  /*1870*/  F2I.F64.TRUNC R0, R2 ;  /* 0x0000000200007311 */ /* 0x004722000030d100 */
[----:B------:R-:W-:Y:S05]  /*1880*/  BRA `(.L_x_2935) ;  /* 0x00000008006c7947 */ /* 0x000fea0003800000 */
.L_x_2943:
        /* <DEDUP_REMOVED lines=24> */
[----:B------:R-:W-:-:S06]  /*1a10*/  LOP3.LUT R5, R5, 0x80000000, R0, 0xf8, !PT ;  /* 0x8000000005057812 */ /* 0x000fcc00078ef800 */
[----:B------:R-:W0:Y:S02]  /*1a20*/  F2I.FTZ.TRUNC.NTZ R5, R5 ;  /* 0x0000000500057305 */ /* 0x000e24000021f100 */
[----:B0-----:R-:W-:Y:S01]  /*1a30*/  PRMT R0, R5, 0x7610, R0 ;  /* 0x0000761005007816 */ /* 0x001fe20000000000 */
[----:B------:R-:W-:Y:S06]  /*1a40*/  BRA `(.L_x_2935) ;  /* 0x0000000400fc7947 */ /* 0x000fec0003800000 */
.L_x_2946:
        /* <DEDUP_REMOVED lines=11> */
[----:B------:R-:W-:-:S06]  /*1b00*/  LOP3.LUT R4, R4, 0x80000000, R5, 0xf8, !PT ;  /* 0x8000000004047812 */ /* 0x000fcc00078ef805 */
[----:B------:R-:W0:Y:S02]  /*1b10*/  F2I.FTZ.TRUNC.NTZ R4, R4 ;  /* 0x0000000400047305 */ /* 0x000e24000021f100 */
[----:B0-----:R-:W-:Y:S01]  /*1b20*/  PRMT R0, R4, 0x7610, R0 ;  /* 0x0000761004007816 */ /* 0x001fe20000000000 */
[----:B------:R-:W-:Y:S06]  /*1b30*/  BRA `(.L_x_2935) ;  /* 0x0000000400c07947 */ /* 0x000fec0003800000 */
.L_x_2945:
[----:B------:R-:W2:Y:S02]  /*1b40*/  LDG.E.U16 R4, desc[UR36][R2.64] ;  /* 0x0000002402047981 */ /* 0x000ea4000c1e1500 */
[----:B--2---:R-:W-:-:S06]  /*1b50*/  IMAD.U32 R4, R4, 0x10000, RZ ;  /* 0x0001000004047824 */ /* 0x004fcc00078e00ff */
[----:B------:R-:W0:Y:S02]  /*1b60*/  F2I.FTZ.TRUNC.NTZ R4, R4 ;  /* 0x0000000400047305 */ /* 0x000e24000021f100 */
[----:B0-----:R-:W-:Y:S01]  /*1b70*/  PRMT R0, R4, 0x7610, R0 ;  /* 0x0000761004007816 */ /* 0x001fe20000000000 */
[----:B------:R-:W-:Y:S06]  /*1b80*/  BRA `(.L_x_2935) ;  /* 0x0000000400ac7947 */ /* 0x000fec0003800000 */
.L_x_2942:
        /* <DEDUP_REMOVED lines=10> */
.L_x_2949:
        /* <DEDUP_REMOVED lines=21> */
.L_x_2953:
[----:B------:R-:W-:Y:S05]  /*1d80*/  BSYNC B1 ;  /* 0x0000000000017941 */ /* 0x000fea0003800000 */
.L_x_2952:
[----:B------:R-:W-:Y:S01]  /*1d90*/  IMAD.SHL.U32 R2, R2, 0x100000, RZ ;  /* 0x0010000002027824 */ /* 0x000fe200078e00ff */
[----:B------:R-:W-:-:S04]  /*1da0*/  LEA R3, R0, 0x3b800000, 0x17 ;  /* 0x3b80000000037811 */ /* 0x000fc800078eb8ff */
[----:B------:R-:W-:-:S07]  /*1db0*/  LOP3.LUT R4, R3, R2, R4, 0xfe, !PT ;  /* 0x0000000203047212 */ /* 0x000fce00078efe04 */
.L_x_2951:
[----:B------:R-:W-:Y:S05]  /*1dc0*/  BSYNC B0 ;  /* 0x0000000000007941 */ /* 0x000fea0003800000 */
.L_x_2950:
[----:B------:R-:W0:Y:S02]  /*1dd0*/  F2I.FTZ.TRUNC.NTZ R4, R4 ;  /* 0x0000000400047305 */ /* 0x000e24000021f100 */
[----:B0-----:R-:W-:Y:S01]  /*1de0*/  PRMT R0, R4, 0x7610, R0 ;  /* 0x0000761004007816 */ /* 0x001fe20000000000 */
[----:B------:R-:W-:Y:S06]  /*1df0*/  BRA `(.L_x_2935) ;  /* 0x0000000400107947 */ /* 0x000fec0003800000 */
.L_x_2948:
        /* <DEDUP_REMOVED lines=21> */
.L_x_2957:
[----:B------:R-:W-:Y:S05]  /*1f50*/  BSYNC B1 ;  /* 0x0000000000017941 */ /* 0x000fea0003800000 */
.L_x_2956:
[----:B------:R-:W-:Y:S01]  /*1f60*/  IMAD.SHL.U32 R2, R2, 0x200000, RZ ;  /* 0x0020000002027824 */ /* 0x000fe200078e00ff */
[----:B------:R-:W-:-:S04]  /*1f70*/  LEA R3, R0, 0x37800000, 0x17 ;  /* 0x3780000000037811 */ /* 0x000fc800078eb8ff */
[----:B------:R-:W-:-:S07]  /*1f80*/  LOP3.LUT R4, R3, R2, R4, 0xfe, !PT ;  /* 0x0000000203047212 */ /* 0x000fce00078efe04 */
.L_x_2955:
[----:B------:R-:W-:Y:S05]  /*1f90*/  BSYNC B0 ;  /* 0x0000000000007941 */ /* 0x000fea0003800000 */
.L_x_2954:
[----:B------:R-:W0:Y:S02]  /*1fa0*/  F2I.FTZ.TRUNC.NTZ R4, R4 ;  /* 0x0000000400047305 */ /* 0x000e24000021f100 */
[----:B0-----:R-:W-:Y:S01]  /*1fb0*/  PRMT R0, R4, 0x7610, R0 ;  /* 0x0000761004007816 */ /* 0x001fe20000000000 */
[----:B------:R-:W-:Y:S06]  /*1fc0*/  BRA `(.L_x_2935) ;  /* 0x00000000009c7947 */ /* 0x000fec0003800000 */
.L_x_2947:
        /* <DEDUP_REMOVED lines=14> */
.L_x_2961:
[----:B------:R-:W-:Y:S05]  /*20b0*/  BSYNC B0 ;  /* 0x0000000000007941 */ /* 0x000fea0003800000 */
.L_x_2960:
[----:B------:R-:W0:Y:S02]  /*20c0*/  F2I.FTZ.TRUNC.NTZ R4, R4 ;  /* 0x0000000400047305 */ /* 0x000e24000021f100 */
[----:B0-----:R-:W-:Y:S01]  /*20d0*/  PRMT R0, R4, 0x7610, R0 ;  /* 0x0000761004007816 */ /* 0x001fe20000000000 */
[----:B------:R-:W-:Y:S06]  /*20e0*/  BRA `(.L_x_2935) ;  /* 0x0000000000547947 */ /* 0x000fec0003800000 */
.L_x_2934:
        /* <DEDUP_REMOVED lines=16> */
.L_x_2962:
[----:B------:R-:W-:Y:S01]  /*21f0*/  PRMT R0, RZ, 0x7610, R0 ;  /* 0x00007610ff007816 */ /* 0x000fe20000000000 */
[----:B------:R-:W-:Y:S06]  /*2200*/  BRA `(.L_x_2935) ;  /* 0x00000000000c7947 */ /* 0x000fec0003800000 */
.L_x_2959:
[----:B------:R2:W5:Y:S01]  /*2210*/  LDG.E.U16 R0, desc[UR36][R2.64] ;  /* 0x0000002402007981 */ /* 0x000562000c1e1500 */
[----:B------:R-:W-:Y:S05]  /*2220*/  BRA `(.L_x_2935) ;  /* 0x0000000000047947 */ /* 0x000fea0003800000 */
.L_x_2958:
[----:B------:R1:W5:Y:S02]  /*2230*/  LDG.E.U16 R0, desc[UR36][R2.64] ;  /* 0x0000002402007981 */ /* 0x000364000c1e1500 */
.L_x_2935:
[----:B0123--:R-:W0:Y:S01]  /*2240*/  LDC.U8 R3, c[0x0][0x421] ;  /* 0x00010840ff037b82 */ /* 0x00fe220000000000 */
[----:B----45:R-:W-:-:S04]  /*2250*/  PRMT R0, R0, 0x9910, RZ ;  /* 0x0000991000007816 */ /* 0x030fc800000000ff */
[----:B------:R-:W-:Y:S02]  /*2260*/  IABS R5, R0 ;  /* 0x0000000000057213 */ /* 0x000fe40000000000 */
        /* <DEDUP_REMOVED lines=13> */
.L_x_2966:
[----:B------:R3:W-:Y:S01]  /*2340*/  STG.E.U8 desc[UR36][R16.64], R5 ;  /* 0x0000000510007986 */ /* 0x0007e2000c101124 */
[----:B------:R-:W-:Y:S05]  /*2350*/  BRA `(.L_x_2968) ;  /* 0x0000000c00647947 */ /* 0x000fea0003800000 */
.L_x_2965:
[----:B------:R-:W-:-:S13]  /*2360*/  ISETP.NE.AND P0, PT, R2, 0x2, PT ;  /* 0x000000020200780c */ /* 0x000fda0003f05270 */
[----:B------:R-:W-:Y:S05]  /*2370*/  @!P0 BRA `(.L_x_2969) ;  /* 0x00000000002c8947 */ /* 0x000fea0003800000 */
[----:B------:R-:W-:-:S13]  /*2380*/  ISETP.NE.AND P0, PT, R2, 0x3, PT ;  /* 0x000000030200780c */ /* 0x000fda0003f05270 */
[----:B------:R-:W-:Y:S05]  /*2390*/  @!P0 BRA `(.L_x_2970) ;  /* 0x0000000000188947 */ /* 0x000fea0003800000 */
[----:B------:R-:W-:-:S13]  /*23a0*/  ISETP.NE.AND P0, PT, R2, 0x4, PT ;  /* 0x000000040200780c */ /* 0x000fda0003f05270 */
[----:B------:R-:W-:Y:S05]  /*23b0*/  @P0 BRA `(.L_x_2967) ;  /* 0x0000000800f00947 */ /* 0x000fea0003800000 */
[----:B------:R-:W-:-:S04]  /*23c0*/  PRMT R2, R5, 0x9910, RZ ;  /* 0x0000991005027816 */ /* 0x000fc800000000ff */
[----:B------:R-:W-:-:S05]  /*23d0*/  SHF.R.S32.HI R3, RZ, 0x1f, R2 ;  /* 0x0000001fff037819 */ /* 0x000fca0000011402 */
[----:B------:R0:W-:Y:S01]  /*23e0*/  STG.E.64 desc[UR36][R16.64], R2 ;  /* 0x0000000210007986 */ /* 0x0001e2000c101b24 */
[----:B------:R-:W-:Y:S05]  /*23f0*/  BRA `(.L_x_2968) ;  /* 0x0000000c003c7947 */ /* 0x000fea0003800000 */
.L_x_2970:
[----:B------:R-:W-:-:S05]  /*2400*/  PRMT R3, R5, 0x9910, RZ ;  /* 0x0000991005037816 */ /* 0x000fca00000000ff */
[----:B------:R1:W-:Y:S01]  /*2410*/  STG.E desc[UR36][R16.64], R3 ;  /* 0x0000000310007986 */ /* 0x0003e2000c101924 */
[----:B------:R-:W-:Y:S05]  /*2420*/  BRA `(.L_x_2968) ;  /* 0x0000000c00307947 */ /* 0x000fea0003800000 */
.L_x_2969:
[----:B------:R2:W-:Y:S01]  /*2430*/  STG.E.U16 desc[UR36][R16.64], R5 ;  /* 0x0000000510007986 */ /* 0x0005e2000c101524 */
[----:B------:R-:W-:Y:S05]  /*2440*/  BRA `(.L_x_2968) ;  /* 0x0000000c00287947 */ /* 0x000fea0003800000 */
.L_x_2964:
        /* <DEDUP_REMOVED lines=9> */
.L_x_2972:
[----:B------:R-:W0:Y:S02]  /*24e0*/  I2F.S16 R0, R5 ;  /* 0x0000000500007306 */ /* 0x000e240000101400 */
[----:B0-----:R-:W-:-:S05]  /*24f0*/  F2FP.F16.F32.PACK_AB R0, RZ, R0 ;  /* 0x00000000ff00723e */ /* 0x001fca00000000ff */
[----:B------:R0:W-:Y:S01]  /*2500*/  STG.E.U16 desc[UR36][R16.64], R0 ;  /* 0x0000000010007986 */ /* 0x0001e2000c101524 */
[----:B------:R-:W-:Y:S05]  /*2510*/  BRA `(.L_x_2968) ;  /* 0x0000000800f47947 */ /* 0x000fea0003800000 */
.L_x_2971:
        /* <DEDUP_REMOVED lines=10> */
.L_x_2974:
[----:B------:R-:W0:Y:S02]  /*25c0*/  I2F.S16 R5, R5 ;  /* 0x0000000500057306 */ /* 0x000e240000101400 */
[----:B0-----:R-:W-:-:S04]  /*25d0*/  F2FP.F16.F32.PACK_AB R3, RZ, R5 ;  /* 0x00000005ff03723e */ /* 0x001fc800000000ff */
[----:B------:R-:W-:-:S05]  /*25e0*/  PRMT R3, R3, 0x5410, RZ ;  /* 0x0000541003037816 */ /* 0x000fca00000000ff */
[----:B------:R0:W-:Y:S01]  /*25f0*/  STG.E desc[UR36][R16.64], R3 ;  /* 0x0000000310007986 */ /* 0x0001e2000c101924 */
[----:B------:R-:W-:Y:S05]  /*2600*/  BRA `(.L_x_2968) ;  /* 0x0000000800b87947 */ /* 0x000fea0003800000 */
.L_x_2973:
[----:B------:R-:W0:Y:S02]  /*2610*/  I2F.F64.S16 R2, R5 ;  /* 0x0000000500027312 */ /* 0x000e240000101c00 */
[----:B0-----:R0:W-:Y:S01]  /*2620*/  STG.E.64 desc[UR36][R16.64], R2 ;  /* 0x0000000210007986 */ /* 0x0011e2000c101b24 */
[----:B------:R-:W-:Y:S05]  /*2630*/  BRA `(.L_x_2968) ;  /* 0x0000000800ac7947 */ /* 0x000fea0003800000 */
.L_x_2963:
        /* <DEDUP_REMOVED lines=8> */
[----:B------:R-:W-:-:S04]  /*26c0*/  PRMT R0, R5, 0x9910, RZ ;  /* 0x0000991005007816 */ /* 0x000fc800000000ff */
[----:B------:R-:W-:-:S04]  /*26d0*/  ISETP.NE.AND P0, PT, R0, RZ, PT ;  /* 0x000000ff0000720c */ /* 0x000fc80003f05270 */
[----:B------:R-:W-:-:S05]  /*26e0*/  SEL R3, RZ, 0x1, !P0 ;  /* 0x00000001ff037807 */ /* 0x000fca0004000000 */
[----:B------:R0:W-:Y:S01]  /*26f0*/  STG.E.U8 desc[UR36][R16.64], R3 ;  /* 0x0000000310007986 */ /* 0x0001e2000c101124 */
[----:B------:R-:W-:Y:S05]  /*2700*/  BRA `(.L_x_2968) ;  /* 0x0000000800787947 */ /* 0x000fea0003800000 */
.L_x_2977:
[----:B------:R-:W0:Y:S01]  /*2710*/  I2F.F64.S16 R4, R5 ;  /* 0x0000000500047312 */ /* 0x000e220000101c00 */
[----:B------:R-:W-:-:S05]  /*2720*/  CS2R R6, SRZ ;  /* 0x0000000000067805 */ /* 0x000fca000001ff00 */
[----:B0-----:R0:W-:Y:S01]  /*2730*/  STG.E.128 desc[UR36][R16.64], R4 ;  /* 0x0000000410007986 */ /* 0x0011e2000c101d24 */
[----:B------:R-:W-:Y:S05]  /*2740*/  BRA `(.L_x_2968) ;  /* 0x0000000800687947 */ /* 0x000fea0003800000 */
.L_x_2976:
        /* <DEDUP_REMOVED lines=21> */
.L_x_2981:
[----:B------:R-:W-:Y:S05]  /*28a0*/  BSYNC B0 ;  /* 0x0000000000007941 */ /* 0x000fea0003800000 */
.L_x_2980:
[----:B------:R-:W-:-:S05]  /*28b0*/  LOP3.LUT R3, R0, R3, RZ, 0xfc, !PT ;  /* 0x0000000300037212 */ /* 0x000fca00078efcff */
[----:B------:R0:W-:Y:S01]  /*28c0*/  STG.E.U8 desc[UR36][R16.64], R3 ;  /* 0x0000000310007986 */ /* 0x0001e2000c101124 */
[----:B------:R-:W-:Y:S05]  /*28d0*/  BRA `(.L_x_2968) ;  /* 0x0000000800047947 */ /* 0x000fea0003800000 */
.L_x_2979:
        /* <DEDUP_REMOVED lines=13> */
.L_x_2983:
[----:B------:R-:W-:Y:S01]  /*29b0*/  IMAD.MOV.U32 R0, RZ, RZ, 0x7f ;  /* 0x0000007fff007424 */ /* 0x000fe200078e00ff */
[----:B------:R-:W-:-:S04]  /*29c0*/  ISETP.GT.U32.AND P0, PT, R2, 0x7f800000, PT ;  /* 0x7f8000000200780c */ /* 0x000fc80003f04070 */
[----:B------:R-:W-:-:S09]  /*29d0*/  SEL R0, R0, 0x7c, P0 ;  /* 0x0000007c00007807 */ /* 0x000fd20000000000 */
.L_x_2984:
[----:B------:R-:W-:Y:S05]  /*29e0*/  BSYNC B0 ;  /* 0x0000000000007941 */ /* 0x000fea0003800000 */
.L_x_2982:
[----:B------:R-:W-:-:S04]  /*29f0*/  LOP3.LUT R2, R5, 0x80000000, RZ, 0xc0, !PT ;  /* 0x8000000005027812 */ /* 0x000fc800078ec0ff */
[----:B------:R-:W-:-:S04]  /*2a00*/  SHF.R.U32.HI R3, RZ, 0x18, R2 ;  /* 0x00000018ff037819 */ /* 0x000fc80000011602 */
[----:B------:R-:W-:-:S05]  /*2a10*/  LOP3.LUT R3, R0, R3, RZ, 0xfc, !PT ;  /* 0x0000000300037212 */ /* 0x000fca00078efcff */
[----:B------:R0:W-:Y:S01]  /*2a20*/  STG.E.U8 desc[UR36][R16.64], R3 ;  /* 0x0000000310007986 */ /* 0x0001e2000c101124 */
[----:B------:R-:W-:Y:S05]  /*2a30*/  BRA `(.L_x_2968) ;  /* 0x0000000400ac7947 */ /* 0x000fea0003800000 */
.L_x_2978:
[----:B------:R-:W0:Y:S02]  /*2a40*/  I2F.S16 R0, R5 ;  /* 0x0000000500007306 */ /* 0x000e240000101400 */
[----:B0-----:R-:W-:-:S05]  /*2a50*/  F2FP.BF16.F32.PACK_AB R0, RZ, R0 ;  /* 0x00000000ff00723e */ /* 0x001fca00000010ff */
[----:B------:R0:W-:Y:S01]  /*2a60*/  STG.E.U16 desc[UR36][R16.64], R0 ;  /* 0x0000000010007986 */ /* 0x0001e2000c101524 */
[----:B------:R-:W-:Y:S05]  /*2a70*/  BRA `(.L_x_2968) ;  /* 0x00000004009c7947 */ /* 0x000fea0003800000 */
.L_x_2975:
        /* <DEDUP_REMOVED lines=10> */
.L_x_2987:
        /* <DEDUP_REMOVED lines=17> */
.L_x_2990:
[----:B------:R-:W-:-:S04]  /*2c30*/  LOP3.LUT R2, R5, 0x80000000, RZ, 0xc0, !PT ;  /* 0x8000000005027812 */ /* 0x000fc800078ec0ff */
[----:B------:R-:W-:-:S04]  /*2c40*/  SHF.R.U32.HI R3, RZ, 0x18, R2 ;  /* 0x00000018ff037819 */ /* 0x000fc80000011602 */
[----:B------:R-:W-:-:S04]  /*2c50*/  LOP3.LUT R0, R0, R3, RZ, 0xfc, !PT ;  /* 0x0000000300007212 */ /* 0x000fc800078efcff */
[----:B------:R-:W-:-:S07]  /*2c60*/  PRMT R8, R0, 0x7610, R8 ;  /* 0x0000761000087816 */ /* 0x000fce0000000008 */
.L_x_2989:
[----:B------:R-:W-:Y:S05]  /*2c70*/  BSYNC B0 ;  /* 0x0000000000007941 */ /* 0x000fea0003800000 */
.L_x_2988:
[----:B------:R0:W-:Y:S01]  /*2c80*/  STG.E.U8 desc[UR36][R16.64], R8 ;  /* 0x0000000810007986 */ /* 0x0001e2000c101124 */
[----:B------:R-:W-:Y:S05]  /*2c90*/  BRA `(.L_x_2968) ;  /* 0x0000000400147947 */ /* 0x000fea0003800000 */
.L_x_2986:
        /* <DEDUP_REMOVED lines=17> */
.L_x_2993:
[----:B------:R-:W-:-:S04]  /*2db0*/  LOP3.LUT R2, R5, 0x80000000, RZ, 0xc0, !PT ;  /* 0x8000000005027812 */ /* 0x000fc800078ec0ff */
[----:B------:R-:W-:-:S04]  /*2dc0*/  SHF.R.U32.HI R3, RZ, 0x18, R2 ;  /* 0x00000018ff037819 */ /* 0x000fc80000011602 */
[----:B------:R-:W-:-:S04]  /*2dd0*/  LOP3.LUT R0, R0, R3, RZ, 0xfc, !PT ;  /* 0x0000000300007212 */ /* 0x000fc800078efcff */
[----:B------:R-:W-:-:S07]  /*2de0*/  PRMT R8, R0, 0x7610, R8 ;  /* 0x0000761000087816 */ /* 0x000fce0000000008 */
.L_x_2992:
[----:B------:R-:W-:Y:S05]  /*2df0*/  BSYNC B0 ;  /* 0x0000000000007941 */ /* 0x000fea0003800000 */
.L_x_2991:
[----:B------:R0:W-:Y:S01]  /*2e00*/  STG.E.U8 desc[UR36][R16.64], R8 ;  /* 0x0000000810007986 */ /* 0x0001e2000c101124 */
[----:B------:R-:W-:Y:S05]  /*2e10*/  BRA `(.L_x_2968) ;  /* 0x0000000000b47947 */ /* 0x000fea0003800000 */
.L_x_2985:
        /* <DEDUP_REMOVED lines=22> */
.L_x_2967:
        /* <DEDUP_REMOVED lines=16> */
.L_x_2996:
[----:B------:R-:W-:Y:S05]  /*3080*/  BRA `(.L_x_2968) ;  /* 0x0000000000187947 */ /* 0x000fea0003800000 */
.L_x_2995:
[----:B------:R-:W-:-:S04]  /*3090*/  PRMT R2, R5, 0x9910, RZ ;  /* 0x0000991005027816 */ /* 0x000fc800000000ff */
[----:B------:R-:W-:-:S05]  /*30a0*/  SHF.R.S32.HI R3, RZ, 0x1f, R2 ;  /* 0x0000001fff037819 */ /* 0x000fca0000011402 */
[----:B------:R0:W-:Y:S01]  /*30b0*/  STG.E.64 desc[UR36][R16.64], R2 ;  /* 0x0000000210007986 */ /* 0x0001e2000c101b24 */
[----:B------:R-:W-:Y:S05]  /*30c0*/  BRA `(.L_x_2968) ;  /* 0x0000000000087947 */ /* 0x000fea0003800000 */
.L_x_2994:
[----:B------:R-:W-:-:S05]  /*30d0*/  PRMT R3, R5, 0x9910, RZ ;  /* 0x0000991005037816 */ /* 0x000fca00000000ff */
[----:B------:R0:W-:Y:S02]  /*30e0*/  STG.E desc[UR36][R16.64], R3 ;  /* 0x0000000310007986 */ /* 0x0001e4000c101924 */
.L_x_2968:
[----:B------:R-:W-:-:S04]  /*30f0*/  IMAD R18, R23, 0x200, R18 ;  /* 0x0000020017127824 */ /* 0x000fc800078e0212 */
[----:B------:R-:W-:-:S07]  /*3100*/  VIADD R19, R18, 0x80 ;  /* 0x0000008012137836 */ /* 0x000fce0000000000 */
.L_x_2928:
[----:B------:R-:W-:Y:S05]  /*3110*/  BSYNC B6 ;  /* 0x0000000000067941 */ /* 0x000fea0003800000 */
.L_x_2927:
        /* <DEDUP_REMOVED lines=307> */
.L_x_2999:
        /* <DEDUP_REMOVED lines=20> */
.L_x_3003:
[----:B------:R0:W5:Y:S01]  /*4590*/  LDG.E.U8 R0, desc[UR36][R2.64] ;  /* 0x0000002402007981 */ /* 0x000162000c1e1100 */
[----:B------:R-:W-:Y:S05]  /*45a0*/  BRA `(.L_x_3005) ;  /* 0x0000000c00547947 */ /* 0x000fea0003800000 */
.L_x_3002:
        /* <DEDUP_REMOVED lines=8> */
.L_x_3007:
[----:B------:R0:W5:Y:S01]  /*4630*/  LDG.E.U16 R0, desc[UR36][R2.64] ;  /* 0x0000002402007981 */ /* 0x000162000c1e1500 */
[----:B------:R-:W-:Y:S05]  /*4640*/  BRA `(.L_x_3005) ;  /* 0x0000000c002c7947 */ /* 0x000fea0003800000 */
.L_x_3006:
[----:B------:R0:W5:Y:S01]  /*4650*/  LDG.E.U16 R0, desc[UR36][R2.64] ;  /* 0x0000002402007981 */ /* 0x000162000c1e1500 */
[----:B------:R-:W-:Y:S05]  /*4660*/  BRA `(.L_x_3005) ;  /* 0x0000000c00247947 */ /* 0x000fea0003800000 */
.L_x_3001:
        /* <DEDUP_REMOVED lines=9> */
.L_x_3009:
[----:B------:R-:W2:Y:S02]  /*4700*/  LDG.E.U16 R4, desc[UR36][R2.64] ;  /* 0x0000002402047981 */ /* 0x000ea4000c1e1500 */
[----:B--2---:R-:W-:-:S06]  /*4710*/  HADD2.F32 R4, -RZ, R4.H0_H0 ;  /* 0x20000004ff047230 */ /* 0x004fcc0000004100 */
[----:B------:R-:W0:Y:S02]  /*4720*/  F2I.FTZ.TRUNC.NTZ R4, R4 ;  /* 0x0000000400047305 */ /* 0x000e24000021f100 */
[----:B0-----:R-:W-:Y:S01]  /*4730*/  PRMT R0, R4, 0x7610, R0 ;  /* 0x0000761004007816 */ /* 0x001fe20000000000 */
[----:B------:R-:W-:Y:S06]  /*4740*/  BRA `(.L_x_3005) ;  /* 0x0000000800ec7947 */ /* 0x000fec0003800000 */
.L_x_3008:
        /* <DEDUP_REMOVED lines=9> */
.L_x_3011:
[----:B------:R-:W2:Y:S02]  /*47e0*/  LDG.E.U16 R2, desc[UR36][R2.64] ;  /* 0x0000002402027981 */ /* 0x000ea4000c1e1500 */
[----:B--2---:R-:W-:-:S06]  /*47f0*/  HADD2.F32 R4, -RZ, R2.H0_H0 ;  /* 0x20000002ff047230 */ /* 0x004fcc0000004100 */
[----:B------:R-:W0:Y:S02]  /*4800*/  F2I.FTZ.TRUNC.NTZ R4, R4 ;  /* 0x0000000400047305 */ /* 0x000e24000021f100 */
[----:B0-----:R-:W-:Y:S01]  /*4810*/  PRMT R0, R4, 0x7610, R0 ;  /* 0x0000761004007816 */ /* 0x001fe20000000000 */
[----:B------:R-:W-:Y:S06]  /*4820*/  BRA `(.L_x_3005) ;  /* 0x0000000800b47947 */ /* 0x000fec0003800000 */
.L_x_3010:
[----:B------:R-:W2:Y:S02]  /*4830*/  LDG.E.64 R2, desc[UR36][R2.64] ;  /* 0x0000002402027981 */ /* 0x000ea4000c1e1b00 */
[----:B--2---:R0:W1:Y:S01]  /*4840*/  F2I.F64.TRUNC R0, R2 ;  /* 0x0000000200007311 */ /* 0x004062000030d100 */
[----:B------:R-:W-:Y:S05]  /*4850*/  BRA `(.L_x_3005) ;  /* 0x0000000800a87947 */ /* 0x000fea0003800000 */
.L_x_3000:
        /* <DEDUP_REMOVED lines=12> */
.L_x_3014:
[----:B------:R-:W2:Y:S02]  /*4920*/  LDG.E.64 R2, desc[UR36][R2.64] ;  /* 0x0000002402027981 */ /* 0x000ea4000c1e1b00 */
[----:B--2---:R3:W4:Y:S01]  /*4930*/  F2I.F64.TRUNC R0, R2 ;  /* 0x0000000200007311 */ /* 0x004722000030d100 */
[----:B------:R-:W-:Y:S05]  /*4940*/  BRA `(.L_x_3005) ;  /* 0x00000008006c7947 */ /* 0x000fea0003800000 */
.L_x_3013:
        /* <DEDUP_REMOVED lines=28> */
.L_x_3016:
        /* <DEDUP_REMOVED lines=15> */
.L_x_3015:
[----:B------:R-:W2:Y:S02]  /*4c00*/  LDG.E.U16 R4, desc[UR36][R2.64] ;  /* 0x0000002402047981 */ /* 0x000ea4000c1e1500 */
[----:B--2---:R-:W-:-:S06]  /*4c10*/  IMAD.U32 R4, R4, 0x10000, RZ ;  /* 0x0001000004047824 */ /* 0x004fcc00078e00ff */
[----:B------:R-:W0:Y:S02]  /*4c20*/  F2I.FTZ.TRUNC.NTZ R4, R4 ;  /* 0x0000000400047305 */ /* 0x000e24000021f100 */
[----:B0-----:R-:W-:Y:S01]  /*4c30*/  PRMT R0, R4, 0x7610, R0 ;  /* 0x0000761004007816 */ /* 0x001fe20000000000 */
[----:B------:R-:W-:Y:S06]  /*4c40*/  BRA `(.L_x_3005) ;  /* 0x0000000400ac7947 */ /* 0x000fec0003800000 */
.L_x_3012:
        /* <DEDUP_REMOVED lines=10> */
.L_x_3019:
        /* <DEDUP_REMOVED lines=21> */
.L_x_3023:
[----:B------:R-:W-:Y:S05]  /*4e40*/  BSYNC B1 ;  /* 0x0000000000017941 */ /* 0x000fea0003800000 */
.L_x_3022:
[----:B------:R-:W-:Y:S01]  /*4e50*/  IMAD.SHL.U32 R2, R2, 0x100000, RZ ;  /* 0x0010000002027824 */ /* 0x000fe200078e00ff */
[----:B------:R-:W-:-:S04]  /*4e60*/  LEA R3, R0, 0x3b800000, 0x17 ;  /* 0x3b80000000037811 */ /* 0x000fc800078eb8ff */
[----:B------:R-:W-:-:S07]  /*4e70*/  LOP3.LUT R4, R3, R2, R4, 0xfe, !PT ;  /* 0x0000000203047212 */ /* 0x000fce00078efe04 */
.L_x_3021:
[----:B------:R-:W-:Y:S05]  /*4e80*/  BSYNC B0 ;  /* 0x0000000000007941 */ /* 0x000fea0003800000 */
.L_x_3020:
[----:B------:R-:W0:Y:S02]  /*4e90*/  F2I.FTZ.TRUNC.NTZ R4, R4 ;  /* 0x0000000400047305 */ /* 0x000e24000021f100 */
[----:B0-----:R-:W-:Y:S01]  /*4ea0*/  PRMT R0, R4, 0x7610, R0 ;  /* 0x0000761004007816 */ /* 0x001fe20000000000 */
[----:B------:R-:W-:Y:S06]  /*4eb0*/  BRA `(.L_x_3005) ;  /* 0x0000000400107947 */ /* 0x000fec0003800000 */
.L_x_3018:
        /* <DEDUP_REMOVED lines=21> */
.L_x_3027:
[----:B------:R-:W-:Y:S05]  /*5010*/  BSYNC B1 ;  /* 0x0000000000017941 */ /* 0x000fea0003800000 */
.L_x_3026:
[----:B------:R-:W-:Y:S01]  /*5020*/  IMAD.SHL.U32 R2, R2, 0x200000, RZ ;  /* 0x0020000002027824 */ /* 0x000fe200078e00ff */
[----:B------:R-:W-:-:S04]  /*5030*/  LEA R3, R0, 0x37800000, 0x17 ;  /* 0x3780000000037811 */ /* 0x000fc800078eb8ff */
[----:B------:R-:W-:-:S07]  /*5040*/  LOP3.LUT R4, R3, R2, R4, 0xfe, !PT ;  /* 0x0000000203047212 */ /* 0x000fce00078efe04 */
.L_x_3025:
[----:B------:R-:W-:Y:S05]  /*5050*/  BSYNC B0 ;  /* 0x0000000000007941 */ /* 0x000fea0003800000 */
.L_x_3024:
[----:B------:R-:W0:Y:S02]  /*5060*/  F2I.FTZ.TRUNC.NTZ R4, R4 ;  /* 0x0000000400047305 */ /* 0x000e24000021f100 */
[----:B0-----:R-:W-:Y:S01]  /*5070*/  PRMT R0, R4, 0x7610, R0 ;  /* 0x0000761004007816 */ /* 0x001fe20000000000 */
[----:B------:R-:W-:Y:S06]  /*5080*/  BRA `(.L_x_3005) ;  /* 0x00000000009c7947 */ /* 0x000fec0003800000 */
.L_x_3017:
        /* <DEDUP_REMOVED lines=14> */
.L_x_3031:
[----:B------:R-:W-:Y:S05]  /*5170*/  BSYNC B0 ;  /* 0x0000000000007941 */ /* 0x000fea0003800000 */
.L_x_3030:
[----:B------:R-:W0:Y:S02]  /*5180*/  F2I.FTZ.TRUNC.NTZ R4, R4 ;  /* 0x0000000400047305 */ /* 0x000e24000021f100 */
[----:B0-----:R-:W-:Y:S01]  /*5190*/  PRMT R0, R4, 0x7610, R0 ;  /* 0x0000761004007816 */ /* 0x001fe20000000000 */
[----:B------:R-:W-:Y:S06]  /*51a0*/  BRA `(.L_x_3005) ;  /* 0x0000000000547947 */ /* 0x000fec0003800000 */
.L_x_3004:
        /* <DEDUP_REMOVED lines=16> */
.L_x_3032:
[----:B------:R-:W-:Y:S01]  /*52b0*/  PRMT R0, RZ, 0x7610, R0 ;  /* 0x00007610ff007816 */ /* 0x000fe20000000000 */
[----:B------:R-:W-:Y:S06]  /*52c0*/  BRA `(.L_x_3005) ;  /* 0x00000000000c7947 */ /* 0x000fec0003800000 */
.L_x_3029:
[----:B------:R2:W5:Y:S01]  /*52d0*/  LDG.E.U16 R0, desc[UR36][R2.64] ;  /* 0x0000002402007981 */ /* 0x000562000c1e1500 */
[----:B------:R-:W-:Y:S05]  /*52e0*/  BRA `(.L_x_3005) ;  /* 0x0000000000047947 */ /* 0x000fea0003800000 */
.L_x_3028:
[----:B------:R1:W5:Y:S02]  /*52f0*/  LDG.E.U16 R0, desc[UR36][R2.64] ;  /* 0x0000002402007981 */ /* 0x000364000c1e1500 */
.L_x_3005:
        /* <DEDUP_REMOVED lines=16> */
.L_x_3036:
[----:B------:R0:W-:Y:S01]  /*5400*/  STG.E.U8 desc[UR36][R16.64], R5 ;  /* 0x0000000510007986 */ /* 0x0001e2000c101124 */
[----:B------:R-:W-:Y:S05]  /*5410*/  BRA `(.L_x_3038) ;  /* 0x0000000c00647947 */ /* 0x000fea0003800000 */
.L_x_3035:
        /* <DEDUP_REMOVED lines=10> */
.L_x_3040:
[----:B------:R-:W-:-:S05]  /*54c0*/  PRMT R3, R5, 0x9910, RZ ;  /* 0x0000991005037816 */ /* 0x000fca00000000ff */
[----:B------:R0:W-:Y:S01]  /*54d0*/  STG.E desc[UR36][R16.64], R3 ;  /* 0x0000000310007986 */ /* 0x0001e2000c101924 */
[----:B------:R-:W-:Y:S05]  /*54e0*/  BRA `(.L_x_3038) ;  /* 0x0000000c00307947 */ /* 0x000fea0003800000 */
.L_x_3039:
[----:B------:R0:W-:Y:S01]  /*54f0*/  STG.E.U16 desc[UR36][R16.64], R5 ;  /* 0x0000000510007986 */ /* 0x0001e2000c101524 */
[----:B------:R-:W-:Y:S05]  /*5500*/  BRA `(.L_x_3038) ;  /* 0x0000000c00287947 */ /* 0x000fea0003800000 */
.L_x_3034:
        /* <DEDUP_REMOVED lines=9> */
.L_x_3042:
[----:B------:R-:W0:Y:S02]  /*55a0*/  I2F.S16 R0, R5 ;  /* 0x0000000500007306 */ /* 0x000e240000101400 */
[----:B0-----:R-:W-:-:S05]  /*55b0*/  F2FP.F16.F32.PACK_AB R0, RZ, R0 ;  /* 0x00000000ff00723e */ /* 0x001fca00000000ff */
[----:B------:R0:W-:Y:S01]  /*55c0*/  STG.E.U16 desc[UR36][R16.64], R0 ;  /* 0x0000000010007986 */ /* 0x0001e2000c101524 */
[----:B------:R-:W-:Y:S05]  /*55d0*/  BRA `(.L_x_3038) ;  /* 0x0000000800f47947 */ /* 0x000fea0003800000 */
.L_x_3041:
        /* <DEDUP_REMOVED lines=10> */
.L_x_3044:
[----:B------:R-:W0:Y:S02]  /*5680*/  I2F.S16 R5, R5 ;  /* 0x0000000500057306 */ /* 0x000e240000101400 */
[----:B0-----:R-:W-:-:S04]  /*5690*/  F2FP.F16.F32.PACK_AB R3, RZ, R5 ;  /* 0x00000005ff03723e */ /* 0x001fc800000000ff */
[----:B------:R-:W-:-:S05]  /*56a0*/  PRMT R3, R3, 0x5410, RZ ;  /* 0x0000541003037816 */ /* 0x000fca00000000ff */
[----:B------:R0:W-:Y:S01]  /*56b0*/  STG.E desc[UR36][R16.64], R3 ;  /* 0x0000000310007986 */ /* 0x0001e2000c101924 */
[----:B------:R-:W-:Y:S05]  /*56c0*/  BRA `(.L_x_3038) ;  /* 0x0000000800b87947 */ /* 0x000fea0003800000 */
.L_x_3043:
[----:B------:R-:W0:Y:S02]  /*56d0*/  I2F.F64.S16 R2, R5 ;  /* 0x0000000500027312 */ /* 0x000e240000101c00 */
[----:B0-----:R0:W-:Y:S01]  /*56e0*/  STG.E.64 desc[UR36][R16.64], R2 ;  /* 0x0000000210007986 */ /* 0x0011e2000c101b24 */
[----:B------:R-:W-:Y:S05]  /*56f0*/  BRA `(.L_x_3038) ;  /* 0x0000000800ac7947 */ /* 0x000fea0003800000 */
.L_x_3033:
        /* <DEDUP_REMOVED lines=13> */
.L_x_3047:
[----:B------:R-:W0:Y:S01]  /*57d0*/  I2F.F64.S16 R4, R5 ;  /* 0x0000000500047312 */ /* 0x000e220000101c00 */
[----:B------:R-:W-:-:S05]  /*57e0*/  CS2R R6, SRZ ;  /* 0x0000000000067805 */ /* 0x000fca000001ff00 */
[----:B0-----:R0:W-:Y:S01]  /*57f0*/  STG.E.128 desc[UR36][R16.64], R4 ;  /* 0x0000000410007986 */ /* 0x0011e2000c101d24 */
[----:B------:R-:W-:Y:S05]  /*5800*/  BRA `(.L_x_3038) ;  /* 0x0000000800687947 */ /* 0x000fea0003800000 */
.L_x_3046:
        /* <DEDUP_REMOVED lines=21> */
.L_x_3051:
[----:B------:R-:W-:Y:S05]  /*5960*/  BSYNC B0 ;  /* 0x0000000000007941 */ /* 0x000fea0003800000 */
.L_x_3050:
[----:B------:R-:W-:-:S05]  /*5970*/  LOP3.LUT R3, R0, R3, RZ, 0xfc, !PT ;  /* 0x0000000300037212 */ /* 0x000fca00078efcff */
[----:B------:R0:W-:Y:S01]  /*5980*/  STG.E.U8 desc[UR36][R16.64], R3 ;  /* 0x0000000310007986 */ /* 0x0001e2000c101124 */
[----:B------:R-:W-:Y:S05]  /*5990*/  BRA `(.L_x_3038) ;  /* 0x0000000800047947 */ /* 0x000fea0003800000 */
.L_x_3049:
        /* <DEDUP_REMOVED lines=13> */
.L_x_3053:
[----:B------:R-:W-:Y:S01]  /*5a70*/  IMAD.MOV.U32 R0, RZ, RZ, 0x7f ;  /* 0x0000007fff007424 */ /* 0x000fe200078e00ff */
[----:B------:R-:W-:-:S04]  /*5a80*/  ISETP.GT.U32.AND P0, PT, R2, 0x7f800000, PT ;  /* 0x7f8000000200780c */ /* 0x000fc80003f04070 */
[----:B------:R-:W-:-:S09]  /*5a90*/  SEL R0, R0, 0x7c, P0 ;  /* 0x0000007c00007807 */ /* 0x000fd20000000000 */
.L_x_3054:
[----:B------:R-:W-:Y:S05]  /*5aa0*/  BSYNC B0 ;  /* 0x0000000000007941 */ /* 0x000fea0003800000 */
.L_x_3052:
[----:B------:R-:W-:-:S04]  /*5ab0*/  LOP3.LUT R2, R5, 0x80000000, RZ, 0xc0, !PT ;  /* 0x8000000005027812 */ /* 0x000fc800078ec0ff */
[----:B------:R-:W-:-:S04]  /*5ac0*/  SHF.R.U32.HI R3, RZ, 0x18, R2 ;  /* 0x00000018ff037819 */ /* 0x000fc80000011602 */
[----:B------:R-:W-:-:S05]  /*5ad0*/  LOP3.LUT R3, R0, R3, RZ, 0xfc, !PT ;  /* 0x0000000300037212 */ /* 0x000fca00078efcff */
[----:B------:R0:W-:Y:S01]  /*5ae0*/  STG.E.U8 desc[UR36][R16.64], R3 ;  /* 0x0000000310007986 */ /* 0x0001e2000c101124 */
[----:B------:R-:W-:Y:S05]  /*5af0*/  BRA `(.L_x_3038) ;  /* 0x0000000400ac7947 */ /* 0x000fea0003800000 */
.L_x_3048:
[----:B------:R-:W0:Y:S02]  /*5b00*/  I2F.S16 R0, R5 ;  /* 0x0000000500007306 */ /* 0x000e240000101400 */
[----:B0-----:R-:W-:-:S05]  /*5b10*/  F2FP.BF16.F32.PACK_AB R0, RZ, R0 ;  /* 0x00000000ff00723e */ /* 0x001fca00000010ff */
[----:B------:R0:W-:Y:S01]  /*5b20*/  STG.E.U16 desc[UR36][R16.64], R0 ;  /* 0x0000000010007986 */ /* 0x0001e2000c101524 */
[----:B------:R-:W-:Y:S05]  /*5b30*/  BRA `(.L_x_3038) ;  /* 0x00000004009c7947 */ /* 0x000fea0003800000 */
.L_x_3045:
        /* <DEDUP_REMOVED lines=10> */
.L_x_3057:
        /* <DEDUP_REMOVED lines=17> */
.L_x_3060:
[----:B------:R-:W-:-:S04]  /*5cf0*/  LOP3.LUT R2, R5, 0x80000000, RZ, 0xc0, !PT ;  /* 0x8000000005027812 */ /* 0x000fc800078ec0ff */
[----:B------:R-:W-:-:S04]  /*5d00*/  SHF.R.U32.HI R3, RZ, 0x18, R2 ;  /* 0x00000018ff037819 */ /* 0x000fc80000011602 */
[----:B------:R-:W-:-:S04]  /*5d10*/  LOP3.LUT R0, R0, R3, RZ, 0xfc, !PT ;  /* 0x0000000300007212 */ /* 0x000fc800078efcff */
[----:B------:R-:W-:-:S07]  /*5d20*/  PRMT R8, R0, 0x7610, R8 ;  /* 0x0000761000087816 */ /* 0x000fce0000000008 */
.L_x_3059:
[----:B------:R-:W-:Y:S05]  /*5d30*/  BSYNC B0 ;  /* 0x0000000000007941 */ /* 0x000fea0003800000 */
.L_x_3058:
[----:B------:R3:W-:Y:S01]  /*5d40*/  STG.E.U8 desc[UR36][R16.64], R8 ;  /* 0x0000000810007986 */ /* 0x0007e2000c101124 */
[----:B------:R-:W-:Y:S05]  /*5d50*/  BRA `(.L_x_3038) ;  /* 0x0000000400147947 */ /* 0x000fea0003800000 */
.L_x_3056:
        /* <DEDUP_REMOVED lines=17> */
.L_x_3063:
[----:B------:R-:W-:-:S04]  /*5e70*/  LOP3.LUT R2, R5, 0x80000000, RZ, 0xc0, !PT ;  /* 0x8000000005027812 */ /* 0x000fc800078ec0ff */
[----:B------:R-:W-:-:S04]  /*5e80*/  SHF.R.U32.HI R3, RZ, 0x18, R2 ;  /* 0x00000018ff037819 */ /* 0x000fc80000011602 */
[----:B------:R-:W-:-:S04]  /*5e90*/  LOP3.LUT R0, R0, R3, RZ, 0xfc, !PT ;  /* 0x0000000300007212 */ /* 0x000fc800078efcff */
[----:B------:R-:W-:-:S07]  /*5ea0*/  PRMT R8, R0, 0x7610, R8 ;  /* 0x0000761000087816 */ /* 0x000fce0000000008 */
.L_x_3062:
[----:B------:R-:W-:Y:S05]  /*5eb0*/  BSYNC B0 ;  /* 0x0000000000007941 */ /* 0x000fea0003800000 */
.L_x_3061:
[----:B------:R0:W-:Y:S01]  /*5ec0*/  STG.E.U8 desc[UR36][R16.64], R8 ;  /* 0x0000000810007986 */ /* 0x0001e2000c101124 */
[----:B------:R-:W-:Y:S05]  /*5ed0*/  BRA `(.L_x_3038) ;  /* 0x0000000000b47947 */ /* 0x000fea0003800000 */
.L_x_3055:
        /* <DEDUP_REMOVED lines=22> */
.L_x_3037:
        /* <DEDUP_REMOVED lines=16> */
.L_x_3066:
[----:B------:R-:W-:Y:S05]  /*6140*/  BRA `(.L_x_3038) ;  /* 0x0000000000187947 */ /* 0x000fea0003800000 */
.L_x_3065:
[----:B------:R-:W-:-:S04]  /*6150*/  PRMT R2, R5, 0x9910, RZ ;  /* 0x0000991005027816 */ /* 0x000fc800000000ff */
[----:B------:R-:W-:-:S05]  /*6160*/  SHF.R.S32.HI R3, RZ, 0x1f, R2 ;  /* 0x0000001fff037819 */ /* 0x000fca0000011402 */
[----:B------:R2:W-:Y:S01]  /*6170*/  STG.E.64 desc[UR36][R16.64], R2 ;  /* 0x0000000210007986 */ /* 0x0005e2000c101b24 */
[----:B------:R-:W-:Y:S05]  /*6180*/  BRA `(.L_x_3038) ;  /* 0x0000000000087947 */ /* 0x000fea0003800000 */
.L_x_3064:
[----:B------:R-:W-:-:S05]  /*6190*/  PRMT R3, R5, 0x9910, RZ ;  /* 0x0000991005037816 */ /* 0x000fca00000000ff */
[----:B------:R0:W-:Y:S02]  /*61a0*/  STG.E desc[UR36][R16.64], R3 ;  /* 0x0000000310007986 */ /* 0x0001e4000c101924 */
.L_x_3038:
[----:B------:R-:W-:-:S07]  /*61b0*/  VIADD R19, R19, 0x80 ;  /* 0x0000008013137836 */ /* 0x000fce0000000000 */
.L_x_2998:
[----:B------:R-:W-:Y:S05]  /*61c0*/  BSYNC B6 ;  /* 0x0000000000067941 */ /* 0x000fea0003800000 */
.L_x_2997:
        /* <DEDUP_REMOVED lines=307> */
.L_x_3069:
        /* <DEDUP_REMOVED lines=20> */
.L_x_3073:
[----:B------:R0:W5:Y:S01]  /*7640*/  LDG.E.U8 R0, desc[UR36][R2.64] ;  /* 0x0000002402007981 */ /* 0x000162000c1e1100 */
[----:B------:R-:W-:Y:S05]  /*7650*/  BRA `(.L_x_3075) ;  /* 0x0000000c00547947 */ /* 0x000fea0003800000 */
.L_x_3072:
        /* <DEDUP_REMOVED lines=8> */
.L_x_3077:
[----:B------:R0:W5:Y:S01]  /*76e0*/  LDG.E.U16 R0, desc[UR36][R2.64] ;  /* 0x0000002402007981 */ /* 0x000162000c1e1500 */
[----:B------:R-:W-:Y:S05]  /*76f0*/  BRA `(.L_x_3075) ;  /* 0x0000000c002c7947 */ /* 0x000fea0003800000 */
.L_x_3076:
[----:B------:R0:W5:Y:S01]  /*7700*/  LDG.E.U16 R0, desc[UR36][R2.64] ;  /* 0x0000002402007981 */ /* 0x000162000c1e1500 */
[----:B------:R-:W-:Y:S05]  /*7710*/  BRA `(.L_x_3075) ;  /* 0x0000000c00247947 */ /* 0x000fea0003800000 */
.L_x_3071:
        /* <DEDUP_REMOVED lines=9> */
.L_x_3079:
[----:B------:R-:W2:Y:S02]  /*77b0*/  LDG.E.U16 R4, desc[UR36][R2.64] ;  /* 0x0000002402047981 */ /* 0x000ea4000c1e1500 */
[----:B--2---:R-:W-:-:S06]  /*77c0*/  HADD2.F32 R4, -RZ, R4.H0_H0 ;  /* 0x20000004ff047230 */ /* 0x004fcc0000004100 */
[----:B------:R-:W0:Y:S02]  /*77d0*/  F2I.FTZ.TRUNC.NTZ R4, R4 ;  /* 0x0000000400047305 */ /* 0x000e24000021f100 */
[----:B0-----:R-:W-:Y:S01]  /*77e0*/  PRMT R0, R4, 0x7610, R0 ;  /* 0x0000761004007816 */ /* 0x001fe20000000000 */
[----:B------:R-:W-:Y:S06]  /*77f0*/  BRA `(.L_x_3075) ;  /* 0x0000000800ec7947 */ /* 0x000fec0003800000 */
.L_x_3078:
        /* <DEDUP_REMOVED lines=9> */
.L_x_3081:
[----:B------:R-:W2:Y:S02]  /*7890*/  LDG.E.U16 R2, desc[UR36][R2.64] ;  /* 0x0000002402027981 */ /* 0x000ea4000c1e1500 */
[----:B--2---:R-:W-:-:S06]  /*78a0*/  HADD2.F32 R4, -RZ, R2.H0_H0 ;  /* 0x20000002ff047230 */ /* 0x004fcc0000004100 */
[----:B------:R-:W0:Y:S02]  /*78b0*/  F2I.FTZ.TRUNC.NTZ R4, R4 ;  /* 0x0000000400047305 */ /* 0x000e24000021f100 */
[----:B0-----:R-:W-:Y:S01]  /*78c0*/  PRMT R0, R4, 0x7610, R0 ;  /* 0x0000761004007816 */ /* 0x001fe20000000000 */
[----:B------:R-:W-:Y:S06]  /*78d0*/  BRA `(.L_x_3075) ;  /* 0x0000000800b47947 */ /* 0x000fec0003800000 */
.L_x_3080:
[----:B------:R-:W2:Y:S02]  /*78e0*/  LDG.E.64 R2, desc[UR36][R2.64] ;  /* 0x0000002402027981 */ /* 0x000ea4000c1e1b00 */
[----:B--2---:R0:W1:Y:S01]  /*78f0*/  F2I.F64.TRUNC R0, R2 ;  /* 0x0000000200007311 */ /* 0x004062000030d100 */
[----:B------:R-:W-:Y:S05]  /*7900*/  BRA `(.L_x_3075) ;  /* 0x0000000800a87947 */ /* 0x000fea0003800000 */
.L_x_3070:
        /* <DEDUP_REMOVED lines=12> */
.L_x_3084:
[----:B------:R-:W2:Y:S02]  /*79d0*/  LDG.E.64 R2, desc[UR36][R2.64] ;  /* 0x0000002402027981 */ /* 0x000ea4000c1e1b00 */
[----:B--2---:R3:W4:Y:S01]  /*79e0*/  F2I.F64.TRUNC R0, R2 ;  /* 0x0000000200007311 */ /* 0x004722000030d100 */
[----:B------:R-:W-:Y:S05]  /*79f0*/  BRA `(.L_x_3075) ;  /* 0x00000008006c7947 */ /* 0x000fea0003800000 */
.L_x_3083:
        /* <DEDUP_REMOVED lines=28> */
.L_x_3086:
        /* <DEDUP_REMOVED lines=15> */
.L_x_3085:
[----:B------:R-:W2:Y:S02]  /*7cb0*/  LDG.E.U16 R4, desc[UR36][R2.64] ;  /* 0x0000002402047981 */ /* 0x000ea4000c1e1500 */
[----:B--2---:R-:W-:-:S06]  /*7cc0*/  IMAD.U32 R4, R4, 0x10000, RZ ;  /* 0x0001000004047824 */ /* 0x004fcc00078e00ff */
[----:B------:R-:W0:Y:S02]  /*7cd0*/  F2I.FTZ.TRUNC.NTZ R4, R4 ;  /* 0x0000000400047305 */ /* 0x000e24000021f100 */
[----:B0-----:R-:W-:Y:S01]  /*7ce0*/  PRMT R0, R4, 0x7610, R0 ;  /* 0x0000761004007816 */ /* 0x001fe20000000000 */
[----:B------:R-:W-:Y:S06]  /*7cf0*/  BRA `(.L_x_3075) ;  /* 0x0000000400ac7947 */ /* 0x000fec0003800000 */
.L_x_3082:
        /* <DEDUP_REMOVED lines=10> */
.L_x_3089:
        /* <DEDUP_REMOVED lines=21> */
.L_x_3093:
[----:B------:R-:W-:Y:S05]  /*7ef0*/  BSYNC B1 ;  /* 0x0000000000017941 */ /* 0x000fea0003800000 */
.L_x_3092:
[----:B------:R-:W-:Y:S01]  /*7f00*/  IMAD.SHL.U32 R2, R2, 0x100000, RZ ;  /* 0x0010000002027824 */ /* 0x000fe200078e00ff */
[----:B------:R-:W-:-:S04]  /*7f10*/  LEA R3, R0, 0x3b800000, 0x17 ;  /* 0x3b80000000037811 */ /* 0x000fc800078eb8ff */
[----:B------:R-:W-:-:S07]  /*7f20*/  LOP3.LUT R4, R3, R2, R4, 0xfe, !PT ;  /* 0x0000000203047212 */ /* 0x000fce00078efe04 */
.L_x_3091:
[----:B------:R-:W-:Y:S05]  /*7f30*/  BSYNC B0 ;  /* 0x0000000000007941 */ /* 0x000fea0003800000 */
.L_x_3090:
[----:B------:R-:W0:Y:S02]  /*7f40*/  F2I.FTZ.TRUNC.NTZ R4, R4 ;  /* 0x0000000400047305 */ /* 0x000e24000021f100 */
[----:B0-----:R-:W-:Y:S01]  /*7f50*/  PRMT R0, R4, 0x7610, R0 ;  /* 0x0000761004007816 */ /* 0x001fe20000000000 */
[----:B------:R-:W-:Y:S06]  /*7f60*/  BRA `(.L_x_3075) ;  /* 0x0000000400107947 */ /* 0x000fec0003800000 */
.L_x_3088:
        /* <DEDUP_REMOVED lines=21> */
.L_x_3097:
[----:B------:R-:W-:Y:S05]  /*80c0*/  BSYNC B1 ;  /* 0x0000000000017941 */ /* 0x000fea0003800000 */
.L_x_3096:
[----:B------:R-:W-:Y:S01]  /*80d0*/  IMAD.SHL.U32 R2, R2, 0x200000, RZ ;  /* 0x0020000002027824 */ /* 0x000fe200078e00ff */
[----:B------:R-:W-:-:S04]  /*80e0*/  LEA R3, R0, 0x37800000, 0x17 ;  /* 0x3780000000037811 */ /* 0x000fc800078eb8ff */
[----:B------:R-:W-:-:S07]  /*80f0*/  LOP3.LUT R4, R3, R2, R4, 0xfe, !PT ;  /* 0x0000000203047212 */ /* 0x000fce00078efe04 */
.L_x_3095:
[----:B------:R-:W-:Y:S05]  /*8100*/  BSYNC B0 ;  /* 0x0000000000007941 */ /* 0x000fea0003800000 */
.L_x_3094:
[----:B------:R-:W0:Y:S02]  /*8110*/  F2I.FTZ.TRUNC.NTZ R4, R4 ;  /* 0x0000000400047305 */ /* 0x000e24000021f100 */
[----:B0-----:R-:W-:Y:S01]  /*8120*/  PRMT R0, R4, 0x7610, R0 ;  /* 0x0000761004007816 */ /* 0x001fe20000000000 */
[----:B------:R-:W-:Y:S06]  /*8130*/  BRA `(.L_x_3075) ;  /* 0x00000000009c7947 */ /* 0x000fec0003800000 */
.L_x_3087:
        /* <DEDUP_REMOVED lines=14> */
.L_x_3101:
[----:B------:R-:W-:Y:S05]  /*8220*/  BSYNC B0 ;  /* 0x0000000000007941 */ /* 0x000fea0003800000 */
.L_x_3100:
[----:B------:R-:W0:Y:S02]  /*8230*/  F2I.FTZ.TRUNC.NTZ R4, R4 ;  /* 0x0000000400047305 */ /* 0x000e24000021f100 */
[----:B0-----:R-:W-:Y:S01]  /*8240*/  PRMT R0, R4, 0x7610, R0 ;  /* 0x0000761004007816 */ /* 0x001fe20000000000 */
[----:B------:R-:W-:Y:S06]  /*8250*/  BRA `(.L_x_3075) ;  /* 0x0000000000547947 */ /* 0x000fec0003800000 */
.L_x_3074:
        /* <DEDUP_REMOVED lines=16> */
.L_x_3102:
[----:B------:R-:W-:Y:S01]  /*8360*/  PRMT R0, RZ, 0x7610, R0 ;  /* 0x00007610ff007816 */ /* 0x000fe20000000000 */
[----:B------:R-:W-:Y:S06]  /*8370*/  BRA `(.L_x_3075) ;  /* 0x00000000000c7947 */ /* 0x000fec0003800000 */
.L_x_3099:
[----:B------:R1:W5:Y:S01]  /*8380*/  LDG.E.U16 R0, desc[UR36][R2.64] ;  /* 0x0000002402007981 */ /* 0x000362000c1e1500 */
[----:B------:R-:W-:Y:S05]  /*8390*/  BRA `(.L_x_3075) ;  /* 0x0000000000047947 */ /* 0x000fea0003800000 */
.L_x_3098:
[----:B------:R2:W5:Y:S02]  /*83a0*/  LDG.E.U16 R0, desc[UR36][R2.64] ;  /* 0x0000002402007981 */ /* 0x000564000c1e1500 */
.L_x_3075:
        /* <DEDUP_REMOVED lines=16> */
.L_x_3106:
[----:B------:R3:W-:Y:S01]  /*84b0*/  STG.E.U8 desc[UR36][R16.64], R5 ;  /* 0x0000000510007986 */ /* 0x0007e2000c101124 */
[----:B------:R-:W-:Y:S05]  /*84c0*/  BRA `(.L_x_3108) ;  /* 0x0000000c00647947 */ /* 0x000fea0003800000 */
.L_x_3105:
        /* <DEDUP_REMOVED lines=10> */
.L_x_3110:
[----:B------:R-:W-:-:S05]  /*8570*/  PRMT R3, R5, 0x9910, RZ ;  /* 0x0000991005037816 */ /* 0x000fca00000000ff */
[----:B------:R2:W-:Y:S01]  /*8580*/  STG.E desc[UR36][R16.64], R3 ;  /* 0x0000000310007986 */ /* 0x0005e2000c101924 */
[----:B------:R-:W-:Y:S05]  /*8590*/  BRA `(.L_x_3108) ;  /* 0x0000000c00307947 */ /* 0x000fea0003800000 */
.L_x_3109:
[----:B------:R0:W-:Y:S01]  /*85a0*/  STG.E.U16 desc[UR36][R16.64], R5 ;  /* 0x0000000510007986 */ /* 0x0001e2000c101524 */
[----:B------:R-:W-:Y:S05]  /*85b0*/  BRA `(.L_x_3108) ;  /* 0x0000000c00287947 */ /* 0x000fea0003800000 */
.L_x_3104:
        /* <DEDUP_REMOVED lines=9> */
.L_x_3112:
[----:B------:R-:W0:Y:S02]  /*8650*/  I2F.S16 R0, R5 ;  /* 0x0000000500007306 */ /* 0x000e240000101400 */
[----:B0-----:R-:W-:-:S05]  /*8660*/  F2FP.F16.F32.PACK_AB R0, RZ, R0 ;  /* 0x00000000ff00723e */ /* 0x001fca00000000ff */
[----:B------:R0:W-:Y:S01]  /*8670*/  STG.E.U16 desc[UR36][R16.64], R0 ;  /* 0x0000000010007986 */ /* 0x0001e2000c101524 */
[----:B------:R-:W-:Y:S05]  /*8680*/  BRA `(.L_x_3108) ;  /* 0x0000000800f47947 */ /* 0x000fea0003800000 */
.L_x_3111:
        /* <DEDUP_REMOVED lines=10> */
.L_x_3114:
[----:B------:R-:W0:Y:S02]  /*8730*/  I2F.S16 R5, R5 ;  /* 0x0000000500057306 */ /* 0x000e240000101400 */
[----:B0-----:R-:W-:-:S04]  /*8740*/  F2FP.F16.F32.PACK_AB R3, RZ, R5 ;  /* 0x00000005ff03723e */ /* 0x001fc800000000ff */
[----:B------:R-:W-:-:S05]  /*8750*/  PRMT R3, R3, 0x5410, RZ ;  /* 0x0000541003037816 */ /* 0x000fca00000000ff */
[----:B------:R0:W-:Y:S01]  /*8760*/  STG.E desc[UR36][R16.64], R3 ;  /* 0x0000000310007986 */ /* 0x0001e2000c101924 */
[----:B------:R-:W-:Y:S05]  /*8770*/  BRA `(.L_x_3108) ;  /* 0x0000000800b87947 */ /* 0x000fea0003800000 */
.L_x_3113:
[----:B------:R-:W0:Y:S02]  /*8780*/  I2F.F64.S16 R2, R5 ;  /* 0x0000000500027312 */ /* 0x000e240000101c00 */
[----:B0-----:R0:W-:Y:S01]  /*8790*/  STG.E.64 desc[UR36][R16.64], R2 ;  /* 0x0000000210007986 */ /* 0x0011e2000c101b24 */
[----:B------:R-:W-:Y:S05]  /*87a0*/  BRA `(.L_x_3108) ;  /* 0x0000000800ac7947 */ /* 0x000fea0003800000 */
.L_x_3103:
        /* <DEDUP_REMOVED lines=13> */
.L_x_3117:
[----:B------:R-:W0:Y:S01]  /*8880*/  I2F.F64.S16 R4, R5 ;  /* 0x0000000500047312 */ /* 0x000e220000101c00 */
[----:B------:R-:W-:-:S05]  /*8890*/  CS2R R6, SRZ ;  /* 0x0000000000067805 */ /* 0x000fca000001ff00 */
[----:B0-----:R0:W-:Y:S01]  /*88a0*/  STG.E.128 desc[UR36][R16.64], R4 ;  /* 0x0000000410007986 */ /* 0x0011e2000c101d24 */
[----:B------:R-:W-:Y:S05]  /*88b0*/  BRA `(.L_x_3108) ;  /* 0x0000000800687947 */ /* 0x000fea0003800000 */
.L_x_3116:
        /* <DEDUP_REMOVED lines=21> */
.L_x_3121:
[----:B------:R-:W-:Y:S05]  /*8a10*/  BSYNC B0 ;  /* 0x0000000000007941 */ /* 0x000fea0003800000 */
.L_x_3120:
[----:B------:R-:W-:-:S05]  /*8a20*/  LOP3.LUT R3, R0, R3, RZ, 0xfc, !PT ;  /* 0x0000000300037212 */ /* 0x000fca00078efcff */
[----:B------:R0:W-:Y:S01]  /*8a30*/  STG.E.U8 desc[UR36][R16.64], R3 ;  /* 0x0000000310007986 */ /* 0x0001e2000c101124 */
[----:B------:R-:W-:Y:S05]  /*8a40*/  BRA `(.L_x_3108) ;  /* 0x0000000800047947 */ /* 0x000fea0003800000 */
.L_x_3119:
        /* <DEDUP_REMOVED lines=13> */
.L_x_3123:
[----:B------:R-:W-:Y:S01]  /*8b20*/  IMAD.MOV.U32 R0, RZ, RZ, 0x7f ;  /* 0x0000007fff007424 */ /* 0x000fe200078e00ff */
[----:B------:R-:W-:-:S04]  /*8b30*/  ISETP.GT.U32.AND P0, PT, R2, 0x7f800000, PT ;  /* 0x7f8000000200780c */ /* 0x000fc80003f04070 */
[----:B------:R-:W-:-:S09]  /*8b40*/  SEL R0, R0, 0x7c, P0 ;  /* 0x0000007c00007807 */ /* 0x000fd20000000000 */
.L_x_3124:
[----:B------:R-:W-:Y:S05]  /*8b50*/  BSYNC B0 ;  /* 0x0000000000007941 */ /* 0x000fea0003800000 */
.L_x_3122:
[----:B------:R-:W-:-:S04]  /*8b60*/  LOP3.LUT R2, R5, 0x80000000, RZ, 0xc0, !PT ;  /* 0x8000000005027812 */ /* 0x000fc800078ec0ff */
[----:B------:R-:W-:-:S04]  /*8b70*/  SHF.R.U32.HI R3, RZ, 0x18, R2 ;  /* 0x00000018ff037819 */ /* 0x000fc80000011602 */
[----:B------:R-:W-:-:S05]  /*8b80*/  LOP3.LUT R3, R0, R3, RZ, 0xfc, !PT ;  /* 0x0000000300037212 */ /* 0x000fca00078efcff */
[----:B------:R0:W-:Y:S01]  /*8b90*/  STG.E.U8 desc[UR36][R16.64], R3 ;  /* 0x0000000310007986 */ /* 0x0001e2000c101124 */
[----:B------:R-:W-:Y:S05]  /*8ba0*/  BRA `(.L_x_3108) ;  /* 0x0000000400ac7947 */ /* 0x000fea0003800000 */
.L_x_3118:
[----:B------:R-:W0:Y:S02]  /*8bb0*/  I2F.S16 R0, R5 ;  /* 0x0000000500007306 */ /* 0x000e240000101400 */
[----:B0-----:R-:W-:-:S05]  /*8bc0*/  F2FP.BF16.F32.PACK_AB R0, RZ, R0 ;  /* 0x00000000ff00723e */ /* 0x001fca00000010ff */
[----:B------:R0:W-:Y:S01]  /*8bd0*/  STG.E.U16 desc[UR36][R16.64], R0 ;  /* 0x0000000010007986 */ /* 0x0001e2000c101524 */
[----:B------:R-:W-:Y:S05]  /*8be0*/  BRA `(.L_x_3108) ;  /* 0x00000004009c7947 */ /* 0x000fea0003800000 */
.L_x_3115:
        /* <DEDUP_REMOVED lines=10> */
.L_x_3127:
        /* <DEDUP_REMOVED lines=17> */
.L_x_3130:
[----:B------:R-:W-:-:S04]  /*8da0*/  LOP3.LUT R2, R5, 0x80000000, RZ, 0xc0, !PT ;  /* 0x8000000005027812 */ /* 0x000fc800078ec0ff */
[----:B------:R-:W-:-:S04]  /*8db0*/  SHF.R.U32.HI R3, RZ, 0x18, R2 ;  /* 0x00000018ff037819 */ /* 0x000fc80000011602 */
[----:B------:R-:W-:-:S04]  /*8dc0*/  LOP3.LUT R0, R0, R3, RZ, 0xfc, !PT ;  /* 0x0000000300007212 */ /* 0x000fc800078efcff */
[----:B------:R-:W-:-:S07]  /*8dd0*/  PRMT R8, R0, 0x7610, R8 ;  /* 0x0000761000087816 */ /* 0x000fce0000000008 */
.L_x_3129:
[----:B------:R-:W-:Y:S05]  /*8de0*/  BSYNC B0 ;  /* 0x0000000000007941 */ /* 0x000fea0003800000 */
.L_x_3128:
[----:B------:R0:W-:Y:S01]  /*8df0*/  STG.E.U8 desc[UR36][R16.64], R8 ;  /* 0x0000000810007986 */ /* 0x0001e2000c101124 */
[----:B------:R-:W-:Y:S05]  /*8e00*/  BRA `(.L_x_3108) ;  /* 0x0000000400147947 */ /* 0x000fea0003800000 */
.L_x_3126:
        /* <DEDUP_REMOVED lines=17> */
.L_x_3133:
[----:B------:R-:W-:-:S04]  /*8f20*/  LOP3.LUT R2, R5, 0x80000000, RZ, 0xc0, !PT ;  /* 0x8000000005027812 */ /* 0x000fc800078ec0ff */
[----:B------:R-:W-:-:S04]  /*8f30*/  SHF.R.U32.HI R3, RZ, 0x18, R2 ;  /* 0x00000018ff037819 */ /* 0x000fc80000011602 */
[----:B------:R-:W-:-:S04]  /*8f40*/  LOP3.LUT R0, R0, R3, RZ, 0xfc, !PT ;  /* 0x0000000300007212 */ /* 0x000fc800078efcff */
[----:B------:R-:W-:-:S07]  /*8f50*/  PRMT R8, R0, 0x7610, R8 ;  /* 0x0000761000087816 */ /* 0x000fce0000000008 */
.L_x_3132:
[----:B------:R-:W-:Y:S05]  /*8f60*/  BSYNC B0 ;  /* 0x0000000000007941 */ /* 0x000fea0003800000 */
.L_x_3131:
[----:B------:R0:W-:Y:S01]  /*8f70*/  STG.E.U8 desc[UR36][R16.64], R8 ;  /* 0x0000000810007986 */ /* 0x0001e2000c101124 */
[----:B------:R-:W-:Y:S05]  /*8f80*/  BRA `(.L_x_3108) ;  /* 0x0000000000b47947 */ /* 0x000fea0003800000 */
.L_x_3125:
        /* <DEDUP_REMOVED lines=22> */
.L_x_3107:
        /* <DEDUP_REMOVED lines=16> */
.L_x_3136:
[----:B------:R-:W-:Y:S05]  /*91f0*/  BRA `(.L_x_3108) ;  /* 0x0000000000187947 */ /* 0x000fea0003800000 */
.L_x_3135:
[----:B------:R-:W-:-:S04]  /*9200*/  PRMT R2, R5, 0x9910, RZ ;  /* 0x0000991005027816 */ /* 0x000fc800000000ff */
[----:B------:R-:W-:-:S05]  /*9210*/  SHF.R.S32.HI R3, RZ, 0x1f, R2 ;  /* 0x0000001fff037819 */ /* 0x000fca0000011402 */
[----:B------:R0:W-:Y:S01]  /*9220*/  STG.E.64 desc[UR36][R16.64], R2 ;  /* 0x0000000210007986 */ /* 0x0001e2000c101b24 */
[----:B------:R-:W-:Y:S05]  /*9230*/  BRA `(.L_x_3108) ;  /* 0x0000000000087947 */ /* 0x000fea0003800000 */
.L_x_3134:
[----:B------:R-:W-:-:S05]  /*9240*/  PRMT R3, R5, 0x9910, RZ ;  /* 0x0000991005037816 */ /* 0x000fca00000000ff */
[----:B------:R0:W-:Y:S02]  /*9250*/  STG.E desc[UR36][R16.64], R3 ;  /* 0x0000000310007986 */ /* 0x0001e4000c101924 */
.L_x_3108:
[----:B------:R-:W-:-:S07]  /*9260*/  VIADD R19, R19, 0x80 ;  /* 0x0000008013137836 */ /* 0x000fce0000000000 */
.L_x_3068:
[----:B------:R-:W-:Y:S05]  /*9270*/  BSYNC B6 ;  /* 0x0000000000067941 */ /* 0x000fea0003800000 */
.L_x_3067:
        /* <DEDUP_REMOVED lines=306> */
.L_x_3137:
        /* <DEDUP_REMOVED lines=20> */
.L_x_3141:
[----:B------:R4:W5:Y:S01]  /*a6e0*/  LDG.E.U8 R0, desc[UR36][R2.64] ;  /* 0x0000002402007981 */ /* 0x000962000c1e1100 */
[----:B------:R-:W-:Y:S05]  /*a6f0*/  BRA `(.L_x_3143) ;  /* 0x0000000c00547947 */ /* 0x000fea0003800000 */
.L_x_3140:
        /* <DEDUP_REMOVED lines=8> */
.L_x_3145:
[----:B------:R2:W5:Y:S01]  /*a780*/  LDG.E.U16 R0, desc[UR36][R2.64] ;  /* 0x0000002402007981 */ /* 0x000562000c1e1500 */
[----:B------:R-:W-:Y:S05]  /*a790*/  BRA `(.L_x_3143) ;  /* 0x0000000c002c7947 */ /* 0x000fea0003800000 */
.L_x_3144:
[----:B------:R0:W5:Y:S01]  /*a7a0*/  LDG.E.U16 R0, desc[UR36][R2.64] ;  /* 0x0000002402007981 */ /* 0x000162000c1e1500 */
[----:B------:R-:W-:Y:S05]  /*a7b0*/  BRA `(.L_x_3143) ;  /* 0x0000000c00247947 */ /* 0x000fea0003800000 */
.L_x_3139:
        /* <DEDUP_REMOVED lines=9> */
.L_x_3147:
[----:B------:R-:W2:Y:S02]  /*a850*/  LDG.E.U16 R4, desc[UR36][R2.64] ;  /* 0x0000002402047981 */ /* 0x000ea4000c1e1500 */
[----:B--2---:R-:W-:-:S06]  /*a860*/  HADD2.F32 R4, -RZ, R4.H0_H0 ;  /* 0x20000004ff047230 */ /* 0x004fcc0000004100 */
[----:B------:R-:W0:Y:S02]  /*a870*/  F2I.FTZ.TRUNC.NTZ R4, R4 ;  /* 0x0000000400047305 */ /* 0x000e24000021f100 */
[----:B0-----:R-:W-:Y:S01]  /*a880*/  PRMT R0, R4, 0x7610, R0 ;  /* 0x0000761004007816 */ /* 0x001fe20000000000 */
[----:B------:R-:W-:Y:S06]  /*a890*/  BRA `(.L_x_3143) ;  /* 0x0000000800ec7947 */ /* 0x000fec0003800000 */
.L_x_3146:
        /* <DEDUP_REMOVED lines=9> */
.L_x_3149:
[----:B------:R-:W2:Y:S02]  /*a930*/  LDG.E.U16 R2, desc[UR36][R2.64] ;  /* 0x0000002402027981 */ /* 0x000ea4000c1e1500 */
[----:B--2---:R-:W-:-:S06]  /*a940*/  HADD2.F32 R4, -RZ, R2.H0_H0 ;  /* 0x20000002ff047230 */ /* 0x004fcc0000004100 */
[----:B------:R-:W0:Y:S02]  /*a950*/  F2I.FTZ.TRUNC.NTZ R4, R4 ;  /* 0x0000000400047305 */ /* 0x000e24000021f100 */
[----:B0-----:R-:W-:Y:S01]  /*a960*/  PRMT R0, R4, 0x7610, R0 ;  /* 0x0000761004007816 */ /* 0x001fe20000000000 */
[----:B------:R-:W-:Y:S06]  /*a970*/  BRA `(.L_x_3143) ;  /* 0x0000000800b47947 */ /* 0x000fec0003800000 */
.L_x_3148:
[----:B------:R-:W2:Y:S02]  /*a980*/  LDG.E.64 R2, desc[UR36][R2.64] ;  /* 0x0000002402027981 */ /* 0x000ea4000c1e1b00 */
[----:B--2---:R0:W1:Y:S01]  /*a990*/  F2I.F64.TRUNC R0, R2 ;  /* 0x0000000200007311 */ /* 0x004062000030d100 */
[----:B------:R-:W-:Y:S05]  /*a9a0*/  BRA `(.L_x_3143) ;  /* 0x0000000800a87947 */ /* 0x000fea0003800000 */
.L_x_3138:
        /* <DEDUP_REMOVED lines=12> */
.L_x_3152:
[----:B------:R-:W2:Y:S02]  /*aa70*/  LDG.E.64 R2, desc[UR36][R2.64] ;  /* 0x0000002402027981 */ /* 0x000ea4000c1e1b00 */
[----:B--2---:R0:W1:Y:S01]  /*aa80*/  F2I.F64.TRUNC R0, R2 ;  /* 0x0000000200007311 */ /* 0x004062000030d100 */
[----:B------:R-:W-:Y:S05]  /*aa90*/  BRA `(.L_x_3143) ;  /* 0x00000008006c7947 */ /* 0x000fea0003800000 */
.L_x_3151:
        /* <DEDUP_REMOVED lines=28> */
.L_x_3154:
        /* <DEDUP_REMOVED lines=15> */
.L_x_3153:
[----:B------:R-:W2:Y:S02]  /*ad50*/  LDG.E.U16 R4, desc[UR36][R2.64] ;  /* 0x0000002402047981 */ /* 0x000ea4000c1e1500 */
[----:B--2---:R-:W-:-:S06]  /*ad60*/  IMAD.U32 R4, R4, 0x10000, RZ ;  /* 0x0001000004047824 */ /* 0x004fcc00078e00ff */
[----:B------:R-:W0:Y:S02]  /*ad70*/  F2I.FTZ.TRUNC.NTZ R4, R4 ;  /* 0x0000000400047305 */ /* 0x000e24000021f100 */
[----:B0-----:R-:W-:Y:S01]  /*ad80*/  PRMT R0, R4, 0x7610, R0 ;  /* 0x0000761004007816 */ /* 0x001fe20000000000 */
[----:B------:R-:W-:Y:S06]  /*ad90*/  BRA `(.L_x_3143) ;  /* 0x0000000400ac7947 */ /* 0x000fec0003800000 */
.L_x_3150:
        /* <DEDUP_REMOVED lines=10> */
.L_x_3157:
        /* <DEDUP_REMOVED lines=21> */
.L_x_3161:
[----:B------:R-:W-:Y:S05]  /*af90*/  BSYNC B1 ;  /* 0x0000000000017941 */ /* 0x000fea0003800000 */
.L_x_3160:
[----:B------:R-:W-:Y:S01]  /*afa0*/  IMAD.SHL.U32 R2, R2, 0x100000, RZ ;  /* 0x0010000002027824 */ /* 0x000fe200078e00ff */
[----:B------:R-:W-:-:S04]  /*afb0*/  LEA R3, R0, 0x3b800000, 0x17 ;  /* 0x3b80000000037811 */ /* 0x000fc800078eb8ff */
[----:B------:R-:W-:-:S07]  /*afc0*/  LOP3.LUT R4, R3, R2, R4, 0xfe, !PT ;  /* 0x0000000203047212 */ /* 0x000fce00078efe04 */
.L_x_3159:
[----:B------:R-:W-:Y:S05]  /*afd0*/  BSYNC B0 ;  /* 0x0000000000007941 */ /* 0x000fea0003800000 */
.L_x_3158:
[----:B------:R-:W0:Y:S02]  /*afe0*/  F2I.FTZ.TRUNC.NTZ R4, R4 ;  /* 0x0000000400047305 */ /* 0x000e24000021f100 */
[----:B0-----:R-:W-:Y:S01]  /*aff0*/  PRMT R0, R4, 0x7610, R0 ;  /* 0x0000761004007816 */ /* 0x001fe20000000000 */
[----:B------:R-:W-:Y:S06]  /*b000*/  BRA `(.L_x_3143) ;  /* 0x0000000400107947 */ /* 0x000fec0003800000 */
.L_x_3156:
        /* <DEDUP_REMOVED lines=21> */
.L_x_3165:
[----:B------:R-:W-:Y:S05]  /*b160*/  BSYNC B1 ;  /* 0x0000000000017941 */ /* 0x000fea0003800000 */
.L_x_3164:
[----:B------:R-:W-:Y:S01]  /*b170*/  IMAD.SHL.U32 R2, R2, 0x200000, RZ ;  /* 0x0020000002027824 */ /* 0x000fe200078e00ff */
[----:B------:R-:W-:-:S04]  /*b180*/  LEA R3, R0, 0x37800000, 0x17 ;  /* 0x3780000000037811 */ /* 0x000fc800078eb8ff */
[----:B------:R-:W-:-:S07]  /*b190*/  LOP3.LUT R4, R3, R2, R4, 0xfe, !PT ;  /* 0x0000000203047212 */ /* 0x000fce00078efe04 */
.L_x_3163:
[----:B------:R-:W-:Y:S05]  /*b1a0*/  BSYNC B0 ;  /* 0x0000000000007941 */ /* 0x000fea0003800000 */
.L_x_3162:
[----:B------:R-:W0:Y:S02]  /*b1b0*/  F2I.FTZ.TRUNC.NTZ R4, R4 ;  /* 0x0000000400047305 */ /* 0x000e24000021f100 */
[----:B0-----:R-:W-:Y:S01]  /*b1c0*/  PRMT R0, R4, 0x7610, R0 ;  /* 0x0000761004007816 */ /* 0x001fe20000000000 */
[----:B------:R-:W-:Y:S06]  /*b1d0*/  BRA `(.L_x_3143) ;  /* 0x00000000009c7947 */ /* 0x000fec0003800000 */
.L_x_3155:
        /* <DEDUP_REMOVED lines=14> */
.L_x_3169:
[----:B------:R-:W-:Y:S05]  /*b2c0*/  BSYNC B0 ;  /* 0x0000000000007941 */ /* 0x000fea0003800000 */
.L_x_3168:
[----:B------:R-:W0:Y:S02]  /*b2d0*/  F2I.FTZ.TRUNC.NTZ R4, R4 ;  /* 0x0000000400047305 */ /* 0x000e24000021f100 */
[----:B0-----:R-:W-:Y:S01]  /*b2e0*/  PRMT R0, R4, 0x7610, R0 ;  /* 0x0000761004007816 */ /* 0x001fe20000000000 */
[----:B------:R-:W-:Y:S06]  /*b2f0*/  BRA `(.L_x_3143) ;  /* 0x0000000000547947 */ /* 0x000fec0003800000 */
.L_x_3142:
        /* <DEDUP_REMOVED lines=16> */
.L_x_3170:
[----:B------:R-:W-:Y:S01]  /*b400*/  PRMT R0, RZ, 0x7610, R0 ;  /* 0x00007610ff007816 */ /* 0x000fe20000000000 */
[----:B------:R-:W-:Y:S06]  /*b410*/  BRA `(.L_x_3143) ;  /* 0x00000000000c7947 */ /* 0x000fec0003800000 */
.L_x_3167:
[----:B------:R0:W5:Y:S01]  /*b420*/  LDG.E.U16 R0, desc[UR36][R2.64] ;  /* 0x0000002402007981 */ /* 0x000162000c1e1500 */
[----:B------:R-:W-:Y:S05]  /*b430*/  BRA `(.L_x_3143) ;  /* 0x0000000000047947 */ /* 0x000fea0003800000 */
.L_x_3166:
[----:B------:R0:W5:Y:S02]  /*b440*/  LDG.E.U16 R0, desc[UR36][R2.64] ;  /* 0x0000002402007981 */ /* 0x000164000c1e1500 */
.L_x_3143:
[----:B01234-:R-:W0:Y:S01]  /*b450*/  LDC.U8 R3, c[0x0][0x421] ;  /* 0x00010840ff037b82 */ /* 0x01fe220000000000 */
[----:B-----5:R-:W-:-:S04]  /*b460*/  PRMT R0, R0, 0x9910, RZ ;  /* 0x0000991000007816 */ /* 0x020fc800000000ff */
        /* <DEDUP_REMOVED lines=14> */
.L_x_3174:
[----:B------:R-:W-:Y:S01]  /*b550*/  STG.E.U8 desc[UR36][R16.64], R5 ;  /* 0x0000000510007986 */ /* 0x000fe2000c101124 */
[----:B------:R-:W-:Y:S05]  /*b560*/  EXIT ;  /* 0x000000000000794d */ /* 0x000fea0003800000 */
.L_x_3173:
        /* <DEDUP_REMOVED lines=8> */
[----:B------:R-:W-:Y:S01]  /*b5f0*/  STG.E.64 desc[UR36][R16.64], R2 ;  /* 0x0000000210007986 */ /* 0x000fe2000c101b24 */
[----:B------:R-:W-:Y:S05]  /*b600*/  EXIT ;  /* 0x000000000000794d */ /* 0x000fea0003800000 */
.L_x_3177:
[----:B------:R-:W-:-:S05]  /*b610*/  PRMT R3, R5, 0x9910, RZ ;  /* 0x0000991005037816 */ /* 0x000fca00000000ff */
[----:B------:R-:W-:Y:S01]  /*b620*/  STG.E desc[UR36][R16.64], R3 ;  /* 0x0000000310007986 */ /* 0x000fe2000c101924 */
[----:B------:R-:W-:Y:S05]  /*b630*/  EXIT ;  /* 0x000000000000794d */ /* 0x000fea0003800000 */
.L_x_3176:
[----:B------:R-:W-:Y:S01]  /*b640*/  STG.E.U16 desc[UR36][R16.64], R5 ;  /* 0x0000000510007986 */ /* 0x000fe2000c101524 */
[----:B------:R-:W-:Y:S05]  /*b650*/  EXIT ;  /* 0x000000000000794d */ /* 0x000fea0003800000 */
.L_x_3172:
        /* <DEDUP_REMOVED lines=9> */
.L_x_3179:
[----:B------:R-:W0:Y:S02]  /*b6f0*/  I2F.S16 R0, R5 ;  /* 0x0000000500007306 */ /* 0x000e240000101400 */
[----:B0-----:R-:W-:-:S05]  /*b700*/  F2FP.F16.F32.PACK_AB R0, RZ, R0 ;  /* 0x00000000ff00723e */ /* 0x001fca00000000ff */
[----:B------:R-:W-:Y:S01]  /*b710*/  STG.E.U16 desc[UR36][R16.64], R0 ;  /* 0x0000000010007986 */ /* 0x000fe2000c101524 */
[----:B------:R-:W-:Y:S05]  /*b720*/  EXIT ;  /* 0x000000000000794d */ /* 0x000fea0003800000 */
.L_x_3178:
        /* <DEDUP_REMOVED lines=10> */
.L_x_3181:
[----:B------:R-:W0:Y:S02]  /*b7d0*/  I2F.S16 R5, R5 ;  /* 0x0000000500057306 */ /* 0x000e240000101400 */
[----:B0-----:R-:W-:-:S04]  /*b7e0*/  F2FP.F16.F32.PACK_AB R3, RZ, R5 ;  /* 0x00000005ff03723e */ /* 0x001fc800000000ff */
[----:B------:R-:W-:-:S05]  /*b7f0*/  PRMT R3, R3, 0x5410, RZ ;  /* 0x0000541003037816 */ /* 0x000fca00000000ff */
[----:B------:R-:W-:Y:S01]  /*b800*/  STG.E desc[UR36][R16.64], R3 ;  /* 0x0000000310007986 */ /* 0x000fe2000c101924 */
[----:B------:R-:W-:Y:S05]  /*b810*/  EXIT ;  /* 0x000000000000794d */ /* 0x000fea0003800000 */
.L_x_3180:
[----:B------:R-:W0:Y:S02]  /*b820*/  I2F.F64.S16 R2, R5 ;  /* 0x0000000500027312 */ /* 0x000e240000101c00 */
[----:B0-----:R-:W-:Y:S01]  /*b830*/  STG.E.64 desc[UR36][R16.64], R2 ;  /* 0x0000000210007986 */ /* 0x001fe2000c101b24 */
[----:B------:R-:W-:Y:S05]  /*b840*/  EXIT ;  /* 0x000000000000794d */ /* 0x000fea0003800000 */
.L_x_3171:
        /* <DEDUP_REMOVED lines=11> */
[----:B------:R-:W-:Y:S01]  /*b900*/  STG.E.U8 desc[UR36][R16.64], R3 ;  /* 0x0000000310007986 */ /* 0x000fe2000c101124 */
[----:B------:R-:W-:Y:S05]  /*b910*/  EXIT ;  /* 0x000000000000794d */ /* 0x000fea0003800000 */
.L_x_3184:
[----:B------:R-:W0:Y:S01]  /*b920*/  I2F.F64.S16 R4, R5 ;  /* 0x0000000500047312 */ /* 0x000e220000101c00 */
[----:B------:R-:W-:-:S05]  /*b930*/  CS2R R6, SRZ ;  /* 0x0000000000067805 */ /* 0x000fca000001ff00 */
[----:B0-----:R-:W-:Y:S01]  /*b940*/  STG.E.128 desc[UR36][R16.64], R4 ;  /* 0x0000000410007986 */ /* 0x001fe2000c101d24 */
[----:B------:R-:W-:Y:S05]  /*b950*/  EXIT ;  /* 0x000000000000794d */ /* 0x000fea0003800000 */
.L_x_3183:
        /* <DEDUP_REMOVED lines=21> */
.L_x_3188:
[----:B------:R-:W-:Y:S05]  /*bab0*/  BSYNC B0 ;  /* 0x0000000000007941 */ /* 0x000fea0003800000 */
.L_x_3187:
[----:B------:R-:W-:-:S05]  /*bac0*/  LOP3.LUT R3, R0, R3, RZ, 0xfc, !PT ;  /* 0x0000000300037212 */ /* 0x000fca00078efcff */
[----:B------:R-:W-:Y:S01]  /*bad0*/  STG.E.U8 desc[UR36][R16.64], R3 ;  /* 0x0000000310007986 */ /* 0x000fe2000c101124 */
[----:B------:R-:W-:Y:S05]  /*bae0*/  EXIT ;  /* 0x000000000000794d */ /* 0x000fea0003800000 */
.L_x_3186:
        /* <DEDUP_REMOVED lines=13> */
.L_x_3190:
[----:B------:R-:W-:Y:S01]  /*bbc0*/  IMAD.MOV.U32 R0, RZ, RZ, 0x7f ;  /* 0x0000007fff007424 */ /* 0x000fe200078e00ff */
[----:B------:R-:W-:-:S04]  /*bbd0*/  ISETP.GT.U32.AND P0, PT, R2, 0x7f800000, PT ;  /* 0x7f8000000200780c */ /* 0x000fc80003f04070 */
[----:B------:R-:W-:-:S09]  /*bbe0*/  SEL R0, R0, 0x7c, P0 ;  /* 0x0000007c00007807 */ /* 0x000fd20000000000 */
.L_x_3191:
[----:B------:R-:W-:Y:S05]  /*bbf0*/  BSYNC B0 ;  /* 0x0000000000007941 */ /* 0x000fea0003800000 */
.L_x_3189:
[----:B------:R-:W-:-:S04]  /*bc00*/  LOP3.LUT R2, R5, 0x80000000, RZ, 0xc0, !PT ;  /* 0x8000000005027812 */ /* 0x000fc800078ec0ff */
[----:B------:R-:W-:-:S04]  /*bc10*/  SHF.R.U32.HI R3, RZ, 0x18, R2 ;  /* 0x00000018ff037819 */ /* 0x000fc80000011602 */
[----:B------:R-:W-:-:S05]  /*bc20*/  LOP3.LUT R3, R0, R3, RZ, 0xfc, !PT ;  /* 0x0000000300037212 */ /* 0x000fca00078efcff */
[----:B------:R-:W-:Y:S01]  /*bc30*/  STG.E.U8 desc[UR36][R16.64], R3 ;  /* 0x0000000310007986 */ /* 0x000fe2000c101124 */
[----:B------:R-:W-:Y:S05]  /*bc40*/  EXIT ;  /* 0x000000000000794d */ /* 0x000fea0003800000 */
.L_x_3185:
[----:B------:R-:W0:Y:S02]  /*bc50*/  I2F.S16 R0, R5 ;  /* 0x0000000500007306 */ /* 0x000e240000101400 */
[----:B0-----:R-:W-:-:S05]  /*bc60*/  F2FP.BF16.F32.PACK_AB R0, RZ, R0 ;  /* 0x00000000ff00723e */ /* 0x001fca00000010ff */
[----:B------:R-:W-:Y:S01]  /*bc70*/  STG.E.U16 desc[UR36][R16.64], R0 ;  /* 0x0000000010007986 */ /* 0x000fe2000c101524 */
[----:B------:R-:W-:Y:S05]  /*bc80*/  EXIT ;  /* 0x000000000000794d */ /* 0x000fea0003800000 */
.L_x_3182:
        /* <DEDUP_REMOVED lines=10> */
.L_x_3194:
        /* <DEDUP_REMOVED lines=17> */
.L_x_3197:
[----:B------:R-:W-:-:S04]  /*be40*/  LOP3.LUT R2, R5, 0x80000000, RZ, 0xc0, !PT ;  /* 0x8000000005027812 */ /* 0x000fc800078ec0ff */
[----:B------:R-:W-:-:S04]  /*be50*/  SHF.R.U32.HI R3, RZ, 0x18, R2 ;  /* 0x00000018ff037819 */ /* 0x000fc80000011602 */
[----:B------:R-:W-:-:S04]  /*be60*/  LOP3.LUT R0, R0, R3, RZ, 0xfc, !PT ;  /* 0x0000000300007212 */ /* 0x000fc800078efcff */
[----:B------:R-:W-:-:S07]  /*be70*/  PRMT R8, R0, 0x7610, R8 ;  /* 0x0000761000087816 */ /* 0x000fce0000000008 */
.L_x_3196:
[----:B------:R-:W-:Y:S05]  /*be80*/  BSYNC B0 ;  /* 0x0000000000007941 */ /* 0x000fea0003800000 */
.L_x_3195:
[----:B------:R-:W-:Y:S01]  /*be90*/  STG.E.U8 desc[UR36][R16.64], R8 ;  /* 0x0000000810007986 */ /* 0x000fe2000c101124 */
[----:B------:R-:W-:Y:S05]  /*bea0*/  EXIT ;  /* 0x000000000000794d */ /* 0x000fea0003800000 */
.L_x_3193:
        /* <DEDUP_REMOVED lines=17> */
.L_x_3200:
[----:B------:R-:W-:-:S04]  /*bfc0*/  LOP3.LUT R2, R5, 0x80000000, RZ, 0xc0, !PT ;  /* 0x8000000005027812 */ /* 0x000fc800078ec0ff */
[----:B------:R-:W-:-:S04]  /*bfd0*/  SHF.R.U32.HI R3, RZ, 0x18, R2 ;  /* 0x00000018ff037819 */ /* 0x000fc80000011602 */
[----:B------:R-:W-:-:S04]  /*bfe0*/  LOP3.LUT R0, R0, R3, RZ, 0xfc, !PT ;  /* 0x0000000300007212 */ /* 0x000fc800078efcff */
[----:B------:R-:W-:-:S07]  /*bff0*/  PRMT R8, R0, 0x7610, R8 ;  /* 0x0000761000087816 */ /* 0x000fce0000000008 */
.L_x_3199:
[----:B------:R-:W-:Y:S05]  /*c000*/  BSYNC B0 ;  /* 0x0000000000007941 */ /* 0x000fea0003800000 */
.L_x_3198:
[----:B------:R-:W-:Y:S01]  /*c010*/  STG.E.U8 desc[UR36][R16.64], R8 ;  /* 0x0000000810007986 */ /* 0x000fe2000c101124 */
[----:B------:R-:W-:Y:S05]  /*c020*/  EXIT ;  /* 0x000000000000794d */ /* 0x000fea0003800000 */
.L_x_3192:
        /* <DEDUP_REMOVED lines=22> */
.L_x_3175:
        /* <DEDUP_REMOVED lines=16> */
.L_x_3203:
[----:B------:R-:W-:Y:S05]  /*c290*/  EXIT ;  /* 0x000000000000794d */ /* 0x000fea0003800000 */
.L_x_3202:
[----:B------:R-:W-:-:S04]  /*c2a0*/  PRMT R2, R5, 0x9910, RZ ;  /* 0x0000991005027816 */ /* 0x000fc800000000ff */
[----:B------:R-:W-:-:S05]  /*c2b0*/  SHF.R.S32.HI R3, RZ, 0x1f, R2 ;  /* 0x0000001fff037819 */ /* 0x000fca0000011402 */
[----:B------:R-:W-:Y:S01]  /*c2c0*/  STG.E.64 desc[UR36][R16.64], R2 ;  /* 0x0000000210007986 */ /* 0x000fe2000c101b24 */
[----:B------:R-:W-:Y:S05]  /*c2d0*/  EXIT ;  /* 0x000000000000794d */ /* 0x000fea0003800000 */
.L_x_3201:
[----:B------:R-:W-:-:S05]  /*c2e0*/  PRMT R3, R5, 0x9910, RZ ;  /* 0x0000991005037816 */ /* 0x000fca00000000ff */
[----:B------:R-:W-:Y:S01]  /*c2f0*/  STG.E desc[UR36][R16.64], R3 ;  /* 0x0000000310007986 */ /* 0x000fe2000c101924 */
[----:B------:R-:W-:Y:S05]  /*c300*/  EXIT ;  /* 0x000000000000794d */ /* 0x000fea0003800000 */
.L_x_3204:
        /* <DEDUP_REMOVED lines=15> */
.L_x_5937:


//--------------------- .text._ZN2at6native27unrolled_elementwise_kernelINS0_10AbsFunctorIsEESt5arrayIPcLm2EELi4E23TrivialOffsetCalculatorILi1EjES8_NS0_6memory12LoadWithCastILi1EEENS9_13StoreWithCastILi1EEEEEviT_T0_T2_T3_T4_T5_ --------------------------
	.section	.text._ZN2at6native27unrolled_elementwise_kernelINS0_10AbsFunctorIsEESt5arrayIPcLm2EELi4E23TrivialOffsetCalculatorILi1EjES8_NS0_6memory12LoadWithCastILi1EEENS9_13StoreWithCastILi1EEEEEviT_T0_T2_T3_T4_T5_,"ax",@progbits
	.align	128
        .global         _ZN2at6native27unrolled_elementwise_kernelINS0_10AbsFunctorIsEESt5arrayIPcLm2EELi4E23TrivialOffsetCalculatorILi1EjES8_NS0_6memory12LoadWithCastILi1EEENS9_13StoreWithCastILi1EEEEEviT_T0_T2_T3_T4_T5_
        .type           _ZN2at6native27unrolled_elementwise_kernelINS0_10AbsFunctorIsEESt5arrayIPcLm2EELi4E23TrivialOffsetCalculatorILi1EjES8_NS0_6memory12LoadWithCastILi1EEENS9_13StoreWithCastILi1EEEEEviT_T0_T2_T3_T4_T5_,@function
        .size           _ZN2at6native27unrolled_elementwise_kernelINS0_10AbsFunctorIsEESt5arrayIPcLm2EELi4E23TrivialOffsetCalculatorILi1EjES8_NS0_6memory12LoadWithCastILi1EEENS9_13StoreWithCastILi1EEEEEviT_T0_T2_T3_T4_T5_,(.L_x_5938 - _ZN2at6native27unrolled_elementwise_kernelINS0_10AbsFunctorIsEESt5arrayIPcLm2EELi4E23TrivialOffsetCalculatorILi1EjES8_NS0_6memory12LoadWithCastILi1EEENS9_13StoreWithCastILi1EEEEEviT_T0_T2_T3_T4_T5_)
        .other          _ZN2at6native27unrolled_elementwise_kernelINS0_10AbsFunctorIsEESt5arrayIPcLm2EELi4E23TrivialOffsetCalculatorILi1EjES8_NS0_6memory12LoadWithCastILi1EEENS9_13StoreWithCastILi1EEEEEviT_T0_T2_T3_T4_T5_,@"STO_CUDA_ENTRY STV_DEFAULT"
_ZN2at6native27unrolled_elementwise_kernelINS0_10AbsFunctorIsEESt5arrayIPcLm2EELi4E23TrivialOffsetCalculatorILi1EjES8_NS0_6memory12LoadWithCastILi1EEENS9_13StoreWithCastILi1EEEEEviT_T0_T2_T3_T4_T5_:
.text._ZN2at6native27unrolled_elementwise_kernelINS0_10AbsFunctorIsEESt5arrayIPcLm2EELi4E23TrivialOffsetCalculatorILi1EjES8_NS0_6memory12LoadWithCastILi1EEENS9_13StoreWithCastILi1EEEEEviT_T0_T2_T3_T4_T5_:
        /* <DEDUP_REMOVED lines=31> */
.L_x_3210:
[----:B------:R3:W5:Y:S01]  /*01f0*/  LDG.E.U8 R17, desc[UR36][R2.64] ;  /* 0x0000002402117981 */ /* 0x000762000c1e1100 */
[----:B------:R-:W-:Y:S05]  /*0200*/  BRA `(.L_x_3212) ;  /* 0x0000000c00587947 */ /* 0x000fea0003800000 */
.L_x_3209:
        /* <DEDUP_REMOVED lines=8> */
.L_x_3214:
[----:B------:R1:W5:Y:S01]  /*0290*/  LDG.E.U16 R17, desc[UR36][R2.64] ;  /* 0x0000002402117981 */ /* 0x000362000c1e1500 */
[----:B------:R-:W-:Y:S05]  /*02a0*/  BRA `(.L_x_3212) ;  /* 0x0000000c00307947 */ /* 0x000fea0003800000 */
.L_x_3213:
[----:B------:R2:W5:Y:S01]  /*02b0*/  LDG.E.U16 R17, desc[UR36][R2.64] ;  /* 0x0000002402117981 */ /* 0x000562000c1e1500 */
[----:B------:R-:W-:Y:S05]  /*02c0*/  BRA `(.L_x_3212) ;  /* 0x0000000c00287947 */ /* 0x000fea0003800000 */
.L_x_3208:
        /* <DEDUP_REMOVED lines=9> */
.L_x_3216:
[----:B------:R-:W2:Y:S02]  /*0360*/  LDG.E.U16 R0, desc[UR36][R2.64] ;  /* 0x0000002402007981 */ /* 0x000ea4000c1e1500 */
[----:B--2---:R-:W-:-:S06]  /*0370*/  HADD2.F32 R0, -RZ, R0.H0_H0 ;  /* 0x20000000ff007230 */ /* 0x004fcc0000004100 */
[----:B------:R-:W0:Y:S02]  /*0380*/  F2I.FTZ.TRUNC.NTZ R0, R0 ;  /* 0x0000000000007305 */ /* 0x000e24000021f100 */
[----:B0-----:R-:W-:Y:S01]  /*0390*/  PRMT R17, R0, 0x7610, R17 ;  /* 0x0000761000117816 */ /* 0x001fe20000000011 */
[----:B------:R-:W-:Y:S06]  /*03a0*/  BRA `(.L_x_3212) ;  /* 0x0000000800f07947 */ /* 0x000fec0003800000 */
.L_x_3215:
        /* <DEDUP_REMOVED lines=9> */
.L_x_3218:
[----:B------:R-:W2:Y:S02]  /*0440*/  LDG.E.U16 R2, desc[UR36][R2.64] ;  /* 0x0000002402027981 */ /* 0x000ea4000c1e1500 */
[----:B--2---:R-:W-:-:S06]  /*0450*/  HADD2.F32 R0, -RZ, R2.H0_H0 ;  /* 0x20000002ff007230 */ /* 0x004fcc0000004100 */
[----:B------:R-:W0:Y:S02]  /*0460*/  F2I.FTZ.TRUNC.NTZ R0, R0 ;  /* 0x0000000000007305 */ /* 0x000e24000021f100 */
[----:B0-----:R-:W-:Y:S01]  /*0470*/  PRMT R17, R0, 0x7610, R17 ;  /* 0x0000761000117816 */ /* 0x001fe20000000011 */
[----:B------:R-:W-:Y:S06]  /*0480*/  BRA `(.L_x_3212) ;  /* 0x0000000800b87947 */ /* 0x000fec0003800000 */
.L_x_3217:
[----:B------:R-:W2:Y:S02]  /*0490*/  LDG.E.64 R2, desc[UR36][R2.64] ;  /* 0x0000002402027981 */ /* 0x000ea4000c1e1b00 */
[----:B--2---:R0:W1:Y:S01]  /*04a0*/  F2I.F64.TRUNC R17, R2 ;  /* 0x0000000200117311 */ /* 0x004062000030d100 */
[----:B------:R-:W-:Y:S05]  /*04b0*/  BRA `(.L_x_3212) ;  /* 0x0000000800ac7947 */ /* 0x000fea0003800000 */
.L_x_3207:
        /* <DEDUP_REMOVED lines=12> */
.L_x_3221:
[----:B------:R-:W2:Y:S02]  /*0580*/  LDG.E.64 R2, desc[UR36][R2.64] ;  /* 0x0000002402027981 */ /* 0x000ea4000c1e1b00 */
[----:B--2---:R0:W1:Y:S01]  /*0590*/  F2I.F64.TRUNC R17, R2 ;  /* 0x0000000200117311 */ /* 0x004062000030d100 */
[----:B------:R-:W-:Y:S05]  /*05a0*/  BRA `(.L_x_3212) ;  /* 0x0000000800707947 */ /* 0x000fea0003800000 */
.L_x_3220:
        /* <DEDUP_REMOVED lines=28> */
.L_x_3223:
        /* <DEDUP_REMOVED lines=16> */
.L_x_3222:
[----:B------:R-:W2:Y:S02]  /*0870*/  LDG.E.U16 R0, desc[UR36][R2.64] ;  /* 0x0000002402007981 */ /* 0x000ea4000c1e1500 */
[----:B--2---:R-:W-:-:S06]  /*0880*/  IMAD.U32 R0, R0, 0x10000, RZ ;  /* 0x0001000000007824 */ /* 0x004fcc00078e00ff */
[----:B------:R-:W0:Y:S02]  /*0890*/  F2I.FTZ.TRUNC.NTZ R0, R0 ;  /* 0x0000000000007305 */ /* 0x000e24000021f100 */
[----:B0-----:R-:W-:Y:S01]  /*08a0*/  PRMT R17, R0, 0x7610, R17 ;  /* 0x0000761000117816 */ /* 0x001fe20000000011 */
[----:B------:R-:W-:Y:S06]  /*08b0*/  BRA `(.L_x_3212) ;  /* 0x0000000400ac7947 */ /* 0x000fec0003800000 */
.L_x_3219:
        /* <DEDUP_REMOVED lines=10> */
.L_x_3226:
        /* <DEDUP_REMOVED lines=21> */
.L_x_3230:
[----:B------:R-:W-:Y:S05]  /*0ab0*/  BSYNC B1 ;  /* 0x0000000000017941 */ /* 0x000fea0003800000 */
.L_x_3229:
[----:B------:R-:W-:Y:S01]  /*0ac0*/  LEA R3, R0, 0x3b800000, 0x17 ;  /* 0x3b80000000037811 */ /* 0x000fe200078eb8ff */
[----:B------:R-:W-:-:S05]  /*0ad0*/  IMAD.SHL.U32 R0, R2, 0x100000, RZ ;  /* 0x0010000002007824 */ /* 0x000fca00078e00ff */
[----:B------:R-:W-:-:S07]  /*0ae0*/  LOP3.LUT R0, R3, R0, R4, 0xfe, !PT ;  /* 0x0000000003007212 */ /* 0x000fce00078efe04 */
.L_x_3228:
[----:B------:R-:W-:Y:S05]  /*0af0*/  BSYNC B0 ;  /* 0x0000000000007941 */ /* 0x000fea0003800000 */
.L_x_3227:
[----:B------:R-:W0:Y:S02]  /*0b00*/  F2I.FTZ.TRUNC.NTZ R0, R0 ;  /* 0x0000000000007305 */ /* 0x000e24000021f100 */
[----:B0-----:R-:W-:Y:S01]  /*0b10*/  PRMT R17, R0, 0x7610, R17 ;  /* 0x0000761000117816 */ /* 0x001fe20000000011 */
[----:B------:R-:W-:Y:S06]  /*0b20*/  BRA `(.L_x_3212) ;  /* 0x0000000400107947 */ /* 0x000fec0003800000 */
.L_x_3225:
        /* <DEDUP_REMOVED lines=21> */
.L_x_3234:
[----:B------:R-:W-:Y:S05]  /*0c80*/  BSYNC B1 ;  /* 0x0000000000017941 */ /* 0x000fea0003800000 */
.L_x_3233:
[----:B------:R-:W-:Y:S01]  /*0c90*/  LEA R3, R0, 0x37800000, 0x17 ;  /* 0x3780000000037811 */ /* 0x000fe200078eb8ff */
[----:B------:R-:W-:-:S05]  /*0ca0*/  IMAD.SHL.U32 R0, R2, 0x200000, RZ ;  /* 0x0020000002007824 */ /* 0x000fca00078e00ff */
[----:B------:R-:W-:-:S07]  /*0cb0*/  LOP3.LUT R0, R3, R0, R4, 0xfe, !PT ;  /* 0x0000000003007212 */ /* 0x000fce00078efe04 */
.L_x_3232:
[----:B------:R-:W-:Y:S05]  /*0cc0*/  BSYNC B0 ;  /* 0x0000000000007941 */ /* 0x000fea0003800000 */
.L_x_3231:
[----:B------:R-:W0:Y:S02]  /*0cd0*/  F2I.FTZ.TRUNC.NTZ R0, R0 ;  /* 0x0000000000007305 */ /* 0x000e24000021f100 */
[----:B0-----:R-:W-:Y:S01]  /*0ce0*/  PRMT R17, R0, 0x7610, R17 ;  /* 0x0000761000117816 */ /* 0x001fe20000000011 */
[----:B------:R-:W-:Y:S06]  /*0cf0*/  BRA `(.L_x_3212) ;  /* 0x00000000009c7947 */ /* 0x000fec0003800000 */
.L_x_3224:
        /* <DEDUP_REMOVED lines=14> */
.L_x_3238:
[----:B------:R-:W-:Y:S05]  /*0de0*/  BSYNC B0 ;  /* 0x0000000000007941 */ /* 0x000fea0003800000 */
.L_x_3237:
[----:B------:R-:W0:Y:S02]  /*0df0*/  F2I.FTZ.TRUNC.NTZ R0, R0 ;  /* 0x0000000000007305 */ /* 0x000e24000021f100 */
[----:B0-----:R-:W-:Y:S01]  /*0e00*/  PRMT R17, R0, 0x7610, R17 ;  /* 0x0000761000117816 */ /* 0x001fe20000000011 */
[----:B------:R-:W-:Y:S06]  /*0e10*/  BRA `(.L_x_3212) ;  /* 0x0000000000547947 */ /* 0x000fec0003800000 */
.L_x_3211:
        /* <DEDUP_REMOVED lines=16> */
.L_x_3239:
[----:B------:R-:W-:Y:S01]  /*0f20*/  PRMT R17, RZ, 0x7610, R17 ;  /* 0x00007610ff117816 */ /* 0x000fe20000000011 */
[----:B------:R-:W-:Y:S06]  /*0f30*/  BRA `(.L_x_3212) ;  /* 0x00000000000c7947 */ /* 0x000fec0003800000 */
.L_x_3236:
[----:B------:R0:W5:Y:S01]  /*0f40*/  LDG.E.U16 R17, desc[UR36][R2.64] ;  /* 0x0000002402117981 */ /* 0x000162000c1e1500 */
[----:B------:R-:W-:Y:S05]  /*0f50*/  BRA `(.L_x_3212) ;  /* 0x0000000000047947 */ /* 0x000fea0003800000 */
.L_x_3235:
[----:B------:R0:W5:Y:S02]  /*0f60*/  LDG.E.U16 R17, desc[UR36][R2.64] ;  /* 0x0000002402117981 */ /* 0x000164000c1e1500 */
.L_x_3212:
[----:B------:R-:W2:Y:S02]  /*0f70*/  S2R R24, SR_TID.X ;  /* 0x0000000000187919 */ /* 0x000ea40000002100 */
[----:B--2---:R-:W-:-:S07]  /*0f80*/  VIADD R24, R24, 0x80 ;  /* 0x0000008018187836 */ /* 0x004fce0000000000 */
.L_x_3206:
[----:B------:R-:W-:Y:S05]  /*0f90*/  BSYNC B6 ;  /* 0x0000000000067941 */ /* 0x000fea0003800000 */
.L_x_3205:
[----:B------:R-:W-:Y:S01]  /*0fa0*/  ISETP.GE.AND P0, PT, R24, R22, PT ;  /* 0x000000161800720c */ /* 0x000fe20003f06270 */
[----:B------:R-:W-:-:S12]  /*0fb0*/  BSSY B6, `(.L_x_3240) ;  /* 0x00000ee000067945 */ /* 0x000fd80003800000 */
[----:B------:R-:W-:Y:S05]  /*0fc0*/  @P0 BRA `(.L_x_3241) ;  /* 0x0000000c00b00947 */ /* 0x000fea0003800000 */
[----:B01-34-:R-:W0:Y:S01]  /*0fd0*/  LDC.64 R2, c[0x0][0x220] ;  /* 0x00008800ff027b82 */ /* 0x01be220000000a00 */
        /* <DEDUP_REMOVED lines=19> */
.L_x_3245:
[----:B------:R0:W5:Y:S01]  /*1110*/  LDG.E.U8 R16, desc[UR36][R2.64] ;  /* 0x0000002402107981 */ /* 0x000162000c1e1100 */
[----:B------:R-:W-:Y:S05]  /*1120*/  BRA `(.L_x_3247) ;  /* 0x0000000c00547947 */ /* 0x000fea0003800000 */
.L_x_3244:
        /* <DEDUP_REMOVED lines=8> */
.L_x_3249:
[----:B------:R0:W5:Y:S01]  /*11b0*/  LDG.E.U16 R16, desc[UR36][R2.64] ;  /* 0x0000002402107981 */ /* 0x000162000c1e1500 */
[----:B------:R-:W-:Y:S05]  /*11c0*/  BRA `(.L_x_3247) ;  /* 0x0000000c002c7947 */ /* 0x000fea0003800000 */
.L_x_3248:
[----:B------:R0:W5:Y:S01]  /*11d0*/  LDG.E.U16 R16, desc[UR36][R2.64] ;  /* 0x0000002402107981 */ /* 0x000162000c1e1500 */
[----:B------:R-:W-:Y:S05]  /*11e0*/  BRA `(.L_x_3247) ;  /* 0x0000000c00247947 */ /* 0x000fea0003800000 */
.L_x_3243:
        /* <DEDUP_REMOVED lines=9> */
.L_x_3251:
[----:B------:R-:W2:Y:S02]  /*1280*/  LDG.E.U16 R0, desc[UR36][R2.64] ;  /* 0x0000002402007981 */ /* 0x000ea4000c1e1500 */
[----:B--2---:R-:W-:-:S06]  /*1290*/  HADD2.F32 R0, -RZ, R0.H0_H0 ;  /* 0x20000000ff007230 */ /* 0x004fcc0000004100 */
[----:B------:R-:W0:Y:S02]  /*12a0*/  F2I.FTZ.TRUNC.NTZ R0, R0 ;  /* 0x0000000000007305 */ /* 0x000e24000021f100 */
[----:B0-----:R-:W-:Y:S01]  /*12b0*/  PRMT R16, R0, 0x7610, R16 ;  /* 0x0000761000107816 */ /* 0x001fe20000000010 */
[----:B------:R-:W-:Y:S06]  /*12c0*/  BRA `(.L_x_3247) ;  /* 0x0000000800ec7947 */ /* 0x000fec0003800000 */
.L_x_3250:
        /* <DEDUP_REMOVED lines=9> */
.L_x_3253:
[----:B------:R-:W2:Y:S02]  /*1360*/  LDG.E.U16 R2, desc[UR36][R2.64] ;  /* 0x0000002402027981 */ /* 0x000ea4000c1e1500 */
[----:B--2---:R-:W-:-:S06]  /*1370*/  HADD2.F32 R0, -RZ, R2.H0_H0 ;  /* 0x20000002ff007230 */ /* 0x004fcc0000004100 */
[----:B------:R-:W0:Y:S02]  /*1380*/  F2I.FTZ.TRUNC.NTZ R0, R0 ;  /* 0x0000000000007305 */ /* 0x000e24000021f100 */
[----:B0-----:R-:W-:Y:S01]  /*1390*/  PRMT R16, R0, 0x7610, R16 ;  /* 0x0000761000107816 */ /* 0x001fe20000000010 */
[----:B------:R-:W-:Y:S06]  /*13a0*/  BRA `(.L_x_3247) ;  /* 0x0000000800b47947 */ /* 0x000fec0003800000 */
.L_x_3252:
[----:B------:R-:W2:Y:S02]  /*13b0*/  LDG.E.64 R2, desc[UR36][R2.64] ;  /* 0x0000002402027981 */ /* 0x000ea4000c1e1b00 */
[----:B--2---:R0:W1:Y:S01]  /*13c0*/  F2I.F64.TRUNC R16, R2 ;  /* 0x0000000200107311 */ /* 0x004062000030d100 */
[----:B------:R-:W-:Y:S05]  /*13d0*/  BRA `(.L_x_3247) ;  /* 0x0000000800a87947 */ /* 0x000fea0003800000 */
.L_x_3242:
        /* <DEDUP_REMOVED lines=12> */
.L_x_3256:
[----:B------:R-:W2:Y:S02]  /*14a0*/  LDG.E.64 R2, desc[UR36][R2.64] ;  /* 0x0000002402027981 */ /* 0x000ea4000c1e1b00 */
[----:B--2---:R0:W1:Y:S01]  /*14b0*/  F2I.F64.TRUNC R16, R2 ;  /* 0x0000000200107311 */ /* 0x004062000030d100 */
[----:B------:R-:W-:Y:S05]  /*14c0*/  BRA `(.L_x_3247) ;  /* 0x00000008006c7947 */ /* 0x000fea0003800000 */
.L_x_3255:
        /* <DEDUP_REMOVED lines=28> */
.L_x_3258:
        /* <DEDUP_REMOVED lines=15> */
.L_x_3257:
[----:B------:R-:W2:Y:S02]  /*1780*/  LDG.E.U16 R0, desc[UR36][R2.64] ;  /* 0x0000002402007981 */ /* 0x000ea4000c1e1500 */
[----:B--2---:R-:W-:-:S06]  /*1790*/  IMAD.U32 R0, R0, 0x10000, RZ ;  /* 0x0001000000007824 */ /* 0x004fcc00078e00ff */
[----:B------:R-:W0:Y:S02]  /*17a0*/  F2I.FTZ.TRUNC.NTZ R0, R0 ;  /* 0x0000000000007305 */ /* 0x000e24000021f100 */
[----:B0-----:R-:W-:Y:S01]  /*17b0*/  PRMT R16, R0, 0x7610, R16 ;  /* 0x0000761000107816 */ /* 0x001fe20000000010 */
[----:B------:R-:W-:Y:S06]  /*17c0*/  BRA `(.L_x_3247) ;  /* 0x0000000400ac7947 */ /* 0x000fec0003800000 */
.L_x_3254:
        /* <DEDUP_REMOVED lines=10> */
.L_x_3261:
        /* <DEDUP_REMOVED lines=21> */
.L_x_3265:
[----:B------:R-:W-:Y:S05]  /*19c0*/  BSYNC B1 ;  /* 0x0000000000017941 */ /* 0x000fea0003800000 */
.L_x_3264:
[----:B------:R-:W-:Y:S01]  /*19d0*/  LEA R3, R0, 0x3b800000, 0x17 ;  /* 0x3b80000000037811 */ /* 0x000fe200078eb8ff */
[----:B------:R-:W-:-:S05]  /*19e0*/  IMAD.SHL.U32 R0, R2, 0x100000, RZ ;  /* 0x0010000002007824 */ /* 0x000fca00078e00ff */
[----:B------:R-:W-:-:S07]  /*19f0*/  LOP3.LUT R0, R3, R0, R4, 0xfe, !PT ;  /* 0x0000000003007212 */ /* 0x000fce00078efe04 */
.L_x_3263:
[----:B------:R-:W-:Y:S05]  /*1a00*/  BSYNC B0 ;  /* 0x0000000000007941 */ /* 0x000fea0003800000 */
.L_x_3262:
[----:B------:R-:W0:Y:S02]  /*1a10*/  F2I.FTZ.TRUNC.NTZ R0, R0 ;  /* 0x0000000000007305 */ /* 0x000e24000021f100 */
[----:B0-----:R-:W-:Y:S01]  /*1a20*/  PRMT R16, R0, 0x7610, R16 ;  /* 0x0000761000107816 */ /* 0x001fe20000000010 */
[----:B------:R-:W-:Y:S06]  /*1a30*/  BRA `(.L_x_3247) ;  /* 0x0000000400107947 */ /* 0x000fec0003800000 */
.L_x_3260:
        /* <DEDUP_REMOVED lines=21> */
.L_x_3269:
[----:B------:R-:W-:Y:S05]  /*1b90*/  BSYNC B1 ;  /* 0x0000000000017941 */ /* 0x000fea0003800000 */
.L_x_3268:
[----:B------:R-:W-:Y:S01]  /*1ba0*/  LEA R3, R0, 0x37800000, 0x17 ;  /* 0x3780000000037811 */ /* 0x000fe200078eb8ff */
[----:B------:R-:W-:-:S05]  /*1bb0*/  IMAD.SHL.U32 R0, R2, 0x200000, RZ ;  /* 0x0020000002007824 */ /* 0x000fca00078e00ff */
[----:B------:R-:W-:-:S07]  /*1bc0*/  LOP3.LUT R0, R3, R0, R4, 0xfe, !PT ;  /* 0x0000000003007212 */ /* 0x000fce00078efe04 */
.L_x_3267:
[----:B------:R-:W-:Y:S05]  /*1bd0*/  BSYNC B0 ;  /* 0x0000000000007941 */ /* 0x000fea0003800000 */
.L_x_3266:
[----:B------:R-:W0:Y:S02]  /*1be0*/  F2I.FTZ.TRUNC.NTZ R0, R0 ;  /* 0x0000000000007305 */ /* 0x000e24000021f100 */
[----:B0-----:R-:W-:Y:S01]  /*1bf0*/  PRMT R16, R0, 0x7610, R16 ;  /* 0x0000761000107816 */ /* 0x001fe20000000010 */
[----:B------:R-:W-:Y:S06]  /*1c00*/  BRA `(.L_x_3247) ;  /* 0x00000000009c7947 */ /* 0x000fec0003800000 */
.L_x_3259:
        /* <DEDUP_REMOVED lines=14> */
.L_x_3273:
[----:B------:R-:W-:Y:S05]  /*1cf0*/  BSYNC B0 ;  /* 0x0000000000007941 */ /* 0x000fea0003800000 */
.L_x_3272:
[----:B------:R-:W0:Y:S02]  /*1d00*/  F2I.FTZ.TRUNC.NTZ R0, R0 ;  /* 0x0000000000007305 */ /* 0x000e24000021f100 */
[----:B0-----:R-:W-:Y:S01]  /*1d10*/  PRMT R16, R0, 0x7610, R16 ;  /* 0x0000761000107816 */ /* 0x001fe20000000010 */
[----:B------:R-:W-:Y:S06]  /*1d20*/  BRA `(.L_x_3247) ;  /* 0x0000000000547947 */ /* 0x000fec0003800000 */
.L_x_3246:
        /* <DEDUP_REMOVED lines=16> */
.L_x_3274:
[----:B------:R-:W-:Y:S01]  /*1e30*/  PRMT R16, RZ, 0x7610, R16 ;  /* 0x00007610ff107816 */ /* 0x000fe20000000010 */
[----:B------:R-:W-:Y:S06]  /*1e40*/  BRA `(.L_x_3247) ;  /* 0x00000000000c7947 */ /* 0x000fec0003800000 */
.L_x_3271:
[----:B------:R3:W5:Y:S01]  /*1e50*/  LDG.E.U16 R16, desc[UR36][R2.64] ;  /* 0x0000002402107981 */ /* 0x000762000c1e1500 */
[----:B------:R-:W-:Y:S05]  /*1e60*/  BRA `(.L_x_3247) ;  /* 0x0000000000047947 */ /* 0x000fea0003800000 */
.L_x_3270:
[----:B------:R2:W5:Y:S02]  /*1e70*/  LDG.E.U16 R16, desc[UR36][R2.64] ;  /* 0x0000002402107981 */ /* 0x000564000c1e1500 */
.L_x_3247:
[----:B------:R-:W-:-:S07]  /*1e80*/  VIADD R24, R24, 0x80 ;  /* 0x0000008018187836 */ /* 0x000fce0000000000 */
.L_x_3241:
[----:B------:R-:W-:Y:S05]  /*1e90*/  BSYNC B6 ;  /* 0x0000000000067941 */ /* 0x000fea0003800000 */
.L_x_3240:
[----:B------:R-:W-:Y:S01]  /*1ea0*/  ISETP.GE.AND P0, PT, R24, R22, PT ;  /* 0x000000161800720c */ /* 0x000fe20003f06270 */
[----:B------:R-:W-:Y:S01]  /*1eb0*/  BSSY B6, `(.L_x_3275) ;  /* 0x00000f0000067945 */ /* 0x000fe20003800000 */
[----:B------:R-:W-:Y:S02]  /*1ec0*/  PRMT R18, RZ, 0x7610, R18 ;  /* 0x00007610ff127816 */ /* 0x000fe40000000012 */
[----:B------:R-:W-:-:S09]  /*1ed0*/  PRMT R25, RZ, 0x7610, R25 ;  /* 0x00007610ff197816 */ /* 0x000fd20000000019 */
        /* <DEDUP_REMOVED lines=21> */
.L_x_3280:
[----:B------:R0:W5:Y:S01]  /*2030*/  LDG.E.U8 R25, desc[UR36][R2.64] ;  /* 0x0000002402197981 */ /* 0x000162000c1e1100 */
[----:B------:R-:W-:Y:S05]  /*2040*/  BRA `(.L_x_3282) ;  /* 0x0000000c00547947 */ /* 0x000fea0003800000 */
.L_x_3279:
        /* <DEDUP_REMOVED lines=8> */
.L_x_3284:
[----:B------:R0:W5:Y:S01]  /*20d0*/  LDG.E.U16 R25, desc[UR36][R2.64] ;  /* 0x0000002402197981 */ /* 0x000162000c1e1500 */
[----:B------:R-:W-:Y:S05]  /*20e0*/  BRA `(.L_x_3282) ;  /* 0x0000000c002c7947 */ /* 0x000fea0003800000 */
.L_x_3283:
[----:B------:R0:W5:Y:S01]  /*20f0*/  LDG.E.U16 R25, desc[UR36][R2.64] ;  /* 0x0000002402197981 */ /* 0x000162000c1e1500 */
[----:B------:R-:W-:Y:S05]  /*2100*/  BRA `(.L_x_3282) ;  /* 0x0000000c00247947 */ /* 0x000fea0003800000 */
.L_x_3278:
        /* <DEDUP_REMOVED lines=9> */
.L_x_3286:
[----:B------:R-:W2:Y:S02]  /*21a0*/  LDG.E.U16 R0, desc[UR36][R2.64] ;  /* 0x0000002402007981 */ /* 0x000ea4000c1e1500 */
[----:B--2---:R-:W-:-:S06]  /*21b0*/  HADD2.F32 R0, -RZ, R0.H0_H0 ;  /* 0x20000000ff007230 */ /* 0x004fcc0000004100 */
[----:B------:R-:W0:Y:S02]  /*21c0*/  F2I.FTZ.TRUNC.NTZ R0, R0 ;  /* 0x0000000000007305 */ /* 0x000e24000021f100 */
[----:B0-----:R-:W-:Y:S01]  /*21d0*/  PRMT R25, R0, 0x7610, R25 ;  /* 0x0000761000197816 */ /* 0x001fe20000000019 */
[----:B------:R-:W-:Y:S06]  /*21e0*/  BRA `(.L_x_3282) ;  /* 0x0000000800ec7947 */ /* 0x000fec0003800000 */
.L_x_3285:
        /* <DEDUP_REMOVED lines=9> */
.L_x_3288:
[----:B------:R-:W2:Y:S02]  /*2280*/  LDG.E.U16 R2, desc[UR36][R2.64] ;  /* 0x0000002402027981 */ /* 0x000ea4000c1e1500 */
[----:B--2---:R-:W-:-:S06]  /*2290*/  HADD2.F32 R0, -RZ, R2.H0_H0 ;  /* 0x20000002ff007230 */ /* 0x004fcc0000004100 */
[----:B------:R-:W0:Y:S02]  /*22a0*/  F2I.FTZ.TRUNC.NTZ R0, R0 ;  /* 0x0000000000007305 */ /* 0x000e24000021f100 */
[----:B0-----:R-:W-:Y:S01]  /*22b0*/  PRMT R25, R0, 0x7610, R25 ;  /* 0x0000761000197816 */ /* 0x001fe20000000019 */
[----:B------:R-:W-:Y:S06]  /*22c0*/  BRA `(.L_x_3282) ;  /* 0x0000000800b47947 */ /* 0x000fec0003800000 */
.L_x_3287:
[----:B------:R-:W2:Y:S02]  /*22d0*/  LDG.E.64 R2, desc[UR36][R2.64] ;  /* 0x0000002402027981 */ /* 0x000ea4000c1e1b00 */
[----:B--2---:R0:W1:Y:S01]  /*22e0*/  F2I.F64.TRUNC R25, R2 ;  /* 0x0000000200197311 */ /* 0x004062000030d100 */
[----:B------:R-:W-:Y:S05]  /*22f0*/  BRA `(.L_x_3282) ;  /* 0x0000000800a87947 */ /* 0x000fea0003800000 */
.L_x_3277:
        /* <DEDUP_REMOVED lines=12> */
.L_x_3291:
[----:B------:R-:W2:Y:S02]  /*23c0*/  LDG.E.64 R2, desc[UR36][R2.64] ;  /* 0x0000002402027981 */ /* 0x000ea4000c1e1b00 */
[----:B--2---:R3:W4:Y:S01]  /*23d0*/  F2I.F64.TRUNC R25, R2 ;  /* 0x0000000200197311 */ /* 0x004722000030d100 */
[----:B------:R-:W-:Y:S05]  /*23e0*/  BRA `(.L_x_3282) ;  /* 0x00000008006c7947 */ /* 0x000fea0003800000 */
.L_x_3290:
        /* <DEDUP_REMOVED lines=28> */
.L_x_3293:
        /* <DEDUP_REMOVED lines=15> */
.L_x_3292:
[----:B------:R-:W2:Y:S02]  /*26a0*/  LDG.E.U16 R0, desc[UR36][R2.64] ;  /* 0x0000002402007981 */ /* 0x000ea4000c1e1500 */
[----:B--2---:R-:W-:-:S06]  /*26b0*/  IMAD.U32 R0, R0, 0x10000, RZ ;  /* 0x0001000000007824 */ /* 0x004fcc00078e00ff */
[----:B------:R-:W0:Y:S02]  /*26c0*/  F2I.FTZ.TRUNC.NTZ R0, R0 ;  /* 0x0000000000007305 */ /* 0x000e24000021f100 */
[----:B0-----:R-:W-:Y:S01]  /*26d0*/  PRMT R25, R0, 0x7610, R25 ;  /* 0x0000761000197816 */ /* 0x001fe20000000019 */
[----:B------:R-:W-:Y:S06]  /*26e0*/  BRA `(.L_x_3282) ;  /* 0x0000000400ac7947 */ /* 0x000fec0003800000 */
.L_x_3289:
        /* <DEDUP_REMOVED lines=10> */
.L_x_3296:
        /* <DEDUP_REMOVED lines=21> */
.L_x_3300:
[----:B------:R-:W-:Y:S05]  /*28e0*/  BSYNC B1 ;  /* 0x0000000000017941 */ /* 0x000fea0003800000 */
.L_x_3299:
[----:B------:R-:W-:Y:S01]  /*28f0*/  LEA R3, R0, 0x3b800000, 0x17 ;  /* 0x3b80000000037811 */ /* 0x000fe200078eb8ff */
[----:B------:R-:W-:-:S05]  /*2900*/  IMAD.SHL.U32 R0, R2, 0x100000, RZ ;  /* 0x0010000002007824 */ /* 0x000fca00078e00ff */
[----:B------:R-:W-:-:S07]  /*2910*/  LOP3.LUT R0, R3, R0, R4, 0xfe, !PT ;  /* 0x0000000003007212 */ /* 0x000fce00078efe04 */
.L_x_3298:
[----:B------:R-:W-:Y:S05]  /*2920*/  BSYNC B0 ;  /* 0x0000000000007941 */ /* 0x000fea0003800000 */
.L_x_3297:
[----:B------:R-:W0:Y:S02]  /*2930*/  F2I.FTZ.TRUNC.NTZ R0, R0 ;  /* 0x0000000000007305 */ /* 0x000e24000021f100 */
[----:B0-----:R-:W-:Y:S01]  /*2940*/  PRMT R25, R0, 0x7610, R25 ;  /* 0x0000761000197816 */ /* 0x001fe20000000019 */
[----:B------:R-:W-:Y:S06]  /*2950*/  BRA `(.L_x_3282) ;  /* 0x0000000400107947 */ /* 0x000fec0003800000 */
.L_x_3295:
        /* <DEDUP_REMOVED lines=21> */
.L_x_3304:
[----:B------:R-:W-:Y:S05]  /*2ab0*/  BSYNC B1 ;  /* 0x0000000000017941 */ /* 0x000fea0003800000 */
.L_x_3303:
[----:B------:R-:W-:Y:S01]  /*2ac0*/  LEA R3, R0, 0x37800000, 0x17 ;  /* 0x3780000000037811 */ /* 0x000fe200078eb8ff */
[----:B------:R-:W-:-:S05]  /*2ad0*/  IMAD.SHL.U32 R0, R2, 0x200000, RZ ;  /* 0x0020000002007824 */ /* 0x000fca00078e00ff */
[----:B------:R-:W-:-:S07]  /*2ae0*/  LOP3.LUT R0, R3, R0, R4, 0xfe, !PT ;  /* 0x0000000003007212 */ /* 0x000fce00078efe04 */
.L_x_3302:
[----:B------:R-:W-:Y:S05]  /*2af0*/  BSYNC B0 ;  /* 0x0000000000007941 */ /* 0x000fea0003800000 */
.L_x_3301:
[----:B------:R-:W0:Y:S02]  /*2b00*/  F2I.FTZ.TRUNC.NTZ R0, R0 ;  /* 0x0000000000007305 */ /* 0x000e24000021f100 */
[----:B0-----:R-:W-:Y:S01]  /*2b10*/  PRMT R25, R0, 0x7610, R25 ;  /* 0x0000761000197816 */ /* 0x001fe20000000019 */
[----:B------:R-:W-:Y:S06]  /*2b20*/  BRA `(.L_x_3282) ;  /* 0x00000000009c7947 */ /* 0x000fec0003800000 */
.L_x_3294:
        /* <DEDUP_REMOVED lines=14> */
.L_x_3308:
[----:B------:R-:W-:Y:S05]  /*2c10*/  BSYNC B0 ;  /* 0x0000000000007941 */ /* 0x000fea0003800000 */
.L_x_3307:
[----:B------:R-:W0:Y:S02]  /*2c20*/  F2I.FTZ.TRUNC.NTZ R0, R0 ;  /* 0x0000000000007305 */ /* 0x000e24000021f100 */
[----:B0-----:R-:W-:Y:S01]  /*2c30*/  PRMT R25, R0, 0x7610, R25 ;  /* 0x0000761000197816 */ /* 0x001fe20000000019 */
[----:B------:R-:W-:Y:S06]  /*2c40*/  BRA `(.L_x_3282) ;  /* 0x0000000000547947 */ /* 0x000fec0003800000 */
.L_x_3281:
        /* <DEDUP_REMOVED lines=16> */
.L_x_3309:
[----:B------:R-:W-:Y:S01]  /*2d50*/  PRMT R25, RZ, 0x7610, R25 ;  /* 0x00007610ff197816 */ /* 0x000fe20000000019 */
[----:B------:R-:W-:Y:S06]  /*2d60*/  BRA `(.L_x_3282) ;  /* 0x00000000000c7947 */ /* 0x000fec0003800000 */
.L_x_3306:
[----:B------:R2:W5:Y:S01]  /*2d70*/  LDG.E.U16 R25, desc[UR36][R2.64] ;  /* 0x0000002402197981 */ /* 0x000562000c1e1500 */
[----:B------:R-:W-:Y:S05]  /*2d80*/  BRA `(.L_x_3282) ;  /* 0x0000000000047947 */ /* 0x000fea0003800000 */
.L_x_3305:
[----:B------:R1:W5:Y:S02]  /*2d90*/  LDG.E.U16 R25, desc[UR36][R2.64] ;  /* 0x0000002402197981 */ /* 0x000364000c1e1500 */
.L_x_3282:
[----:B------:R-:W-:-:S07]  /*2da0*/  VIADD R24, R24, 0x80 ;  /* 0x0000008018187836 */ /* 0x000fce0000000000 */
.L_x_3276:
[----:B------:R-:W-:Y:S05]  /*2db0*/  BSYNC B6 ;  /* 0x0000000000067941 */ /* 0x000fea0003800000 */
.L_x_3275:
[----:B------:R-:W-:Y:S01]  /*2dc0*/  ISETP.GE.AND P0, PT, R24, R22, PT ;  /* 0x000000161800720c */ /* 0x000fe20003f06270 */
[----:B------:R-:W-:-:S12]  /*2dd0*/  BSSY B6, `(.L_x_3310) ;  /* 0x00000eb000067945 */ /* 0x000fd80003800000 */
[----:B------:R-:W-:Y:S05]  /*2de0*/  @P0 BRA `(.L_x_3311) ;  /* 0x0000000c00a40947 */ /* 0x000fea0003800000 */
        /* <DEDUP_REMOVED lines=19> */
.L_x_3315:
[----:B------:R0:W5:Y:S01]  /*2f20*/  LDG.E.U8 R18, desc[UR36][R2.64] ;  /* 0x0000002402127981 */ /* 0x000162000c1e1100 */
[----:B------:R-:W-:Y:S05]  /*2f30*/  BRA `(.L_x_3311) ;  /* 0x0000000c00507947 */ /* 0x000fea0003800000 */
.L_x_3314:
        /* <DEDUP_REMOVED lines=8> */
.L_x_3318:
[----:B------:R0:W5:Y:S01]  /*2fc0*/  LDG.E.U16 R18, desc[UR36][R2.64] ;  /* 0x0000002402127981 */ /* 0x000162000c1e1500 */
[----:B------:R-:W-:Y:S05]  /*2fd0*/  BRA `(.L_x_3311) ;  /* 0x0000000c00287947 */ /* 0x000fea0003800000 */
.L_x_3317:
[----:B------:R0:W5:Y:S01]  /*2fe0*/  LDG.E.U16 R18, desc[UR36][R2.64] ;  /* 0x0000002402127981 */ /* 0x000162000c1e1500 */
[----:B------:R-:W-:Y:S05]  /*2ff0*/  BRA `(.L_x_3311) ;  /* 0x0000000c00207947 */ /* 0x000fea0003800000 */
.L_x_3313:
        /* <DEDUP_REMOVED lines=9> */
.L_x_3320:
[----:B------:R-:W2:Y:S02]  /*3090*/  LDG.E.U16 R0, desc[UR36][R2.64] ;  /* 0x0000002402007981 */ /* 0x000ea4000c1e1500 */
[----:B--2---:R-:W-:-:S06]  /*30a0*/  HADD2.F32 R0, -RZ, R0.H0_H0 ;  /* 0x20000000ff007230 */ /* 0x004fcc0000004100 */
[----:B------:R-:W0:Y:S02]  /*30b0*/  F2I.FTZ.TRUNC.NTZ R0, R0 ;  /* 0x0000000000007305 */ /* 0x000e24000021f100 */
[----:B0-----:R-:W-:Y:S01]  /*30c0*/  PRMT R18, R0, 0x7610, R18 ;  /* 0x0000761000127816 */ /* 0x001fe20000000012 */
[----:B------:R-:W-:Y:S06]  /*30d0*/  BRA `(.L_x_3311) ;  /* 0x0000000800e87947 */ /* 0x000fec0003800000 */
.L_x_3319:
        /* <DEDUP_REMOVED lines=9> */
.L_x_3322:
[----:B------:R-:W2:Y:S02]  /*3170*/  LDG.E.U16 R2, desc[UR36][R2.64] ;  /* 0x0000002402027981 */ /* 0x000ea4000c1e1500 */
[----:B--2---:R-:W-:-:S06]  /*3180*/  HADD2.F32 R0, -RZ, R2.H0_H0 ;  /* 0x20000002ff007230 */ /* 0x004fcc0000004100 */
[----:B------:R-:W0:Y:S02]  /*3190*/  F2I.FTZ.TRUNC.NTZ R0, R0 ;  /* 0x0000000000007305 */ /* 0x000e24000021f100 */
[----:B0-----:R-:W-:Y:S01]  /*31a0*/  PRMT R18, R0, 0x7610, R18 ;  /* 0x0000761000127816 */ /* 0x001fe20000000012 */
[----:B------:R-:W-:Y:S06]  /*31b0*/  BRA `(.L_x_3311) ;  /* 0x0000000800b07947 */ /* 0x000fec0003800000 */
.L_x_3321:
[----:B------:R-:W2:Y:S02]  /*31c0*/  LDG.E.64 R2, desc[UR36][R2.64] ;  /* 0x0000002402027981 */ /* 0x000ea4000c1e1b00 */
[----:B--2---:R0:W1:Y:S01]  /*31d0*/  F2I.F64.TRUNC R18, R2 ;  /* 0x0000000200127311 */ /* 0x004062000030d100 */
[----:B------:R-:W-:Y:S05]  /*31e0*/  BRA `(.L_x_3311) ;  /* 0x0000000800a47947 */ /* 0x000fea0003800000 */
.L_x_3312:
        /* <DEDUP_REMOVED lines=12> */
.L_x_3325:
[----:B------:R-:W2:Y:S02]  /*32b0*/  LDG.E.64 R2, desc[UR36][R2.64] ;  /* 0x0000002402027981 */ /* 0x000ea4000c1e1b00 */
[----:B--2---:R0:W1:Y:S01]  /*32c0*/  F2I.F64.TRUNC R18, R2 ;  /* 0x0000000200127311 */ /* 0x004062000030d100 */
[----:B------:R-:W-:Y:S05]  /*32d0*/  BRA `(.L_x_3311) ;  /* 0x0000000800687947 */ /* 0x000fea0003800000 */
.L_x_3324:
        /* <DEDUP_REMOVED lines=28> */
.L_x_3327:
        /* <DEDUP_REMOVED lines=15> */
.L_x_3326:
[----:B------:R-:W2:Y:S02]  /*3590*/  LDG.E.U16 R0, desc[UR36][R2.64] ;  /* 0x0000002402007981 */ /* 0x000ea4000c1e1500 */
[----:B--2---:R-:W-:-:S06]  /*35a0*/  IMAD.U32 R0, R0, 0x10000, RZ ;  /* 0x0001000000007824 */ /* 0x004fcc00078e00ff */
[----:B------:R-:W0:Y:S02]  /*35b0*/  F2I.FTZ.TRUNC.NTZ R0, R0 ;  /* 0x0000000000007305 */ /* 0x000e24000021f100 */
[----:B0-----:R-:W-:Y:S01]  /*35c0*/  PRMT R18, R0, 0x7610, R18 ;  /* 0x0000761000127816 */ /* 0x001fe20000000012 */
[----:B------:R-:W-:Y:S06]  /*35d0*/  BRA `(.L_x_3311) ;  /* 0x0000000400a87947 */ /* 0x000fec0003800000 */
.L_x_3323:
        /* <DEDUP_REMOVED lines=10> */
.L_x_3330:
        /* <DEDUP_REMOVED lines=21> */
.L_x_3334:
[----:B------:R-:W-:Y:S05]  /*37d0*/  BSYNC B1 ;  /* 0x0000000000017941 */ /* 0x000fea0003800000 */
.L_x_3333:
[----:B------:R-:W-:Y:S01]  /*37e0*/  LEA R3, R0, 0x3b800000, 0x17 ;  /* 0x3b80000000037811 */ /* 0x000fe200078eb8ff */
[----:B------:R-:W-:-:S05]  /*37f0*/  IMAD.SHL.U32 R0, R2, 0x100000, RZ ;  /* 0x0010000002007824 */ /* 0x000fca00078e00ff */
[----:B------:R-:W-:-:S07]  /*3800*/  LOP3.LUT R0, R3, R0, R4, 0xfe, !PT ;  /* 0x0000000003007212 */ /* 0x000fce00078efe04 */
.L_x_3332:
[----:B------:R-:W-:Y:S05]  /*3810*/  BSYNC B0 ;  /* 0x0000000000007941 */ /* 0x000fea0003800000 */
.L_x_3331:
[----:B------:R-:W0:Y:S02]  /*3820*/  F2I.FTZ.TRUNC.NTZ R0, R0 ;  /* 0x0000000000007305 */ /* 0x000e24000021f100 */
[----:B0-----:R-:W-:Y:S01]  /*3830*/  PRMT R18, R0, 0x7610, R18 ;  /* 0x0000761000127816 */ /* 0x001fe20000000012 */
[----:B------:R-:W-:Y:S06]  /*3840*/  BRA `(.L_x_3311) ;  /* 0x00000004000c7947 */ /* 0x000fec0003800000 */
.L_x_3329:
        /* <DEDUP_REMOVED lines=21> */
.L_x_3338:
[----:B------:R-:W-:Y:S05]  /*39a0*/  BSYNC B1 ;  /* 0x0000000000017941 */ /* 0x000fea0003800000 */
.L_x_3337:
[----:B------:R-:W-:Y:S01]  /*39b0*/  LEA R3, R0, 0x37800000, 0x17 ;  /* 0x3780000000037811 */ /* 0x000fe200078eb8ff */
[----:B------:R-:W-:-:S05]  /*39c0*/  IMAD.SHL.U32 R0, R2, 0x200000, RZ ;  /* 0x0020000002007824 */ /* 0x000fca00078e00ff */
[----:B------:R-:W-:-:S07]  /*39d0*/  LOP3.LUT R0, R3, R0, R4, 0xfe, !PT ;  /* 0x0000000003007212 */ /* 0x000fce00078efe04 */
.L_x_3336:
[----:B------:R-:W-:Y:S05]  /*39e0*/  BSYNC B0 ;  /* 0x0000000000007941 */ /* 0x000fea0003800000 */
.L_x_3335:
[----:B------:R-:W0:Y:S02]  /*39f0*/  F2I.FTZ.TRUNC.NTZ R0, R0 ;  /* 0x0000000000007305 */ /* 0x000e24000021f100 */
[----:B0-----:R-:W-:Y:S01]  /*3a00*/  PRMT R18, R0, 0x7610, R18 ;  /* 0x0000761000127816 */ /* 0x001fe20000000012 */
[----:B------:R-:W-:Y:S06]  /*3a10*/  BRA `(.L_x_3311) ;  /* 0x0000000000987947 */ /* 0x000fec0003800000 */
.L_x_3328:
        /* <DEDUP_REMOVED lines=14> */
.L_x_3342:
[----:B------:R-:W-:Y:S05]  /*3b00*/  BSYNC B0 ;  /* 0x0000000000007941 */ /* 0x000fea0003800000 */
.L_x_3341:
[----:B------:R-:W0:Y:S02]  /*3b10*/  F2I.FTZ.TRUNC.NTZ R0, R0 ;  /* 0x0000000000007305 */ /* 0x000e24000021f100 */
[----:B0-----:R-:W-:Y:S01]  /*3b20*/  PRMT R18, R0, 0x7610, R18 ;  /* 0x0000761000127816 */ /* 0x001fe20000000012 */
[----:B------:R-:W-:Y:S06]  /*3b30*/  BRA `(.L_x_3311) ;  /* 0x0000000000507947 */ /* 0x000fec0003800000 */
.L_x_3316:
        /* <DEDUP_REMOVED lines=16> */
.L_x_3343:
[----:B------:R-:W-:Y:S05]  /*3c40*/  BRA `(.L_x_3311) ;  /* 0x00000000000c7947 */ /* 0x000fea0003800000 */
.L_x_3340:
[----:B------:R0:W5:Y:S01]  /*3c50*/  LDG.E.U16 R18, desc[UR36][R2.64] ;  /* 0x0000002402127981 */ /* 0x000162000c1e1500 */
[----:B------:R-:W-:Y:S05]  /*3c60*/  BRA `(.L_x_3311) ;  /* 0x0000000000047947 */ /* 0x000fea0003800000 */
.L_x_3339:
[----:B------:R0:W5:Y:S02]  /*3c70*/  LDG.E.U16 R18, desc[UR36][R2.64] ;  /* 0x0000002402127981 */ /* 0x000164000c1e1500 */
.L_x_3311:
[----:B------:R-:W-:Y:S05]  /*3c80*/  BSYNC B6 ;  /* 0x0000000000067941 */ /* 0x000fea0003800000 */
.L_x_3310:
[----:B01234-:R-:W0:Y:S01]  /*3c90*/  S2R R2, SR_TID.X ;  /* 0x0000000000027919 */ /* 0x01fe220000002100 */
[----:B------:R-:W1:Y:S01]  /*3ca0*/  LDC.U8 R19, c[0x0][0x234] ;  /* 0x00008d00ff137b82 */ /* 0x000e620000000000 */
[----:B-----5:R-:W-:Y:S01]  /*3cb0*/  PRMT R0, R17, 0x9910, RZ ;  /* 0x0000991011007816 */ /* 0x020fe200000000ff */
[----:B------:R-:W-:Y:S01]  /*3cc0*/  BSSY B6, `(.L_x_3344) ;  /* 0x0000105000067945 */ /* 0x000fe20003800000 */
[----:B------:R-:W-:Y:S02]  /*3cd0*/  PRMT R4, R16, 0x9910, RZ ;  /* 0x0000991010047816 */ /* 0x000fe400000000ff */
[----:B------:R-:W-:Y:S02]  /*3ce0*/  PRMT R6, R25, 0x9910, RZ ;  /* 0x0000991019067816 */ /* 0x000fe400000000ff */
[----:B------:R-:W-:Y:S02]  /*3cf0*/  PRMT R7, R18, 0x9910, RZ ;  /* 0x0000991012077816 */ /* 0x000fe400000000ff */
[----:B------:R-:W-:-:S02]  /*3d00*/  SHF.R.S32.HI R3, RZ, 0x1f, R0 ;  /* 0x0000001fff037819 */ /* 0x000fc40000011400 */
[----:B------:R-:W-:Y:S02]  /*3d10*/  SHF.R.S32.HI R5, RZ, 0x1f, R4 ;  /* 0x0000001fff057819 */ /* 0x000fe40000011404 */
[----:B------:R-:W-:Y:S01]  /*3d20*/  SHF.R.S32.HI R17, RZ, 0x1f, R6 ;  /* 0x0000001fff117819 */ /* 0x000fe20000011406 */
[----:B------:R-:W-:Y:S01]  /*3d30*/  IMAD.IADD R0, R0, 0x1, R3 ;  /* 0x0000000100007824 */ /* 0x000fe200078e0203 */
[----:B------:R-:W-:Y:S01]  /*3d40*/  SHF.R.S32.HI R16, RZ, 0x1f, R7 ;  /* 0x0000001fff107819 */ /* 0x000fe20000011407 */
[----:B------:R-:W-:Y:S02]  /*3d50*/  IMAD.IADD R18, R4, 0x1, R5 ;  /* 0x0000000104127824 */ /* 0x000fe400078e0205 */
[----:B------:R-:W-:Y:S01]  /*3d60*/  IMAD.IADD R6, R6, 0x1, R17 ;  /* 0x0000000106067824 */ /* 0x000fe200078e0211 */
[----:B------:R-:W-:Y:S01]  /*3d70*/  LOP3.LUT R3, R0, R3, RZ, 0x3c, !PT ;  /* 0x0000000300037212 */ /* 0x000fe200078e3cff */
[----:B------:R-:W-:Y:S01]  /*3d80*/  IMAD.IADD R7, R7, 0x1, R16 ;  /* 0x0000000107077824 */ /* 0x000fe200078e0210 */
[----:B------:R-:W-:-:S02]  /*3d90*/  LOP3.LUT R18, R18, R5, RZ, 0x3c, !PT ;  /* 0x0000000512127212 */ /* 0x000fc400078e3cff */
[----:B------:R-:W-:Y:S02]  /*3da0*/  LOP3.LUT R17, R6, R17, RZ, 0x3c, !PT ;  /* 0x0000001106117212 */ /* 0x000fe400078e3cff */
[----:B------:R-:W-:Y:S02]  /*3db0*/  LOP3.LUT R16, R7, R16, RZ, 0x3c, !PT ;  /* 0x0000001007107212 */ /* 0x000fe400078e3cff */
        /* <DEDUP_REMOVED lines=23> */
.L_x_3349:
[----:B------:R0:W-:Y:S01]  /*3f30*/  STG.E.U8 desc[UR36][R8.64], R3 ;  /* 0x0000000308007986 */ /* 0x0001e2000c101124 */
[----:B------:R-:W-:Y:S05]  /*3f40*/  BRA `(.L_x_3345) ;  /* 0x0000000c00707947 */ /* 0x000fea0003800000 */
.L_x_3348:
[----:B------:R-:W-:-:S13]  /*3f50*/  ISETP.NE.AND P0, PT, R0, 0x2, PT ;  /* 0x000000020000780c */ /* 0x000fda0003f05270 */
[----:B------:R-:W-:Y:S05]  /*3f60*/  @!P0 BRA `(.L_x_3351) ;  /* 0x0000000000308947 */ /* 0x000fea0003800000 */
[----:B------:R-:W-:-:S13]  /*3f70*/  ISETP.NE.AND P0, PT, R0, 0x3, PT ;  /* 0x000000030000780c */ /* 0x000fda0003f05270 */
[----:B------:R-:W-:Y:S05]  /*3f80*/  @!P0 BRA `(.L_x_3352) ;  /* 0x00000000001c8947 */ /* 0x000fea0003800000 */
[----:B------:R-:W-:-:S13]  /*3f90*/  ISETP.NE.AND P0, PT, R0, 0x4, PT ;  /* 0x000000040000780c */ /* 0x000fda0003f05270 */
[----:B------:R-:W-:Y:S05]  /*3fa0*/  @P0 BRA `(.L_x_3350) ;  /* 0x0000000800f80947 */ /* 0x000fea0003800000 */
[----:B------:R-:W-:-:S05]  /*3fb0*/  PRMT R3, R3, 0x9910, RZ ;  /* 0x0000991003037816 */ /* 0x000fca00000000ff */
[----:B------:R-:W-:-:S05]  /*3fc0*/  IMAD.MOV.U32 R4, RZ, RZ, R3 ;  /* 0x000000ffff047224 */ /* 0x000fca00078e0003 */
[----:B------:R-:W-:-:S05]  /*3fd0*/  SHF.R.S32.HI R5, RZ, 0x1f, R4 ;  /* 0x0000001fff057819 */ /* 0x000fca0000011404 */
[----:B------:R0:W-:Y:S01]  /*3fe0*/  STG.E.64 desc[UR36][R8.64], R4 ;  /* 0x0000000408007986 */ /* 0x0001e2000c101b24 */
[----:B------:R-:W-:Y:S05]  /*3ff0*/  BRA `(.L_x_3345) ;  /* 0x0000000c00447947 */ /* 0x000fea0003800000 */
.L_x_3352:
[----:B------:R-:W-:-:S05]  /*4000*/  PRMT R3, R3, 0x9910, RZ ;  /* 0x0000991003037816 */ /* 0x000fca00000000ff */
[----:B------:R0:W-:Y:S01]  /*4010*/  STG.E desc[UR36][R8.64], R3 ;  /* 0x0000000308007986 */ /* 0x0001e2000c101924 */
[----:B------:R-:W-:Y:S05]  /*4020*/  BRA `(.L_x_3345) ;  /* 0x0000000c00387947 */ /* 0x000fea0003800000 */
.L_x_3351:
[----:B------:R0:W-:Y:S01]  /*4030*/  STG.E.U16 desc[UR36][R8.64], R3 ;  /* 0x0000000308007986 */ /* 0x0001e2000c101524 */
[----:B------:R-:W-:Y:S05]  /*4040*/  BRA `(.L_x_3345) ;  /* 0x0000000c00307947 */ /* 0x000fea0003800000 */
.L_x_3347:
        /* <DEDUP_REMOVED lines=9> */
.L_x_3354:
[----:B------:R-:W0:Y:S02]  /*40e0*/  I2F.S16 R0, R3 ;  /* 0x0000000300007306 */ /* 0x000e240000101400 */
[----:B0-----:R-:W-:-:S05]  /*40f0*/  F2FP.F16.F32.PACK_AB R0, RZ, R0 ;  /* 0x00000000ff00723e */ /* 0x001fca00000000ff */
[----:B------:R0:W-:Y:S01]  /*4100*/  STG.E.U16 desc[UR36][R8.64], R0 ;  /* 0x0000000008007986 */ /* 0x0001e2000c101524 */
[----:B------:R-:W-:Y:S05]  /*4110*/  BRA `(.L_x_3345) ;  /* 0x0000000800fc7947 */ /* 0x000fea0003800000 */
.L_x_3353:
        /* <DEDUP_REMOVED lines=10> */
.L_x_3356:
[----:B------:R-:W0:Y:S02]  /*41c0*/  I2F.S16 R3, R3 ;  /* 0x0000000300037306 */ /* 0x000e240000101400 */
[----:B0-----:R-:W-:-:S04]  /*41d0*/  F2FP.F16.F32.PACK_AB R3, RZ, R3 ;  /* 0x00000003ff03723e */ /* 0x001fc800000000ff */
[----:B------:R-:W-:-:S05]  /*41e0*/  PRMT R3, R3, 0x5410, RZ ;  /* 0x0000541003037816 */ /* 0x000fca00000000ff */
[----:B------:R0:W-:Y:S01]  /*41f0*/  STG.E desc[UR36][R8.64], R3 ;  /* 0x0000000308007986 */ /* 0x0001e2000c101924 */
[----:B------:R-:W-:Y:S05]  /*4200*/  BRA `(.L_x_3345) ;  /* 0x0000000800c07947 */ /* 0x000fea0003800000 */
.L_x_3355:
[----:B------:R-:W0:Y:S02]  /*4210*/  I2F.F64.S16 R4, R3 ;  /* 0x0000000300047312 */ /* 0x000e240000101c00 */
[----:B0-----:R0:W-:Y:S01]  /*4220*/  STG.E.64 desc[UR36][R8.64], R4 ;  /* 0x0000000408007986 */ /* 0x0011e2000c101b24 */
[----:B------:R-:W-:Y:S05]  /*4230*/  BRA `(.L_x_3345) ;  /* 0x0000000800b47947 */ /* 0x000fea0003800000 */
.L_x_3346:
        /* <DEDUP_REMOVED lines=13> */
.L_x_3359:
[----:B------:R-:W0:Y:S01]  /*4310*/  I2F.F64.S16 R4, R3 ;  /* 0x0000000300047312 */ /* 0x000e220000101c00 */
[----:B------:R-:W-:-:S05]  /*4320*/  CS2R R6, SRZ ;  /* 0x0000000000067805 */ /* 0x000fca000001ff00 */
[----:B0-----:R0:W-:Y:S01]  /*4330*/  STG.E.128 desc[UR36][R8.64], R4 ;  /* 0x0000000408007986 */ /* 0x0011e2000c101d24 */
[----:B------:R-:W-:Y:S05]  /*4340*/  BRA `(.L_x_3345) ;  /* 0x0000000800707947 */ /* 0x000fea0003800000 */
.L_x_3358:
        /* <DEDUP_REMOVED lines=21> */
.L_x_3363:
[----:B------:R-:W-:Y:S05]  /*44a0*/  BSYNC B0 ;  /* 0x0000000000007941 */ /* 0x000fea0003800000 */
.L_x_3362:
[----:B------:R-:W-:-:S05]  /*44b0*/  LOP3.LUT R5, R0, R5, RZ, 0xfc, !PT ;  /* 0x0000000500057212 */ /* 0x000fca00078efcff */
[----:B------:R0:W-:Y:S01]  /*44c0*/  STG.E.U8 desc[UR36][R8.64], R5 ;  /* 0x0000000508007986 */ /* 0x0001e2000c101124 */
[----:B------:R-:W-:Y:S05]  /*44d0*/  BRA `(.L_x_3345) ;  /* 0x00000008000c7947 */ /* 0x000fea0003800000 */
.L_x_3361:
        /* <DEDUP_REMOVED lines=13> */
.L_x_3365:
[----:B------:R-:W-:Y:S01]  /*45b0*/  IMAD.MOV.U32 R0, RZ, RZ, 0x7f ;  /* 0x0000007fff007424 */ /* 0x000fe200078e00ff */
[----:B------:R-:W-:-:S04]  /*45c0*/  ISETP.GT.U32.AND P0, PT, R4, 0x7f800000, PT ;  /* 0x7f8000000400780c */ /* 0x000fc80003f04070 */
[----:B------:R-:W-:-:S09]  /*45d0*/  SEL R0, R0, 0x7c, P0 ;  /* 0x0000007c00007807 */ /* 0x000fd20000000000 */
.L_x_3366:
[----:B------:R-:W-:Y:S05]  /*45e0*/  BSYNC B0 ;  /* 0x0000000000007941 */ /* 0x000fea0003800000 */
.L_x_3364:
[----:B------:R-:W-:-:S04]  /*45f0*/  LOP3.LUT R3, R5, 0x80000000, RZ, 0xc0, !PT ;  /* 0x8000000005037812 */ /* 0x000fc800078ec0ff */
[----:B------:R-:W-:-:S04]  /*4600*/  SHF.R.U32.HI R3, RZ, 0x18, R3 ;  /* 0x00000018ff037819 */ /* 0x000fc80000011603 */
[----:B------:R-:W-:-:S05]  /*4610*/  LOP3.LUT R3, R0, R3, RZ, 0xfc, !PT ;  /* 0x0000000300037212 */ /* 0x000fca00078efcff */
[----:B------:R0:W-:Y:S01]  /*4620*/  STG.E.U8 desc[UR36][R8.64], R3 ;  /* 0x0000000308007986 */ /* 0x0001e2000c101124 */
[----:B------:R-:W-:Y:S05]  /*4630*/  BRA `(.L_x_3345) ;  /* 0x0000000400b47947 */ /* 0x000fea0003800000 */
.L_x_3360:
[----:B------:R-:W0:Y:S02]  /*4640*/  I2F.S16 R0, R3 ;  /* 0x0000000300007306 */ /* 0x000e240000101400 */
[----:B0-----:R-:W-:-:S05]  /*4650*/  F2FP.BF16.F32.PACK_AB R0, RZ, R0 ;  /* 0x00000000ff00723e */ /* 0x001fca00000010ff */
[----:B------:R0:W-:Y:S01]  /*4660*/  STG.E.U16 desc[UR36][R8.64], R0 ;  /* 0x0000000008007986 */ /* 0x0001e2000c101524 */
[----:B------:R-:W-:Y:S05]  /*4670*/  BRA `(.L_x_3345) ;  /* 0x0000000400a47947 */ /* 0x000fea0003800000 */
.L_x_3357:
        /* <DEDUP_REMOVED lines=10> */
.L_x_3369:
        /* <DEDUP_REMOVED lines=17> */
.L_x_3372:
[----:B------:R-:W-:-:S04]  /*4830*/  LOP3.LUT R3, R3, 0x80000000, RZ, 0xc0, !PT ;  /* 0x8000000003037812 */ /* 0x000fc800078ec0ff */
[----:B------:R-:W-:-:S04]  /*4840*/  SHF.R.U32.HI R3, RZ, 0x18, R3 ;  /* 0x00000018ff037819 */ /* 0x000fc80000011603 */
[----:B------:R-:W-:-:S04]  /*4850*/  LOP3.LUT R0, R0, R3, RZ, 0xfc, !PT ;  /* 0x0000000300007212 */ /* 0x000fc800078efcff */
[----:B------:R-:W-:-:S07]  /*4860*/  PRMT R4, R0, 0x7610, R4 ;  /* 0x0000761000047816 */ /* 0x000fce0000000004 */
.L_x_3371:
[----:B------:R-:W-:Y:S05]  /*4870*/  BSYNC B0 ;  /* 0x0000000000007941 */ /* 0x000fea0003800000 */
.L_x_3370:
[----:B------:R4:W-:Y:S01]  /*4880*/  STG.E.U8 desc[UR36][R8.64], R4 ;  /* 0x0000000408007986 */ /* 0x0009e2000c101124 */
[----:B------:R-:W-:Y:S05]  /*4890*/  BRA `(.L_x_3345) ;  /* 0x00000004001c7947 */ /* 0x000fea0003800000 */
.L_x_3368:
        /* <DEDUP_REMOVED lines=17> */
.L_x_3375:
[----:B------:R-:W-:-:S04]  /*49b0*/  LOP3.LUT R3, R3, 0x80000000, RZ, 0xc0, !PT ;  /* 0x8000000003037812 */ /* 0x000fc800078ec0ff */
[----:B------:R-:W-:-:S04]  /*49c0*/  SHF.R.U32.HI R3, RZ, 0x18, R3 ;  /* 0x00000018ff037819 */ /* 0x000fc80000011603 */
[----:B------:R-:W-:-:S04]  /*49d0*/  LOP3.LUT R0, R0, R3, RZ, 0xfc, !PT ;  /* 0x0000000300007212 */ /* 0x000fc800078efcff */
[----:B------:R-:W-:-:S07]  /*49e0*/  PRMT R4, R0, 0x7610, R4 ;  /* 0x0000761000047816 */ /* 0x000fce0000000004 */
.L_x_3374:
[----:B------:R-:W-:Y:S05]  /*49f0*/  BSYNC B0 ;  /* 0x0000000000007941 */ /* 0x000fea0003800000 */
.L_x_3373:
[----:B------:R0:W-:Y:S01]  /*4a00*/  STG.E.U8 desc[UR36][R8.64], R4 ;  /* 0x0000000408007986 */ /* 0x0001e2000c101124 */
[----:B------:R-:W-:Y:S05]  /*4a10*/  BRA `(.L_x_3345) ;  /* 0x0000000000bc7947 */ /* 0x000fea0003800000 */
.L_x_3367:
        /* <DEDUP_REMOVED lines=12> */
[----:B------:R-:W-:Y:S01]  /*4ae0*/  @P1 VIADD R5, R4, 0x1 ;  /* 0x0000000104051836 */ /* 0x000fe20000000000 */
[----:B------:R-:W-:-:S04]  /*4af0*/  @P1 LOP3.LUT R0, R0, 0x1, RZ, 0xc0, !PT ;  /* 0x0000000100001812 */ /* 0x000fc800078ec0ff */
[----:B------:R-:W-:Y:S01]  /*4b00*/  @P1 ISETP.EQ.U32.AND P2, PT, R0, 0x1, P0 ;  /* 0x000000010000180c */ /* 0x000fe20000742070 */
[----:B------:R-:W-:Y:S01]  /*4b10*/  IMAD.MOV.U32 R0, RZ, RZ, 0xff ;  /* 0x000000ffff007424 */ /* 0x000fe200078e00ff */
[----:B------:R-:W-:Y:S02]  /*4b20*/  PLOP3.LUT P0, PT, PT, PT, PT, 0x80, 0x0 ;  /* 0x000000000000781c */ /* 0x000fe40003f0f070 */
[----:B------:R-:W-:Y:S02]  /*4b30*/  @P1 PLOP3.LUT P0, PT, P2, PT, PT, 0x80, 0x0 ;  /* 0x000000000000181c */ /* 0x000fe4000170f070 */
[----:B------:R-:W-:-:S11]  /*4b40*/  PRMT R3, R0, 0x7610, R3 ;  /* 0x0000761000037816 */ /* 0x000fd60000000003 */
[----:B------:R-:W-:-:S04]  /*4b50*/  @!P0 IMAD.MOV R5, RZ, RZ, R4 ;  /* 0x000000ffff058224 */ /* 0x000fc800078e0204 */
[----:B------:R-:W-:-:S05]  /*4b60*/  @P1 IMAD.MOV.U32 R3, RZ, RZ, R5 ;  /* 0x000000ffff031224 */ /* 0x000fca00078e0005 */
[----:B------:R2:W-:Y:S01]  /*4b70*/  STG.E.U8 desc[UR36][R8.64], R3 ;  /* 0x0000000308007986 */ /* 0x0005e2000c101124 */
[----:B------:R-:W-:Y:S05]  /*4b80*/  BRA `(.L_x_3345) ;  /* 0x0000000000607947 */ /* 0x000fea0003800000 */
.L_x_3350:
        /* <DEDUP_REMOVED lines=16> */
.L_x_3378:
[----:B------:R-:W-:Y:S05]  /*4c90*/  BRA `(.L_x_3345) ;  /* 0x00000000001c7947 */ /* 0x000fea0003800000 */
.L_x_3377:
[----:B------:R-:W-:-:S05]  /*4ca0*/  PRMT R3, R3, 0x9910, RZ ;  /* 0x0000991003037816 */ /* 0x000fca00000000ff */
[----:B------:R-:W-:-:S05]  /*4cb0*/  IMAD.MOV.U32 R4, RZ, RZ, R3 ;  /* 0x000000ffff047224 */ /* 0x000fca00078e0003 */
[----:B------:R-:W-:-:S05]  /*4cc0*/  SHF.R.S32.HI R5, RZ, 0x1f, R4 ;  /* 0x0000001fff057819 */ /* 0x000fca0000011404 */
[----:B------:R3:W-:Y:S01]  /*4cd0*/  STG.E.64 desc[UR36][R8.64], R4 ;  /* 0x0000000408007986 */ /* 0x0007e2000c101b24 */
[----:B------:R-:W-:Y:S05]  /*4ce0*/  BRA `(.L_x_3345) ;  /* 0x0000000000087947 */ /* 0x000fea0003800000 */
.L_x_3376:
[----:B------:R-:W-:-:S05]  /*4cf0*/  PRMT R3, R3, 0x9910, RZ ;  /* 0x0000991003037816 */ /* 0x000fca00000000ff */
[----:B------:R0:W-:Y:S02]  /*4d00*/  STG.E desc[UR36][R8.64], R3 ;  /* 0x0000000308007986 */ /* 0x0001e4000c101924 */
.L_x_3345:
[----:B------:R-:W-:Y:S05]  /*4d10*/  BSYNC B6 ;  /* 0x0000000000067941 */ /* 0x000fea0003800000 */
.L_x_3344:
        /* <DEDUP_REMOVED lines=23> */
.L_x_3384:
[----:B------:R0:W-:Y:S01]  /*4e90*/  STG.E.U8 desc[UR36][R8.64], R18 ;  /* 0x0000001208007986 */ /* 0x0001e2000c101124 */
[----:B------:R-:W-:Y:S05]  /*4ea0*/  BRA `(.L_x_3386) ;  /* 0x0000000c00647947 */ /* 0x000fea0003800000 */
.L_x_3383:
        /* <DEDUP_REMOVED lines=10> */
.L_x_3388:
[----:B------:R-:W-:-:S05]  /*4f50*/  PRMT R3, R18, 0x9910, RZ ;  /* 0x0000991012037816 */ /* 0x000fca00000000ff */
[----:B------:R0:W-:Y:S01]  /*4f60*/  STG.E desc[UR36][R8.64], R3 ;  /* 0x0000000308007986 */ /* 0x0001e2000c101924 */
[----:B------:R-:W-:Y:S05]  /*4f70*/  BRA `(.L_x_3386) ;  /* 0x0000000c00307947 */ /* 0x000fea0003800000 */
.L_x_3387:
[----:B------:R0:W-:Y:S01]  /*4f80*/  STG.E.U16 desc[UR36][R8.64], R18 ;  /* 0x0000001208007986 */ /* 0x0001e2000c101524 */
[----:B------:R-:W-:Y:S05]  /*4f90*/  BRA `(.L_x_3386) ;  /* 0x0000000c00287947 */ /* 0x000fea0003800000 */
.L_x_3382:
        /* <DEDUP_REMOVED lines=9> */
.L_x_3390:
[----:B------:R-:W0:Y:S02]  /*5030*/  I2F.S16 R0, R18 ;  /* 0x0000001200007306 */ /* 0x000e240000101400 */
[----:B0-----:R-:W-:-:S05]  /*5040*/  F2FP.F16.F32.PACK_AB R0, RZ, R0 ;  /* 0x00000000ff00723e */ /* 0x001fca00000000ff */
[----:B------:R0:W-:Y:S01]  /*5050*/  STG.E.U16 desc[UR36][R8.64], R0 ;  /* 0x0000000008007986 */ /* 0x0001e2000c101524 */
[----:B------:R-:W-:Y:S05]  /*5060*/  BRA `(.L_x_3386) ;  /* 0x0000000800f47947 */ /* 0x000fea0003800000 */
.L_x_3389:
        /* <DEDUP_REMOVED lines=10> */
.L_x_3392:
[----:B------:R-:W0:Y:S02]  /*5110*/  I2F.S16 R18, R18 ;  /* 0x0000001200127306 */ /* 0x000e240000101400 */
[----:B0-----:R-:W-:-:S04]  /*5120*/  F2FP.F16.F32.PACK_AB R3, RZ, R18 ;  /* 0x00000012ff03723e */ /* 0x001fc800000000ff */
[----:B------:R-:W-:-:S05]  /*5130*/  PRMT R3, R3, 0x5410, RZ ;  /* 0x0000541003037816 */ /* 0x000fca00000000ff */
[----:B------:R0:W-:Y:S01]  /*5140*/  STG.E desc[UR36][R8.64], R3 ;  /* 0x0000000308007986 */ /* 0x0001e2000c101924 */
[----:B------:R-:W-:Y:S05]  /*5150*/  BRA `(.L_x_3386) ;  /* 0x0000000800b87947 */ /* 0x000fea0003800000 */
.L_x_3391:
[----:B------:R-:W0:Y:S02]  /*5160*/  I2F.F64.S16 R4, R18 ;  /* 0x0000001200047312 */ /* 0x000e240000101c00 */
[----:B0-----:R0:W-:Y:S01]  /*5170*/  STG.E.64 desc[UR36][R8.64], R4 ;  /* 0x0000000408007986 */ /* 0x0011e2000c101b24 */
[----:B------:R-:W-:Y:S05]  /*5180*/  BRA `(.L_x_3386) ;  /* 0x0000000800ac7947 */ /* 0x000fea0003800000 */
.L_x_3381:
        /* <DEDUP_REMOVED lines=13> */
.L_x_3395:
[----:B------:R-:W0:Y:S01]  /*5260*/  I2F.F64.S16 R4, R18 ;  /* 0x0000001200047312 */ /* 0x000e220000101c00 */
[----:B------:R-:W-:-:S05]  /*5270*/  CS2R R6, SRZ ;  /* 0x0000000000067805 */ /* 0x000fca000001ff00 */
[----:B0-----:R0:W-:Y:S01]  /*5280*/  STG.E.128 desc[UR36][R8.64], R4 ;  /* 0x0000000408007986 */ /* 0x0011e2000c101d24 */
[----:B------:R-:W-:Y:S05]  /*5290*/  BRA `(.L_x_3386) ;  /* 0x0000000800687947 */ /* 0x000fea0003800000 */
.L_x_3394:
        /* <DEDUP_REMOVED lines=21> */
.L_x_3399:
[----:B------:R-:W-:Y:S05]  /*53f0*/  BSYNC B0 ;  /* 0x0000000000007941 */ /* 0x000fea0003800000 */
.L_x_3398:
[----:B------:R-:W-:-:S05]  /*5400*/  LOP3.LUT R5, R0, R5, RZ, 0xfc, !PT ;  /* 0x0000000500057212 */ /* 0x000fca00078efcff */
[----:B------:R0:W-:Y:S01]  /*5410*/  STG.E.U8 desc[UR36][R8.64], R5 ;  /* 0x0000000508007986 */ /* 0x0001e2000c101124 */
[----:B------:R-:W-:Y:S05]  /*5420*/  BRA `(.L_x_3386) ;  /* 0x0000000800047947 */ /* 0x000fea0003800000 */
.L_x_3397:
        /* <DEDUP_REMOVED lines=13> */
.L_x_3401:
[----:B------:R-:W-:Y:S01]  /*5500*/  IMAD.MOV.U32 R0, RZ, RZ, 0x7f ;  /* 0x0000007fff007424 */ /* 0x000fe200078e00ff */
[----:B------:R-:W-:-:S04]  /*5510*/  ISETP.GT.U32.AND P0, PT, R3, 0x7f800000, PT ;  /* 0x7f8000000300780c */ /* 0x000fc80003f04070 */
[----:B------:R-:W-:-:S09]  /*5520*/  SEL R0, R0, 0x7c, P0 ;  /* 0x0000007c00007807 */ /* 0x000fd20000000000 */
.L_x_3402:
[----:B------:R-:W-:Y:S05]  /*5530*/  BSYNC B0 ;  /* 0x0000000000007941 */ /* 0x000fea0003800000 */
.L_x_3400:
[----:B------:R-:W-:-:S04]  /*5540*/  LOP3.LUT R3, R5, 0x80000000, RZ, 0xc0, !PT ;  /* 0x8000000005037812 */ /* 0x000fc800078ec0ff */
[----:B------:R-:W-:-:S04]  /*5550*/  SHF.R.U32.HI R3, RZ, 0x18, R3 ;  /* 0x00000018ff037819 */ /* 0x000fc80000011603 */
[----:B------:R-:W-:-:S05]  /*5560*/  LOP3.LUT R3, R0, R3, RZ, 0xfc, !PT ;  /* 0x0000000300037212 */ /* 0x000fca00078efcff */
[----:B------:R0:W-:Y:S01]  /*5570*/  STG.E.U8 desc[UR36][R8.64], R3 ;  /* 0x0000000308007986 */ /* 0x0001e2000c101124 */
[----:B------:R-:W-:Y:S05]  /*5580*/  BRA `(.L_x_3386) ;  /* 0x0000000400ac7947 */ /* 0x000fea0003800000 */
.L_x_3396:
[----:B------:R-:W0:Y:S02]  /*5590*/  I2F.S16 R0, R18 ;  /* 0x0000001200007306 */ /* 0x000e240000101400 */
[----:B0-----:R-:W-:-:S05]  /*55a0*/  F2FP.BF16.F32.PACK_AB R0, RZ, R0 ;  /* 0x00000000ff00723e */ /* 0x001fca00000010ff */
[----:B------:R0:W-:Y:S01]  /*55b0*/  STG.E.U16 desc[UR36][R8.64], R0 ;  /* 0x0000000008007986 */ /* 0x0001e2000c101524 */
[----:B------:R-:W-:Y:S05]  /*55c0*/  BRA `(.L_x_3386) ;  /* 0x00000004009c7947 */ /* 0x000fea0003800000 */
.L_x_3393:
        /* <DEDUP_REMOVED lines=10> */
.L_x_3405:
        /* <DEDUP_REMOVED lines=17> */
.L_x_3408:
[----:B------:R-:W-:-:S04]  /*5780*/  LOP3.LUT R3, R5, 0x80000000, RZ, 0xc0, !PT ;  /* 0x8000000005037812 */ /* 0x000fc800078ec0ff */
[----:B------:R-:W-:-:S04]  /*5790*/  SHF.R.U32.HI R3, RZ, 0x18, R3 ;  /* 0x00000018ff037819 */ /* 0x000fc80000011603 */
[----:B------:R-:W-:-:S04]  /*57a0*/  LOP3.LUT R0, R0, R3, RZ, 0xfc, !PT ;  /* 0x0000000300007212 */ /* 0x000fc800078efcff */
[----:B------:R-:W-:-:S07]  /*57b0*/  PRMT R4, R0, 0x7610, R4 ;  /* 0x0000761000047816 */ /* 0x000fce0000000004 */
.L_x_3407:
[----:B------:R-:W-:Y:S05]  /*57c0*/  BSYNC B0 ;  /* 0x0000000000007941 */ /* 0x000fea0003800000 */
.L_x_3406:
[----:B------:R3:W-:Y:S01]  /*57d0*/  STG.E.U8 desc[UR36][R8.64], R4 ;  /* 0x0000000408007986 */ /* 0x0007e2000c101124 */
[----:B------:R-:W-:Y:S05]  /*57e0*/  BRA `(.L_x_3386) ;  /* 0x0000000400147947 */ /* 0x000fea0003800000 */
.L_x_3404:
        /* <DEDUP_REMOVED lines=17> */
.L_x_3411:
[----:B------:R-:W-:-:S04]  /*5900*/  LOP3.LUT R3, R5, 0x80000000, RZ, 0xc0, !PT ;  /* 0x8000000005037812 */ /* 0x000fc800078ec0ff */
[----:B------:R-:W-:-:S04]  /*5910*/  SHF.R.U32.HI R3, RZ, 0x18, R3 ;  /* 0x00000018ff037819 */ /* 0x000fc80000011603 */
[----:B------:R-:W-:-:S04]  /*5920*/  LOP3.LUT R0, R0, R3, RZ, 0xfc, !PT ;  /* 0x0000000300007212 */ /* 0x000fc800078efcff */
[----:B------:R-:W-:-:S07]  /*5930*/  PRMT R4, R0, 0x7610, R4 ;  /* 0x0000761000047816 */ /* 0x000fce0000000004 */
.L_x_3410:
[----:B------:R-:W-:Y:S05]  /*5940*/  BSYNC B0 ;  /* 0x0000000000007941 */ /* 0x000fea0003800000 */
.L_x_3409:
[----:B------:R0:W-:Y:S01]  /*5950*/  STG.E.U8 desc[UR36][R8.64], R4 ;  /* 0x0000000408007986 */ /* 0x0001e2000c101124 */
[----:B------:R-:W-:Y:S05]  /*5960*/  BRA `(.L_x_3386) ;  /* 0x0000000000b47947 */ /* 0x000fea0003800000 */
.L_x_3403:
        /* <DEDUP_REMOVED lines=22> */
.L_x_3385:
        /* <DEDUP_REMOVED lines=16> */
.L_x_3414:
[----:B------:R-:W-:Y:S05]  /*5bd0*/  BRA `(.L_x_3386) ;  /* 0x0000000000187947 */ /* 0x000fea0003800000 */
.L_x_3413:
[----:B------:R-:W-:-:S04]  /*5be0*/  PRMT R4, R18, 0x9910, RZ ;  /* 0x0000991012047816 */ /* 0x000fc800000000ff */
[----:B------:R-:W-:-:S05]  /*5bf0*/  SHF.R.S32.HI R5, RZ, 0x1f, R4 ;  /* 0x0000001fff057819 */ /* 0x000fca0000011404 */
[----:B------:R2:W-:Y:S01]  /*5c00*/  STG.E.64 desc[UR36][R8.64], R4 ;  /* 0x0000000408007986 */ /* 0x0005e2000c101b24 */
[----:B------:R-:W-:Y:S05]  /*5c10*/  BRA `(.L_x_3386) ;  /* 0x0000000000087947 */ /* 0x000fea0003800000 */
.L_x_3412:
[----:B------:R-:W-:-:S05]  /*5c20*/  PRMT R3, R18, 0x9910, RZ ;  /* 0x0000991012037816 */ /* 0x000fca00000000ff */
[----:B------:R0:W-:Y:S02]  /*5c30*/  STG.E desc[UR36][R8.64], R3 ;  /* 0x0000000308007986 */ /* 0x0001e4000c101924 */
.L_x_3386:
        /* <DEDUP_REMOVED lines=23> */
.L_x_3418:
[----:B------:R3:W-:Y:S01]  /*5db0*/  STG.E.U8 desc[UR36][R8.64], R17 ;  /* 0x0000001108007986 */ /* 0x0007e2000c101124 */
[----:B------:R-:W-:Y:S05]  /*5dc0*/  BRA `(.L_x_3420) ;  /* 0x0000000c00647947 */ /* 0x000fea0003800000 */
.L_x_3417:
        /* <DEDUP_REMOVED lines=10> */
.L_x_3422:
[----:B------:R-:W-:-:S05]  /*5e70*/  PRMT R3, R17, 0x9910, RZ ;  /* 0x0000991011037816 */ /* 0x000fca00000000ff */
[----:B------:R2:W-:Y:S01]  /*5e80*/  STG.E desc[UR36][R8.64], R3 ;  /* 0x0000000308007986 */ /* 0x0005e2000c101924 */
[----:B------:R-:W-:Y:S05]  /*5e90*/  BRA `(.L_x_3420) ;  /* 0x0000000c00307947 */ /* 0x000fea0003800000 */
.L_x_3421:
[----:B------:R0:W-:Y:S01]  /*5ea0*/  STG.E.U16 desc[UR36][R8.64], R17 ;  /* 0x0000001108007986 */ /* 0x0001e2000c101524 */
[----:B------:R-:W-:Y:S05]  /*5eb0*/  BRA `(.L_x_3420) ;  /* 0x0000000c00287947 */ /* 0x000fea0003800000 */
.L_x_3416:
        /* <DEDUP_REMOVED lines=9> */
.L_x_3424:
[----:B------:R-:W0:Y:S02]  /*5f50*/  I2F.S16 R0, R17 ;  /* 0x0000001100007306 */ /* 0x000e240000101400 */
[----:B0-----:R-:W-:-:S05]  /*5f60*/  F2FP.F16.F32.PACK_AB R0, RZ, R0 ;  /* 0x00000000ff00723e */ /* 0x001fca00000000ff */
[----:B------:R0:W-:Y:S01]  /*5f70*/  STG.E.U16 desc[UR36][R8.64], R0 ;  /* 0x0000000008007986 */ /* 0x0001e2000c101524 */
[----:B------:R-:W-:Y:S05]  /*5f80*/  BRA `(.L_x_3420) ;  /* 0x0000000800f47947 */ /* 0x000fea0003800000 */
.L_x_3423:
        /* <DEDUP_REMOVED lines=10> */
.L_x_3426:
[----:B------:R-:W0:Y:S02]  /*6030*/  I2F.S16 R17, R17 ;  /* 0x0000001100117306 */ /* 0x000e240000101400 */
[----:B0-----:R-:W-:-:S04]  /*6040*/  F2FP.F16.F32.PACK_AB R3, RZ, R17 ;  /* 0x00000011ff03723e */ /* 0x001fc800000000ff */
[----:B------:R-:W-:-:S05]  /*6050*/  PRMT R3, R3, 0x5410, RZ ;  /* 0x0000541003037816 */ /* 0x000fca00000000ff */
[----:B------:R0:W-:Y:S01]  /*6060*/  STG.E desc[UR36][R8.64], R3 ;  /* 0x0000000308007986 */ /* 0x0001e2000c101924 */
[----:B------:R-:W-:Y:S05]  /*6070*/  BRA `(.L_x_3420) ;  /* 0x0000000800b87947 */ /* 0x000fea0003800000 */
.L_x_3425:
[----:B------:R-:W0:Y:S02]  /*6080*/  I2F.F64.S16 R4, R17 ;  /* 0x0000001100047312 */ /* 0x000e240000101c00 */
[----:B0-----:R0:W-:Y:S01]  /*6090*/  STG.E.64 desc[UR36][R8.64], R4 ;  /* 0x0000000408007986 */ /* 0x0011e2000c101b24 */
[----:B------:R-:W-:Y:S05]  /*60a0*/  BRA `(.L_x_3420) ;  /* 0x0000000800ac7947 */ /* 0x000fea0003800000 */
.L_x_3415:
        /* <DEDUP_REMOVED lines=13> */
.L_x_3429:
[----:B------:R-:W0:Y:S01]  /*6180*/  I2F.F64.S16 R4, R17 ;  /* 0x0000001100047312 */ /* 0x000e220000101c00 */
[----:B------:R-:W-:-:S05]  /*6190*/  CS2R R6, SRZ ;  /* 0x0000000000067805 */ /* 0x000fca000001ff00 */
[----:B0-----:R0:W-:Y:S01]  /*61a0*/  STG.E.128 desc[UR36][R8.64], R4 ;  /* 0x0000000408007986 */ /* 0x0011e2000c101d24 */
[----:B------:R-:W-:Y:S05]  /*61b0*/  BRA `(.L_x_3420) ;  /* 0x0000000800687947 */ /* 0x000fea0003800000 */
.L_x_3428:
        /* <DEDUP_REMOVED lines=21> */
.L_x_3433:
[----:B------:R-:W-:Y:S05]  /*6310*/  BSYNC B0 ;  /* 0x0000000000007941 */ /* 0x000fea0003800000 */
.L_x_3432:
[----:B------:R-:W-:-:S05]  /*6320*/  LOP3.LUT R5, R0, R5, RZ, 0xfc, !PT ;  /* 0x0000000500057212 */ /* 0x000fca00078efcff */
[----:B------:R0:W-:Y:S01]  /*6330*/  STG.E.U8 desc[UR36][R8.64], R5 ;  /* 0x0000000508007986 */ /* 0x0001e2000c101124 */
[----:B------:R-:W-:Y:S05]  /*6340*/  BRA `(.L_x_3420) ;  /* 0x0000000800047947 */ /* 0x000fea0003800000 */
.L_x_3431:
        /* <DEDUP_REMOVED lines=13> */
.L_x_3435:
[----:B------:R-:W-:Y:S01]  /*6420*/  IMAD.MOV.U32 R0, RZ, RZ, 0x7f ;  /* 0x0000007fff007424 */ /* 0x000fe200078e00ff */
[----:B------:R-:W-:-:S04]  /*6430*/  ISETP.GT.U32.AND P0, PT, R3, 0x7f800000, PT ;  /* 0x7f8000000300780c */ /* 0x000fc80003f04070 */
[----:B------:R-:W-:-:S09]  /*6440*/  SEL R0, R0, 0x7c, P0 ;  /* 0x0000007c00007807 */ /* 0x000fd20000000000 */
.L_x_3436:
[----:B------:R-:W-:Y:S05]  /*6450*/  BSYNC B0 ;  /* 0x0000000000007941 */ /* 0x000fea0003800000 */
.L_x_3434:
[----:B------:R-:W-:-:S04]  /*6460*/  LOP3.LUT R3, R17, 0x80000000, RZ, 0xc0, !PT ;  /* 0x8000000011037812 */ /* 0x000fc800078ec0ff */
[----:B------:R-:W-:-:S04]  /*6470*/  SHF.R.U32.HI R3, RZ, 0x18, R3 ;  /* 0x00000018ff037819 */ /* 0x000fc80000011603 */
[----:B------:R-:W-:-:S05]  /*6480*/  LOP3.LUT R3, R0, R3, RZ, 0xfc, !PT ;  /* 0x0000000300037212 */ /* 0x000fca00078efcff */
[----:B------:R0:W-:Y:S01]  /*6490*/  STG.E.U8 desc[UR36][R8.64], R3 ;  /* 0x0000000308007986 */ /* 0x0001e2000c101124 */
[----:B------:R-:W-:Y:S05]  /*64a0*/  BRA `(.L_x_3420) ;  /* 0x0000000400ac7947 */ /* 0x000fea0003800000 */
.L_x_3430:
[----:B------:R-:W0:Y:S02]  /*64b0*/  I2F.S16 R0, R17 ;  /* 0x0000001100007306 */ /* 0x000e240000101400 */
[----:B0-----:R-:W-:-:S05]  /*64c0*/  F2FP.BF16.F32.PACK_AB R0, RZ, R0 ;  /* 0x00000000ff00723e */ /* 0x001fca00000010ff */
[----:B------:R0:W-:Y:S01]  /*64d0*/  STG.E.U16 desc[UR36][R8.64], R0 ;  /* 0x0000000008007986 */ /* 0x0001e2000c101524 */
[----:B------:R-:W-:Y:S05]  /*64e0*/  BRA `(.L_x_3420) ;  /* 0x00000004009c7947 */ /* 0x000fea0003800000 */
.L_x_3427:
        /* <DEDUP_REMOVED lines=10> */
.L_x_3439:
        /* <DEDUP_REMOVED lines=17> */
.L_x_3442:
[----:B------:R-:W-:-:S04]  /*66a0*/  LOP3.LUT R3, R17, 0x80000000, RZ, 0xc0, !PT ;  /* 0x8000000011037812 */ /* 0x000fc800078ec0ff */
[----:B------:R-:W-:-:S04]  /*66b0*/  SHF.R.U32.HI R3, RZ, 0x18, R3 ;  /* 0x00000018ff037819 */ /* 0x000fc80000011603 */
[----:B------:R-:W-:-:S04]  /*66c0*/  LOP3.LUT R0, R0, R3, RZ, 0xfc, !PT ;  /* 0x0000000300007212 */ /* 0x000fc800078efcff */
[----:B------:R-:W-:-:S07]  /*66d0*/  PRMT R4, R0, 0x7610, R4 ;  /* 0x0000761000047816 */ /* 0x000fce0000000004 */
.L_x_3441:
[----:B------:R-:W-:Y:S05]  /*66e0*/  BSYNC B0 ;  /* 0x0000000000007941 */ /* 0x000fea0003800000 */
.L_x_3440:
[----:B------:R0:W-:Y:S01]  /*66f0*/  STG.E.U8 desc[UR36][R8.64], R4 ;  /* 0x0000000408007986 */ /* 0x0001e2000c101124 */
[----:B------:R-:W-:Y:S05]  /*6700*/  BRA `(.L_x_3420) ;  /* 0x0000000400147947 */ /* 0x000fea0003800000 */
.L_x_3438:
        /* <DEDUP_REMOVED lines=17> */
.L_x_3445:
[----:B------:R-:W-:-:S04]  /*6820*/  LOP3.LUT R3, R17, 0x80000000, RZ, 0xc0, !PT ;  /* 0x8000000011037812 */ /* 0x000fc800078ec0ff */
[----:B------:R-:W-:-:S04]  /*6830*/  SHF.R.U32.HI R3, RZ, 0x18, R3 ;  /* 0x00000018ff037819 */ /* 0x000fc80000011603 */
[----:B------:R-:W-:-:S04]  /*6840*/  LOP3.LUT R0, R0, R3, RZ, 0xfc, !PT ;  /* 0x0000000300007212 */ /* 0x000fc800078efcff */
[----:B------:R-:W-:-:S07]  /*6850*/  PRMT R4, R0, 0x7610, R4 ;  /* 0x0000761000047816 */ /* 0x000fce0000000004 */
.L_x_3444:
[----:B------:R-:W-:Y:S05]  /*6860*/  BSYNC B0 ;  /* 0x0000000000007941 */ /* 0x000fea0003800000 */
.L_x_3443:
[----:B------:R0:W-:Y:S01]  /*6870*/  STG.E.U8 desc[UR36][R8.64], R4 ;  /* 0x0000000408007986 */ /* 0x0001e2000c101124 */
[----:B------:R-:W-:Y:S05]  /*6880*/  BRA `(.L_x_3420) ;  /* 0x0000000000b47947 */ /* 0x000fea0003800000 */
.L_x_3437:
        /* <DEDUP_REMOVED lines=22> */
.L_x_3419:
        /* <DEDUP_REMOVED lines=16> */
.L_x_3448:
[----:B------:R-:W-:Y:S05]  /*6af0*/  BRA `(.L_x_3420) ;  /* 0x0000000000187947 */ /* 0x000fea0003800000 */
.L_x_3447:
[----:B------:R-:W-:-:S04]  /*6b00*/  PRMT R4, R17, 0x9910, RZ ;  /* 0x0000991011047816 */ /* 0x000fc800000000ff */
[----:B------:R-:W-:-:S05]  /*6b10*/  SHF.R.S32.HI R5, RZ, 0x1f, R4 ;  /* 0x0000001fff057819 */ /* 0x000fca0000011404 */
[----:B------:R0:W-:Y:S01]  /*6b20*/  STG.E.64 desc[UR36][R8.64], R4 ;  /* 0x0000000408007986 */ /* 0x0001e2000c101b24 */
[----:B------:R-:W-:Y:S05]  /*6b30*/  BRA `(.L_x_3420) ;  /* 0x0000000000087947 */ /* 0x000fea0003800000 */
.L_x_3446:
[----:B------:R-:W-:-:S05]  /*6b40*/  PRMT R3, R17, 0x9910, RZ ;  /* 0x0000991011037816 */ /* 0x000fca00000000ff */
[----:B------:R0:W-:Y:S02]  /*6b50*/  STG.E desc[UR36][R8.64], R3 ;  /* 0x0000000308007986 */ /* 0x0001e4000c101924 */
.L_x_3420:
[----:B------:R-:W-:-:S07]  /*6b60*/  VIADD R2, R2, 0x80 ;  /* 0x0000008002027836 */ /* 0x000fce0000000000 */
.L_x_3380:
[----:B------:R-:W-:Y:S05]  /*6b70*/  BSYNC B6 ;  /* 0x0000000000067941 */ /* 0x000fea0003800000 */
.L_x_3379:
        /* <DEDUP_REMOVED lines=21> */
.L_x_3452:
[----:B------:R-:W-:Y:S01]  /*6cd0*/  STG.E.U8 desc[UR36][R2.64], R16 ;  /* 0x0000001002007986 */ /* 0x000fe2000c101124 */
[----:B------:R-:W-:Y:S05]  /*6ce0*/  EXIT ;  /* 0x000000000000794d */ /* 0x000fea0003800000 */
.L_x_3451:
        /* <DEDUP_REMOVED lines=10> */
.L_x_3455:
[----:B------:R-:W-:-:S05]  /*6d90*/  PRMT R5, R16, 0x9910, RZ ;  /* 0x0000991010057816 */ /* 0x000fca00000000ff */
[----:B------:R-:W-:Y:S01]  /*6da0*/  STG.E desc[UR36][R2.64], R5 ;  /* 0x0000000502007986 */ /* 0x000fe2000c101924 */
[----:B------:R-:W-:Y:S05]  /*6db0*/  EXIT ;  /* 0x000000000000794d */ /* 0x000fea0003800000 */
.L_x_3454:
[----:B------:R-:W-:Y:S01]  /*6dc0*/  STG.E.U16 desc[UR36][R2.64], R16 ;  /* 0x0000001002007986 */ /* 0x000fe2000c101524 */
[----:B------:R-:W-:Y:S05]  /*6dd0*/  EXIT ;  /* 0x000000000000794d */ /* 0x000fea0003800000 */
.L_x_3450:
        /* <DEDUP_REMOVED lines=9> */
.L_x_3457:
[----:B------:R-:W0:Y:S02]  /*6e70*/  I2F.S16 R0, R16 ;  /* 0x0000001000007306 */ /* 0x000e240000101400 */
[----:B0-----:R-:W-:-:S05]  /*6e80*/  F2FP.F16.F32.PACK_AB R0, RZ, R0 ;  /* 0x00000000ff00723e */ /* 0x001fca00000000ff */
[----:B------:R-:W-:Y:S01]  /*6e90*/  STG.E.U16 desc[UR36][R2.64], R0 ;  /* 0x0000000002007986 */ /* 0x000fe2000c101524 */
[----:B------:R-:W-:Y:S05]  /*6ea0*/  EXIT ;  /* 0x000000000000794d */ /* 0x000fea0003800000 */
.L_x_3456:
        /* <DEDUP_REMOVED lines=10> */
.L_x_3459:
[----:B------:R-:W0:Y:S02]  /*6f50*/  I2F.S16 R16, R16 ;  /* 0x0000001000107306 */ /* 0x000e240000101400 */
[----:B0-----:R-:W-:-:S04]  /*6f60*/  F2FP.F16.F32.PACK_AB R5, RZ, R16 ;  /* 0x00000010ff05723e */ /* 0x001fc800000000ff */
[----:B------:R-:W-:-:S05]  /*6f70*/  PRMT R5, R5, 0x5410, RZ ;  /* 0x0000541005057816 */ /* 0x000fca00000000ff */
[----:B------:R-:W-:Y:S01]  /*6f80*/  STG.E desc[UR36][R2.64], R5 ;  /* 0x0000000502007986 */ /* 0x000fe2000c101924 */
[----:B------:R-:W-:Y:S05]  /*6f90*/  EXIT ;  /* 0x000000000000794d */ /* 0x000fea0003800000 */
.L_x_3458:
[----:B------:R-:W0:Y:S02]  /*6fa0*/  I2F.F64.S16 R16, R16 ;  /* 0x0000001000107312 */ /* 0x000e240000101c00 */
[----:B0-----:R-:W-:Y:S01]  /*6fb0*/  STG.E.64 desc[UR36][R2.64], R16 ;  /* 0x0000001002007986 */ /* 0x001fe2000c101b24 */
[----:B------:R-:W-:Y:S05]  /*6fc0*/  EXIT ;  /* 0x000000000000794d */ /* 0x000fea0003800000 */
.L_x_3449:
        /* <DEDUP_REMOVED lines=13> */
.L_x_3462:
[----:B------:R-:W0:Y:S01]  /*70a0*/  I2F.F64.S16 R16, R16 ;  /* 0x0000001000107312 */ /* 0x000e220000101c00 */
[----:B------:R-:W-:-:S05]  /*70b0*/  CS2R R18, SRZ ;  /* 0x0000000000127805 */ /* 0x000fca000001ff00 */
[----:B0-----:R-:W-:Y:S01]  /*70c0*/  STG.E.128 desc[UR36][R2.64], R16 ;  /* 0x0000001002007986 */ /* 0x001fe2000c101d24 */
[----:B------:R-:W-:Y:S05]  /*70d0*/  EXIT ;  /* 0x000000000000794d */ /* 0x000fea0003800000 */
.L_x_3461:
        /* <DEDUP_REMOVED lines=21> */
.L_x_3466:
[----:B------:R-:W-:Y:S05]  /*7230*/  BSYNC B0 ;  /* 0x0000000000007941 */ /* 0x000fea0003800000 */
.L_x_3465:
[----:B------:R-:W-:-:S05]  /*7240*/  LOP3.LUT R5, R0, R5, RZ, 0xfc, !PT ;  /* 0x0000000500057212 */ /* 0x000fca00078efcff */
[----:B------:R-:W-:Y:S01]  /*7250*/  STG.E.U8 desc[UR36][R2.64], R5 ;  /* 0x0000000502007986 */ /* 0x000fe2000c101124 */
[----:B------:R-:W-:Y:S05]  /*7260*/  EXIT ;  /* 0x000000000000794d */ /* 0x000fea0003800000 */
.L_x_3464:
        /* <DEDUP_REMOVED lines=13> */
.L_x_3468:
[----:B------:R-:W-:Y:S01]  /*7340*/  IMAD.MOV.U32 R0, RZ, RZ, 0x7f ;  /* 0x0000007fff007424 */ /* 0x000fe200078e00ff */
[----:B------:R-:W-:-:S04]  /*7350*/  ISETP.GT.U32.AND P0, PT, R4, 0x7f800000, PT ;  /* 0x7f8000000400780c */ /* 0x000fc80003f04070 */
[----:B------:R-:W-:-:S09]  /*7360*/  SEL R0, R0, 0x7c, P0 ;  /* 0x0000007c00007807 */ /* 0x000fd20000000000 */
.L_x_3469:
[----:B------:R-:W-:Y:S05]  /*7370*/  BSYNC B0 ;  /* 0x0000000000007941 */ /* 0x000fea0003800000 */
.L_x_3467:
[----:B------:R-:W-:-:S04]  /*7380*/  LOP3.LUT R4, R5, 0x80000000, RZ, 0xc0, !PT ;  /* 0x8000000005047812 */ /* 0x000fc800078ec0ff */
[----:B------:R-:W-:-:S04]  /*7390*/  SHF.R.U32.HI R5, RZ, 0x18, R4 ;  /* 0x00000018ff057819 */ /* 0x000fc80000011604 */
[----:B------:R-:W-:-:S05]  /*73a0*/  LOP3.LUT R5, R0, R5, RZ, 0xfc, !PT ;  /* 0x0000000500057212 */ /* 0x000fca00078efcff */
[----:B------:R-:W-:Y:S01]  /*73b0*/  STG.E.U8 desc[UR36][R2.64], R5 ;  /* 0x0000000502007986 */ /* 0x000fe2000c101124 */
[----:B------:R-:W-:Y:S05]  /*73c0*/  EXIT ;  /* 0x000000000000794d */ /* 0x000fea0003800000 */
.L_x_3463:
[----:B------:R-:W0:Y:S02]  /*73d0*/  I2F.S16 R0, R16 ;  /* 0x0000001000007306 */ /* 0x000e240000101400 */
[----:B0-----:R-:W-:-:S05]  /*73e0*/  F2FP.BF16.F32.PACK_AB R0, RZ, R0 ;  /* 0x00000000ff00723e */ /* 0x001fca00000010ff */
[----:B------:R-:W-:Y:S01]  /*73f0*/  STG.E.U16 desc[UR36][R2.64], R0 ;  /* 0x0000000002007986 */ /* 0x000fe2000c101524 */
[----:B------:R-:W-:Y:S05]  /*7400*/  EXIT ;  /* 0x000000000000794d */ /* 0x000fea0003800000 */
.L_x_3460:
        /* <DEDUP_REMOVED lines=10> */
.L_x_3472:
        /* <DEDUP_REMOVED lines=17> */
.L_x_3475:
[----:B------:R-:W-:-:S04]  /*75c0*/  LOP3.LUT R0, R7, 0x80000000, RZ, 0xc0, !PT ;  /* 0x8000000007007812 */ /* 0x000fc800078ec0ff */
[----:B------:R-:W-:-:S04]  /*75d0*/  SHF.R.U32.HI R5, RZ, 0x18, R0 ;  /* 0x00000018ff057819 */ /* 0x000fc80000011600 */
[----:B------:R-:W-:-:S04]  /*75e0*/  LOP3.LUT R4, R4, R5, RZ, 0xfc, !PT ;  /* 0x0000000504047212 */ /* 0x000fc800078efcff */
[----:B------:R-:W-:-:S07]  /*75f0*/  PRMT R0, R4, 0x7610, R0 ;  /* 0x0000761004007816 */ /* 0x000fce0000000000 */
.L_x_3474:
[----:B------:R-:W-:Y:S05]  /*7600*/  BSYNC B0 ;  /* 0x0000000000007941 */ /* 0x000fea0003800000 */
.L_x_3473:
[----:B------:R-:W-:Y:S01]  /*7610*/  STG.E.U8 desc[UR36][R2.64], R0 ;  /* 0x0000000002007986 */ /* 0x000fe2000c101124 */
[----:B------:R-:W-:Y:S05]  /*7620*/  EXIT ;  /* 0x000000000000794d */ /* 0x000fea0003800000 */
.L_x_3471:
        /* <DEDUP_REMOVED lines=17> */
.L_x_3478:
[----:B------:R-:W-:-:S04]  /*7740*/  LOP3.LUT R0, R7, 0x80000000, RZ, 0xc0, !PT ;  /* 0x8000000007007812 */ /* 0x000fc800078ec0ff */
[----:B------:R-:W-:-:S04]  /*7750*/  SHF.R.U32.HI R5, RZ, 0x18, R0 ;  /* 0x00000018ff057819 */ /* 0x000fc80000011600 */
[----:B------:R-:W-:-:S04]  /*7760*/  LOP3.LUT R4, R4, R5, RZ, 0xfc, !PT ;  /* 0x0000000504047212 */ /* 0x000fc800078efcff */
[----:B------:R-:W-:-:S07]  /*7770*/  PRMT R0, R4, 0x7610, R0 ;  /* 0x0000761004007816 */ /* 0x000fce0000000000 */
.L_x_3477:
[----:B------:R-:W-:Y:S05]  /*7780*/  BSYNC B0 ;  /* 0x0000000000007941 */ /* 0x000fea0003800000 */
.L_x_3476:
[----:B------:R-:W-:Y:S01]  /*7790*/  STG.E.U8 desc[UR36][R2.64], R0 ;  /* 0x0000000002007986 */ /* 0x000fe2000c101124 */
[----:B------:R-:W-:Y:S05]  /*77a0*/  EXIT ;  /* 0x000000000000794d */ /* 0x000fea0003800000 */
.L_x_3470:
        /* <DEDUP_REMOVED lines=22> */
.L_x_3453:
        /* <DEDUP_REMOVED lines=16> */
.L_x_3481:
[----:B------:R-:W-:Y:S05]  /*7a10*/  EXIT ;  /* 0x000000000000794d */ /* 0x000fea0003800000 */
.L_x_3480:
[----:B------:R-:W-:-:S04]  /*7a20*/  PRMT R4, R16, 0x9910, RZ ;  /* 0x0000991010047816 */ /* 0x000fc800000000ff */
[----:B------:R-:W-:-:S05]  /*7a30*/  SHF.R.S32.HI R5, RZ, 0x1f, R4 ;  /* 0x0000001fff057819 */ /* 0x000fca0000011404 */
[----:B------:R-:W-:Y:S01]  /*7a40*/  STG.E.64 desc[UR36][R2.64], R4 ;  /* 0x0000000402007986 */ /* 0x000fe2000c101b24 */
[----:B------:R-:W-:Y:S05]  /*7a50*/  EXIT ;  /* 0x000000000000794d */ /* 0x000fea0003800000 */
.L_x_3479:
[----:B------:R-:W-:-:S05]  /*7a60*/  PRMT R5, R16, 0x9910, RZ ;  /* 0x0000991010057816 */ /* 0x000fca00000000ff */
[----:B------:R-:W-:Y:S01]  /*7a70*/  STG.E desc[UR36][R2.64], R5 ;  /* 0x0000000502007986 */ /* 0x000fe2000c101924 */
[----:B------:R-:W-:Y:S05]  /*7a80*/  EXIT ;  /* 0x000000000000794d */ /* 0x000fea0003800000 */
.L_x_3482:
        /* <DEDUP_REMOVED lines=15> */
.L_x_5938:


//--------------------- .text._ZN2at6native18elementwise_kernelILi128ELi4EZNS0_22gpu_kernel_impl_nocastINS0_10AbsFunctorIsEEEEvRNS_18TensorIteratorBaseERKT_EUliE_EEviT1_ --------------------------
	.section	.text._ZN2at6native18elementwise_kernelILi128ELi4EZNS0_22gpu_kernel_impl_nocastINS0_10AbsFunctorIsEEEEvRNS_18TensorIteratorBaseERKT_EUliE_EEviT1_,"ax",@progbits
	.align	128
        .global         _ZN2at6native18elementwise_kernelILi128ELi4EZNS0_22gpu_kernel_impl_nocastINS0_10AbsFunctorIsEEEEvRNS_18TensorIteratorBaseERKT_EUliE_EEviT1_
        .type           _ZN2at6native18elementwise_kernelILi128ELi4EZNS0_22gpu_kernel_impl_nocastINS0_10AbsFunctorIsEEEEvRNS_18TensorIteratorBaseERKT_EUliE_EEviT1_,@function
        .size           _ZN2at6native18elementwise_kernelILi128ELi4EZNS0_22gpu_kernel_impl_nocastINS0_10AbsFunctorIsEEEEvRNS_18TensorIteratorBaseERKT_EUliE_EEviT1_,(.L_x_5939 - _ZN2at6native18elementwise_kernelILi128ELi4EZNS0_22gpu_kernel_impl_nocastINS0_10AbsFunctorIsEEEEvRNS_18TensorIteratorBaseERKT_EUliE_EEviT1_)
        .other          _ZN2at6native18elementwise_kernelILi128ELi4EZNS0_22gpu_kernel_impl_nocastINS0_10AbsFunctorIsEEEEvRNS_18TensorIteratorBaseERKT_EUliE_EEviT1_,@"STO_CUDA_ENTRY STV_DEFAULT"
_ZN2at6native18elementwise_kernelILi128ELi4EZNS0_22gpu_kernel_impl_nocastINS0_10AbsFunctorIsEEEEvRNS_18TensorIteratorBaseERKT_EUliE_EEviT1_:
.text._ZN2at6native18elementwise_kernelILi128ELi4EZNS0_22gpu_kernel_impl_nocastINS0_10AbsFunctorIsEEEEvRNS_18TensorIteratorBaseERKT_EUliE_EEviT1_:
        /* <DEDUP_REMOVED lines=311> */
.L_x_3485:
[----:B------:R-:W-:Y:S02]  /*1370*/  ULDC.64 UR8, c[0x0][0x418] ;  /* 0x0001060000087ab9 */ /* 0x000fe40000000a00 */
[----:B------:R-:W-:-:S04]  /*1380*/  IADD3 R4, P0, R2, UR8, RZ ;  /* 0x0000000802047c10 */ /* 0x000fc8000ff1e0ff */
[----:B------:R-:W-:Y:S01]  /*1390*/  IADD3.X R5, RZ, UR9, RZ, P0, !PT ;  /* 0x00000009ff057c10 */ /* 0x000fe200087fe4ff */
[----:B------:R-:W-:-:S04]  /*13a0*/  ULDC.64 UR8, c[0x0][0x410] ;  /* 0x0001040000087ab9 */ /* 0x000fc80000000a00 */
[----:B------:R-:W2:Y:S01]  /*13b0*/  LDG.E.S16 R4, desc[UR4][R4.64] ;  /* 0x0000000404047981 */ /* 0x000ea2000c1e1700 */
[----:B------:R-:W-:Y:S02]  /*13c0*/  IADD3 R2, P0, R3, UR8, RZ ;  /* 0x0000000803027c10 */ /* 0x000fe4000ff1e0ff */
[----:B------:R-:W-:Y:S02]  /*13d0*/  IADD3 R0, R0, 0x80, RZ ;  /* 0x0000008000007810 */ /* 0x000fe40007ffe0ff */
[----:B------:R-:W-:Y:S02]  /*13e0*/  IADD3.X R3, RZ, UR9, RZ, P0, !PT ;  /* 0x00000009ff037c10 */ /* 0x000fe400087fe4ff */
[----:B--2---:R-:W-:-:S05]  /*13f0*/  IABS R7, R4 ;  /* 0x0000000400077213 */ /* 0x004fca0000000000 */
[----:B------:R0:W-:Y:S02]  /*1400*/  STG.E.U16 desc[UR4][R2.64], R7 ;  /* 0x0000000702007986 */ /* 0x0001e4000c101504 */
.L_x_3484:
[----:B------:R-:W-:Y:S05]  /*1410*/  BSYNC B0 ;  /* 0x0000000000007941 */ /* 0x000fea0003800000 */
.L_x_3483:
[----:B------:R-:W-:Y:S01]  /*1420*/  ISETP.GE.AND P0, PT, R0, UR6, PT ;  /* 0x0000000600007c0c */ /* 0x000fe2000bf06270 */
[----:B------:R-:W-:-:S12]  /*1430*/  BSSY B0, `(.L_x_3486) ;  /* 0x0000274000007945 */ /* 0x000fd80003800000 */
[----:B------:R-:W-:Y:S05]  /*1440*/  @P0 BRA `(.L_x_3487) ;  /* 0x0000002400c80947 */ /* 0x000fea0003800000 */
[----:B------:R-:W1:Y:S01]  /*1450*/  LDC R8, c[0x0][0x218] ;  /* 0x00008600ff087b82 */ /* 0x000e620000000800 */
[----:B0-----:R-:W-:Y:S02]  /*1460*/  CS2R R2, SRZ ;  /* 0x0000000000027805 */ /* 0x001fe4000001ff00 */
[----:B-1----:R-:W-:-:S13]  /*1470*/  ISETP.NE.AND P0, PT, R8, RZ, PT ;  /* 0x000000ff0800720c */ /* 0x002fda0003f05270 */
        /* <DEDUP_REMOVED lines=299> */
.L_x_3488:
        /* <DEDUP_REMOVED lines=8> */
[----:B------:R-:W-:Y:S02]  /*27b0*/  ISETP.GE.AND P0, PT, R0, UR6, PT ;  /* 0x0000000600007c0c */ /* 0x000fe4000bf06270 */
[----:B--2---:R-:W-:-:S05]  /*27c0*/  IABS R7, R4 ;  /* 0x0000000400077213 */ /* 0x004fca0000000000 */
[----:B------:R1:W-:Y:S06]  /*27d0*/  STG.E.U16 desc[UR4][R2.64], R7 ;  /* 0x0000000702007986 */ /* 0x0003ec000c101504 */
        /* <DEDUP_REMOVED lines=303> */
.L_x_3489:
        /* <DEDUP_REMOVED lines=10> */
.L_x_3487:
[----:B------:R-:W-:Y:S05]  /*3b70*/  BSYNC B0 ;  /* 0x0000000000007941 */ /* 0x000fea0003800000 */
.L_x_3486:
        /* <DEDUP_REMOVED lines=304> */
.L_x_3490:
[----:B------:R-:W-:Y:S02]  /*4e80*/  ULDC.64 UR6, c[0x0][0x418] ;  /* 0x0001060000067ab9 */ /* 0x000fe40000000a00 */
[----:B------:R-:W-:-:S04]  /*4e90*/  IADD3 R4, P0, R2, UR6, RZ ;  /* 0x0000000602047c10 */ /* 0x000fc8000ff1e0ff */
[----:B------:R-:W-:Y:S01]  /*4ea0*/  IADD3.X R5, RZ, UR7, RZ, P0, !PT ;  /* 0x00000007ff057c10 */ /* 0x000fe200087fe4ff */
[----:B------:R-:W-:-:S04]  /*4eb0*/  ULDC.64 UR6, c[0x0][0x410] ;  /* 0x0001040000067ab9 */ /* 0x000fc80000000a00 */
[----:B------:R-:W2:Y:S01]  /*4ec0*/  LDG.E.S16 R4, desc[UR4][R4.64] ;  /* 0x0000000404047981 */ /* 0x000ea2000c1e1700 */
[----:B------:R-:W-:-:S04]  /*4ed0*/  IADD3 R2, P0, R3, UR6, RZ ;  /* 0x0000000603027c10 */ /* 0x000fc8000ff1e0ff */
[----:B------:R-:W-:Y:S02]  /*4ee0*/  IADD3.X R3, RZ, UR7, RZ, P0, !PT ;  /* 0x00000007ff037c10 */ /* 0x000fe400087fe4ff */
[----:B--2---:R-:W-:-:S05]  /*4ef0*/  IABS R7, R4 ;  /* 0x0000000400077213 */ /* 0x004fca0000000000 */
[----:B------:R-:W-:Y:S01]  /*4f00*/  STG.E.U16 desc[UR4][R2.64], R7 ;  /* 0x0000000702007986 */ /* 0x000fe2000c101504 */
[----:B------:R-:W-:Y:S05]  /*4f10*/  EXIT ;  /* 0x000000000000794d */ /* 0x000fea0003800000 */
.L_x_3491:
        /* <DEDUP_REMOVED lines=14> */
.L_x_5939:


//--------------------- .text._ZN2at6native27unrolled_elementwise_kernelINS0_10AbsFunctorIsEESt5arrayIPcLm2EELi4E23TrivialOffsetCalculatorILi1EjES8_NS0_6memory15LoadWithoutCastENS9_16StoreWithoutCastEEEviT_T0_T2_T3_T4_T5_ --------------------------
	.section	.text._ZN2at6native27unrolled_elementwise_kernelINS0_10AbsFunctorIsEESt5arrayIPcLm2EELi4E23TrivialOffsetCalculatorILi1EjES8_NS0_6memory15LoadWithoutCastENS9_16StoreWithoutCastEEEviT_T0_T2_T3_T4_T5_,"ax",@progbits
	.align	128
        .global         _ZN2at6native27unrolled_elementwise_kernelINS0_10AbsFunctorIsEESt5arrayIPcLm2EELi4E23TrivialOffsetCalculatorILi1EjES8_NS0_6memory15LoadWithoutCastENS9_16StoreWithoutCastEEEviT_T0_T2_T3_T4_T5_
        .type           _ZN2at6native27unrolled_elementwise_kernelINS0_10AbsFunctorIsEESt5arrayIPcLm2EELi4E23TrivialOffsetCalculatorILi1EjES8_NS0_6memory15LoadWithoutCastENS9_16StoreWithoutCastEEEviT_T0_T2_T3_T4_T5_,@function
        .size           _ZN2at6native27unrolled_elementwise_kernelINS0_10AbsFunctorIsEESt5arrayIPcLm2EELi4E23TrivialOffsetCalculatorILi1EjES8_NS0_6memory15LoadWithoutCastENS9_16StoreWithoutCastEEEviT_T0_T2_T3_T4_T5_,(.L_x_5940 - _ZN2at6native27unrolled_elementwise_kernelINS0_10AbsFunctorIsEESt5arrayIPcLm2EELi4E23TrivialOffsetCalculatorILi1EjES8_NS0_6memory15LoadWithoutCastENS9_16StoreWithoutCastEEEviT_T0_T2_T3_T4_T5_)
        .other          _ZN2at6native27unrolled_elementwise_kernelINS0_10AbsFunctorIsEESt5arrayIPcLm2EELi4E23TrivialOffsetCalculatorILi1EjES8_NS0_6memory15LoadWithoutCastENS9_16StoreWithoutCastEEEviT_T0_T2_T3_T4_T5_,@"STO_CUDA_ENTRY STV_DEFAULT"
_ZN2at6native27unrolled_elementwise_kernelINS0_10AbsFunctorIsEESt5arrayIPcLm2EELi4E23TrivialOffsetCalculatorILi1EjES8_NS0_6memory15LoadWithoutCastENS9_16StoreWithoutCastEEEviT_T0_T2_T3_T4_T5_:
.text._ZN2at6native27unrolled_elementwise_kernelINS0_10AbsFunctorIsEESt5arrayIPcLm2EELi4E23TrivialOffsetCalculatorILi1EjES8_NS0_6memory15LoadWithoutCastENS9_16StoreWithoutCastEEEviT_T0_T2_T3_T4_T5_:
[----:B------:R-:W-:Y:S01]  /*0000*/  LDC R1, c[0x0][0x28] ;  /* 0x00000a00ff017b82 */ /* 0x000fe20000000800 */
[----:B------:R-:W0:Y:S07]  /*0010*/  S2R R0, SR_CTAID.X ;  /* 0x0000000000007919 */ /* 0x000e2e0000002500 */
[----:B------:R-:W0:Y:S01]  /*0020*/  LDC R5, c[0x0][0x210] ;  /* 0x00008400ff057b82 */ /* 0x000e220000000800 */
[----:B------:R-:W-:Y:S01]  /*0030*/  ULDC.64 UR4, c[0x0][0x208] ;  /* 0x0000820000047ab9 */ /* 0x000fe20000000a00 */
[----:B------:R-:W1:Y:S01]  /*0040*/  S2R R3, SR_TID.X ;  /* 0x0000000000037919 */ /* 0x000e620000002100 */
[----:B0-----:R-:W-:Y:S01]  /*0050*/  IMAD R2, R0, -0x200, R5 ;  /* 0xfffffe0000027824 */ /* 0x001fe200078e0205 */
[----:B------:R-:W-:Y:S01]  /*0060*/  CS2R R4, SRZ ;  /* 0x0000000000047805 */ /* 0x000fe2000001ff00 */
[----:B-1----:R-:W-:-:S03]  /*0070*/  IMAD.MOV.U32 R11, RZ, RZ, R3 ;  /* 0x000000ffff0b7224 */ /* 0x002fc600078e0003 */
[----:B------:R-:W-:-:S13]  /*0080*/  ISETP.GE.AND P0, PT, R3, R2, PT ;  /* 0x000000020300720c */ /* 0x000fda0003f06270 */
[----:B------:R-:W0:Y:S01]  /*0090*/  @!P0 LDC.64 R6, c[0x0][0x220] ;  /* 0x00008800ff068b82 */ /* 0x000e220000000a00 */
[----:B------:R-:W-:Y:S01]  /*00a0*/  @!P0 IMAD R9, R0, 0x200, R11 ;  /* 0x0000020000098824 */ /* 0x000fe200078e020b */
[----:B------:R-:W-:-:S04]  /*00b0*/  @!P0 IADD3 R11, R11, 0x80, RZ ;  /* 0x000000800b0b8810 */ /* 0x000fc80007ffe0ff */
[----:B------:R-:W-:-:S13]  /*00c0*/  ISETP.GE.AND P1, PT, R11, R2, PT ;  /* 0x000000020b00720c */ /* 0x000fda0003f26270 */
[----:B------:R-:W-:Y:S02]  /*00d0*/  @!P1 IMAD R15, R0, 0x200, R11 ;  /* 0x00000200000f9824 */ /* 0x000fe400078e020b */
[----:B------:R-:W-:Y:S02]  /*00e0*/  @!P1 VIADD R11, R11, 0x80 ;  /* 0x000000800b0b9836 */ /* 0x000fe40000000000 */
[----:B0-----:R-:W-:-:S03]  /*00f0*/  @!P0 IMAD.WIDE.U32 R6, R9, 0x2, R6 ;  /* 0x0000000209068825 */ /* 0x001fc600078e0006 */
[CC--:B------:R-:W-:Y:S02]  /*0100*/  ISETP.GE.AND P3, PT, R11.reuse, R2.reuse, PT ;  /* 0x000000020b00720c */ /* 0x0c0fe40003f66270 */
[----:B------:R0:W2:Y:S11]  /*0110*/  @!P0 LDG.E.S16 R5, desc[UR4][R6.64] ;  /* 0x0000000406058981 */ /* 0x0000b6000c1e1700 */
[----:B------:R-:W-:Y:S01]  /*0120*/  @!P3 LEA R17, R0, R11, 0x9 ;  /* 0x0000000b0011b211 */ /* 0x000fe200078e48ff */
[----:B------:R-:W-:Y:S01]  /*0130*/  @!P3 VIADD R11, R11, 0x80 ;  /* 0x000000800b0bb836 */ /* 0x000fe20000000000 */
[----:B------:R-:W1:Y:S04]  /*0140*/  @!P3 LDC.64 R12, c[0x0][0x220] ;  /* 0x00008800ff0cbb82 */ /* 0x000e680000000a00 */
[----:B------:R-:W-:-:S04]  /*0150*/  ISETP.GE.AND P2, PT, R11, R2, PT ;  /* 0x000000020b00720c */ /* 0x000fc80003f46270 */
[----:B0-----:R-:W0:Y:S09]  /*0160*/  @!P0 LDC.64 R6, c[0x0][0x218] ;  /* 0x00008600ff068b82 */ /* 0x001e320000000a00 */
[----:B------:R-:W3:Y:S01]  /*0170*/  @!P2 LDC.64 R8, c[0x0][0x220] ;  /* 0x00008800ff08ab82 */ /* 0x000ee20000000a00 */
[----:B------:R-:W-:-:S05]  /*0180*/  @!P2 LEA R11, R0, R11, 0x9 ;  /* 0x0000000b000ba211 */ /* 0x000fca00078e48ff */
[----:B---3--:R-:W-:Y:S02]  /*0190*/  @!P2 IMAD.WIDE.U32 R8, R11, 0x2, R8 ;  /* 0x000000020b08a825 */ /* 0x008fe400078e0008 */
[----:B------:R-:W3:Y:S02]  /*01a0*/  @!P1 LDC.64 R10, c[0x0][0x220] ;  /* 0x00008800ff0a9b82 */ /* 0x000ee40000000a00 */
[----:B-1----:R-:W-:Y:S01]  /*01b0*/  @!P3 IMAD.WIDE.U32 R12, R17, 0x2, R12 ;  /* 0x00000002110cb825 */ /* 0x002fe200078e000c */
[----:B------:R1:W5:Y:S03]  /*01c0*/  @!P2 LDG.E.S16 R4, desc[UR4][R8.64] ;  /* 0x000000040804a981 */ /* 0x000366000c1e1700 */
[----:B------:R-:W-:-:S04]  /*01d0*/  @!P0 IMAD R17, R0, 0x200, R3 ;  /* 0x0000020000118824 */ /* 0x000fc800078e0203 */
[----:B0-----:R-:W-:Y:S01]  /*01e0*/  @!P0 IMAD.WIDE.U32 R6, R17, 0x2, R6 ;  /* 0x0000000211068825 */ /* 0x001fe200078e0006 */
[----:B------:R-:W-:-:S03]  /*01f0*/  @!P0 IADD3 R3, R3, 0x80, RZ ;  /* 0x0000008003038810 */ /* 0x000fc60007ffe0ff */
[----:B---3--:R-:W-:Y:S01]  /*0200*/  @!P1 IMAD.WIDE.U32 R10, R15, 0x2, R10 ;  /* 0x000000020f0a9825 */ /* 0x008fe200078e000a */
[----:B------:R-:W-:-:S06]  /*0210*/  CS2R R14, SRZ ;  /* 0x00000000000e7805 */ /* 0x000fcc000001ff00 */
[----:B------:R1:W5:Y:S04]  /*0220*/  @!P1 LDG.E.S16 R14, desc[UR4][R10.64] ;  /* 0x000000040a0e9981 */ /* 0x000368000c1e1700 */
[----:B------:R1:W5:Y:S01]  /*0230*/  @!P3 LDG.E.S16 R15, desc[UR4][R12.64] ;  /* 0x000000040c0fb981 */ /* 0x000362000c1e1700 */
[----:B------:R-:W-:Y:S01]  /*0240*/  ISETP.GE.AND P1, PT, R3, R2, PT ;  /* 0x000000020300720c */ /* 0x000fe20003f26270 */
[----:B------:R-:W-:Y:S01]  /*0250*/  BSSY B0, `(.L_x_3492) ;  /* 0x0000011000007945 */ /* 0x000fe20003800000 */
[----:B--2---:R-:W-:-:S05]  /*0260*/  @!P0 IABS R5, R5 ;  /* 0x0000000500058213 */ /* 0x004fca0000000000 */
[----:B------:R1:W-:Y:S06]  /*0270*/  @!P0 STG.E.U16 desc[UR4][R6.64], R5 ;  /* 0x0000000506008986 */ /* 0x0003ec000c101504 */
[----:B------:R-:W-:Y:S05]  /*0280*/  @P1 BRA `(.L_x_3493) ;  /* 0x0000000000341947 */ /* 0x000fea0003800000 */
[----:B-1----:R-:W0:Y:S01]  /*0290*/  LDC.64 R6, c[0x0][0x218] ;  /* 0x00008600ff067b82 */ /* 0x002e220000000a00 */
[----:B------:R-:W-:Y:S01]  /*02a0*/  IMAD R9, R0, 0x200, R3 ;  /* 0x0000020000097824 */ /* 0x000fe200078e0203 */
[----:B------:R-:W-:Y:S02]  /*02b0*/  IADD3 R3, R3, 0x80, RZ ;  /* 0x0000008003037810 */ /* 0x000fe40007ffe0ff */
[----:B-----5:R-:W-:Y:S02]  /*02c0*/  IABS R14, R14 ;  /* 0x0000000e000e7213 */ /* 0x020fe40000000000 */
[----:B------:R-:W-:-:S13]  /*02d0*/  ISETP.GE.AND P0, PT, R3, R2, PT ;  /* 0x000000020300720c */ /* 0x000fda0003f06270 */
[----:B------:R-:W-:Y:S01]  /*02e0*/  @!P0 IMAD R5, R0, 0x200, R3 ;  /* 0x0000020000058824 */ /* 0x000fe200078e0203 */
[----:B------:R-:W-:Y:S01]  /*02f0*/  @!P0 IABS R11, R15 ;  /* 0x0000000f000b8213 */ /* 0x000fe20000000000 */
[----:B------:R-:W-:Y:S02]  /*0300*/  @!P0 VIADD R3, R3, 0x80 ;  /* 0x0000008003038836 */ /* 0x000fe40000000000 */
[----:B0-----:R-:W-:-:S04]  /*0310*/  IMAD.WIDE.U32 R8, R9, 0x2, R6 ;  /* 0x0000000209087825 */ /* 0x001fc800078e0006 */
[----:B------:R-:W-:Y:S01]  /*0320*/  @!P0 IMAD.WIDE.U32 R6, R5, 0x2, R6 ;  /* 0x0000000205068825 */ /* 0x000fe200078e0006 */
[----:B------:R-:W-:-:S05]  /*0330*/  MOV R5, R14 ;  /* 0x0000000e00057202 */ /* 0x000fca0000000f00 */
[----:B------:R0:W-:Y:S04]  /*0340*/  STG.E.U16 desc[UR4][R8.64], R5 ;  /* 0x0000000508007986 */ /* 0x0001e8000c101504 */
[----:B------:R0:W-:Y:S02]  /*0350*/  @!P0 STG.E.U16 desc[UR4][R6.64], R11 ;  /* 0x0000000b06008986 */ /* 0x0001e4000c101504 */
.L_x_3493:
[----:B------:R-:W-:Y:S05]  /*0360*/  BSYNC B0 ;  /* 0x0000000000007941 */ /* 0x000fea0003800000 */
.L_x_3492:
[----:B------:R-:W-:-:S13]  /*0370*/  ISETP.GE.AND P0, PT, R3, R2, PT ;  /* 0x000000020300720c */ /* 0x000fda0003f06270 */
[----:B------:R-:W-:Y:S05]  /*0380*/  @P0 EXIT ;  /* 0x000000000000094d */ /* 0x000fea0003800000 */
[----:B01----:R-:W0:Y:S01]  /*0390*/  LDC.64 R6, c[0x0][0x218] ;  /* 0x00008600ff067b82 */ /* 0x003e220000000a00 */
[----:B------:R-:W-:Y:S02]  /*03a0*/  LEA R3, R0, R3, 0x9 ;  /* 0x0000000300037211 */ /* 0x000fe400078e48ff */
[----:B-----5:R-:W-:-:S03]  /*03b0*/  IABS R5, R4 ;  /* 0x0000000400057213 */ /* 0x020fc60000000000 */
[----:B0-----:R-:W-:-:S05]  /*03c0*/  IMAD.WIDE.U32 R2, R3, 0x2, R6 ;  /* 0x0000000203027825 */ /* 0x001fca00078e0006 */
[----:B------:R-:W-:Y:S01]  /*03d0*/  STG.E.U16 desc[UR4][R2.64], R5 ;  /* 0x0000000502007986 */ /* 0x000fe2000c101504 */
[----:B------:R-:W-:Y:S05]  /*03e0*/  EXIT ;  /* 0x000000000000794d */ /* 0x000fea0003800000 */
.L_x_3494:
        /* <DEDUP_REMOVED lines=9> */
.L_x_5940:


//--------------------- .text._ZN2at6native29vectorized_elementwise_kernelILi2ENS0_10AbsFunctorIsEESt5arrayIPcLm2EEEEviT0_T1_ --------------------------
	.section	.text._ZN2at6native29vectorized_elementwise_kernelILi2ENS0_10AbsFunctorIsEESt5arrayIPcLm2EEEEviT0_T1_,"ax",@progbits
	.align	128
        .global         _ZN2at6native29vectorized_elementwise_kernelILi2ENS0_10AbsFunctorIsEESt5arrayIPcLm2EEEEviT0_T1_
        .type           _ZN2at6native29vectorized_elementwise_kernelILi2ENS0_10AbsFunctorIsEESt5arrayIPcLm2EEEEviT0_T1_,@function
        .size           _ZN2at6native29vectorized_elementwise_kernelILi2ENS0_10AbsFunctorIsEESt5arrayIPcLm2EEEEviT0_T1_,(.L_x_5941 - _ZN2at6native29vectorized_elementwise_kernelILi2ENS0_10AbsFunctorIsEESt5arrayIPcLm2EEEEviT0_T1_)
        .other          _ZN2at6native29vectorized_elementwise_kernelILi2ENS0_10AbsFunctorIsEESt5arrayIPcLm2EEEEviT0_T1_,@"STO_CUDA_ENTRY STV_DEFAULT"
_ZN2at6native29vectorized_elementwise_kernelILi2ENS0_10AbsFunctorIsEESt5arrayIPcLm2EEEEviT0_T1_:
.text._ZN2at6native29vectorized_elementwise_kernelILi2ENS0_10AbsFunctorIsEESt5arrayIPcLm2EEEEviT0_T1_:
        /* <DEDUP_REMOVED lines=18> */
[----:B------:R-:W-:Y:S01]  /*0120*/  IMAD.WIDE R2, R4, 0x4, R2 ;  /* 0x0000000404027825 */ /* 0x000fe200078e0202 */
[C---:B--2---:R-:W-:Y:S02]  /*0130*/  PRMT R9, R5.reuse, 0x9910, RZ ;  /* 0x0000991005097816 */ /* 0x044fe400000000ff */
[----:B------:R-:W-:Y:S02]  /*0140*/  PRMT R12, R5, 0xbb32, RZ ;  /* 0x0000bb32050c7816 */ /* 0x000fe400000000ff */
[C---:B---3--:R-:W-:Y:S01]  /*0150*/  PRMT R13, R6.reuse, 0x9910, RZ ;  /* 0x00009910060d7816 */ /* 0x048fe200000000ff */
[----:B------:R-:W-:Y:S01]  /*0160*/  IMAD.MOV.U32 R5, RZ, RZ, R9 ;  /* 0x000000ffff057224 */ /* 0x000fe200078e0009 */
[----:B------:R-:W-:Y:S01]  /*0170*/  PRMT R14, R6, 0xbb32, RZ ;  /* 0x0000bb32060e7816 */ /* 0x000fe200000000ff */
[----:B------:R-:W-:Y:S02]  /*0180*/  IMAD.MOV.U32 R9, RZ, RZ, R12 ;  /* 0x000000ffff097224 */ /* 0x000fe400078e000c */
[----:B------:R-:W-:Y:S01]  /*0190*/  IMAD.MOV.U32 R12, RZ, RZ, R13 ;  /* 0x000000ffff0c7224 */ /* 0x000fe200078e000d */
[----:B------:R-:W-:Y:S01]  /*01a0*/  SHF.R.S32.HI R6, RZ, 0x1f, R5 ;  /* 0x0000001fff067819 */ /* 0x000fe20000011405 */
[----:B------:R-:W-:Y:S01]  /*01b0*/  IMAD.MOV.U32 R13, RZ, RZ, R14 ;  /* 0x000000ffff0d7224 */ /* 0x000fe200078e000e */
[----:B-1----:R-:W-:-:S02]  /*01c0*/  SHF.R.S32.HI R10, RZ, 0x1f, R9 ;  /* 0x0000001fff0a7819 */ /* 0x002fc40000011409 */
[----:B------:R-:W-:Y:S02]  /*01d0*/  SHF.R.S32.HI R11, RZ, 0x1f, R12 ;  /* 0x0000001fff0b7819 */ /* 0x000fe4000001140c */
[-C--:B------:R-:W-:Y:S01]  /*01e0*/  IADD3 R5, R5, R6.reuse, RZ ;  /* 0x0000000605057210 */ /* 0x080fe20007ffe0ff */
[----:B------:R-:W-:Y:S01]  /*01f0*/  IMAD.IADD R9, R9, 0x1, R10 ;  /* 0x0000000109097824 */ /* 0x000fe200078e020a */
[----:B------:R-:W-:Y:S01]  /*0200*/  SHF.R.S32.HI R14, RZ, 0x1f, R13 ;  /* 0x0000001fff0e7819 */ /* 0x000fe2000001140d */
[----:B------:R-:W-:Y:S01]  /*0210*/  IMAD.IADD R12, R12, 0x1, R11 ;  /* 0x000000010c0c7824 */ /* 0x000fe200078e020b */
[----:B------:R-:W-:Y:S02]  /*0220*/  LOP3.LUT R5, R5, R6, RZ, 0x3c, !PT ;  /* 0x0000000605057212 */ /* 0x000fe400078e3cff */
[----:B------:R-:W-:Y:S01]  /*0230*/  LOP3.LUT R6, R9, R10, RZ, 0x3c, !PT ;  /* 0x0000000a09067212 */ /* 0x000fe200078e3cff */
[----:B------:R-:W-:Y:S01]  /*0240*/  IMAD.IADD R13, R13, 0x1, R14 ;  /* 0x000000010d0d7824 */ /* 0x000fe200078e020e */
[----:B----4-:R-:W-:-:S02]  /*0250*/  PRMT R10, R7, 0x9910, RZ ;  /* 0x00009910070a7816 */ /* 0x010fc400000000ff */
[----:B------:R-:W-:Y:S02]  /*0260*/  LOP3.LUT R0, R12, R11, RZ, 0x3c, !PT ;  /* 0x0000000b0c007212 */ /* 0x000fe400078e3cff */
[----:B------:R-:W-:Y:S01]  /*0270*/  PRMT R11, R7, 0xbb32, RZ ;  /* 0x0000bb32070b7816 */ /* 0x000fe200000000ff */
[----:B------:R-:W-:Y:S01]  /*0280*/  IMAD.MOV.U32 R7, RZ, RZ, R10 ;  /* 0x000000ffff077224 */ /* 0x000fe200078e000a */
[----:B------:R-:W-:Y:S02]  /*0290*/  LOP3.LUT R9, R13, R14, RZ, 0x3c, !PT ;  /* 0x0000000e0d097212 */ /* 0x000fe400078e3cff */
[C---:B-----5:R-:W-:Y:S02]  /*02a0*/  PRMT R12, R8.reuse, 0x9910, RZ ;  /* 0x00009910080c7816 */ /* 0x060fe400000000ff */
[----:B------:R-:W-:Y:S02]  /*02b0*/  PRMT R14, R8, 0xbb32, RZ ;  /* 0x0000bb32080e7816 */ /* 0x000fe400000000ff */
[----:B------:R-:W-:-:S02]  /*02c0*/  MOV R10, R11 ;  /* 0x0000000b000a7202 */ /* 0x000fc40000000f00 */
[----:B------:R-:W-:Y:S02]  /*02d0*/  SHF.R.S32.HI R8, RZ, 0x1f, R7 ;  /* 0x0000001fff087819 */ /* 0x000fe40000011407 */
[----:B------:R-:W-:Y:S02]  /*02e0*/  SHF.R.S32.HI R11, RZ, 0x1f, R10 ;  /* 0x0000001fff0b7819 */ /* 0x000fe4000001140a */
[----:B------:R-:W-:Y:S01]  /*02f0*/  SHF.R.S32.HI R13, RZ, 0x1f, R12 ;  /* 0x0000001fff0d7819 */ /* 0x000fe2000001140c */
[----:B------:R-:W-:Y:S01]  /*0300*/  IMAD.IADD R7, R7, 0x1, R8 ;  /* 0x0000000107077824 */ /* 0x000fe200078e0208 */
[----:B------:R-:W-:Y:S01]  /*0310*/  SHF.R.S32.HI R15, RZ, 0x1f, R14 ;  /* 0x0000001fff0f7819 */ /* 0x000fe2000001140e */
[----:B------:R-:W-:Y:S01]  /*0320*/  IMAD.IADD R10, R10, 0x1, R11 ;  /* 0x000000010a0a7824 */ /* 0x000fe200078e020b */
[----:B------:R-:W-:Y:S01]  /*0330*/  PRMT R5, R5, 0x5410, R6 ;  /* 0x0000541005057816 */ /* 0x000fe20000000006 */
[----:B------:R-:W-:Y:S01]  /*0340*/  IMAD.IADD R12, R12, 0x1, R13 ;  /* 0x000000010c0c7824 */ /* 0x000fe200078e020d */
[----:B------:R-:W-:Y:S01]  /*0350*/  LOP3.LUT R7, R7, R8, RZ, 0x3c, !PT ;  /* 0x0000000807077212 */ /* 0x000fe200078e3cff */
[----:B------:R-:W-:Y:S01]  /*0360*/  IMAD.IADD R14, R14, 0x1, R15 ;  /* 0x000000010e0e7824 */ /* 0x000fe200078e020f */
[----:B------:R-:W-:Y:S01]  /*0370*/  LOP3.LUT R10, R10, R11, RZ, 0x3c, !PT ;  /* 0x0000000b0a0a7212 */ /* 0x000fe200078e3cff */
[----:B------:R-:W-:Y:S01]  /*0380*/  STG.E desc[UR4][R2.64], R5 ;  /* 0x0000000502007986 */ /* 0x000fe2000c101904 */
[----:B------:R-:W-:-:S02]  /*0390*/  LOP3.LUT R13, R12, R13, RZ, 0x3c, !PT ;  /* 0x0000000d0c0d7212 */ /* 0x000fc400078e3cff */
[----:B------:R-:W-:Y:S02]  /*03a0*/  LOP3.LUT R14, R14, R15, RZ, 0x3c, !PT ;  /* 0x0000000f0e0e7212 */ /* 0x000fe400078e3cff */
[----:B------:R-:W-:Y:S02]  /*03b0*/  PRMT R9, R0, 0x5410, R9 ;  /* 0x0000541000097816 */ /* 0x000fe40000000009 */
[----:B------:R-:W-:Y:S02]  /*03c0*/  PRMT R7, R7, 0x5410, R10 ;  /* 0x0000541007077816 */ /* 0x000fe4000000000a */
[----:B------:R-:W-:Y:S01]  /*03d0*/  PRMT R13, R13, 0x5410, R14 ;  /* 0x000054100d0d7816 */ /* 0x000fe2000000000e */
[----:B------:R-:W-:Y:S04]  /*03e0*/  STG.E desc[UR4][R2.64+0x200], R9 ;  /* 0x0002000902007986 */ /* 0x000fe8000c101904 */
[----:B------:R-:W-:Y:S04]  /*03f0*/  STG.E desc[UR4][R2.64+0x400], R7 ;  /* 0x0004000702007986 */ /* 0x000fe8000c101904 */
[----:B------:R-:W-:Y:S01]  /*0400*/  STG.E desc[UR4][R2.64+0x600], R13 ;  /* 0x0006000d02007986 */ /* 0x000fe2000c101904 */
[----:B------:R-:W-:Y:S05]  /*0410*/  EXIT ;  /* 0x000000000000794d */ /* 0x000fea0003800000 */
.L_x_3495:
[----:B------:R-:W0:Y:S01]  /*0420*/  S2R R13, SR_TID.X ;  /* 0x00000000000d7919 */ /* 0x000e220000002100 */
[----:B------:R-:W-:Y:S02]  /*0430*/  CS2R R14, SRZ ;  /* 0x00000000000e7805 */ /* 0x000fe4000001ff00 */
[----:B0-----:R-:W-:Y:S02]  /*0440*/  ISETP.GE.AND P0, PT, R13, R12, PT ;  /* 0x0000000c0d00720c */ /* 0x001fe40003f06270 */
[----:B------:R-:W-:-:S11]  /*0450*/  MOV R25, R13 ;  /* 0x0000000d00197202 */ /* 0x000fd60000000f00 */
[----:B------:R-:W-:Y:S01]  /*0460*/  @!P0 VIADD R25, R13, 0x80 ;  /* 0x000000800d198836 */ /* 0x000fe20000000000 */
[----:B------:R-:W0:Y:S04]  /*0470*/  @!P0 LDC.64 R2, c[0x0][0x220] ;  /* 0x00008800ff028b82 */ /* 0x000e280000000a00 */
[----:B------:R-:W-:-:S13]  /*0480*/  ISETP.GE.AND P6, PT, R25, R12, PT ;  /* 0x0000000c1900720c */ /* 0x000fda0003fc6270 */
[----:B------:R-:W1:Y:S01]  /*0490*/  @!P6 LDC.64 R4, c[0x0][0x220] ;  /* 0x00008800ff04eb82 */ /* 0x000e620000000a00 */
[----:B------:R-:W-:Y:S02]  /*04a0*/  @!P6 IMAD.IADD R7, R0, 0x1, R25 ;  /* 0x000000010007e824 */ /* 0x000fe400078e0219 */
[----:B------:R-:W-:-:S05]  /*04b0*/  @!P6 VIADD R25, R25, 0x80 ;  /* 0x000000801919e836 */ /* 0x000fca0000000000 */
[----:B------:R-:W-:-:S13]  /*04c0*/  ISETP.GE.AND P5, PT, R25, R12, PT ;  /* 0x0000000c1900720c */ /* 0x000fda0003fa6270 */
[C---:B------:R-:W-:Y:S01]  /*04d0*/  @!P5 IMAD.IADD R29, R0.reuse, 0x1, R25 ;  /* 0x00000001001dd824 */ /* 0x040fe200078e0219 */
[----:B------:R-:W-:Y:S01]  /*04e0*/  @!P5 IADD3 R25, R25, 0x80, RZ ;  /* 0x000000801919d810 */ /* 0x000fe20007ffe0ff */
[----:B------:R-:W2:Y:S01]  /*04f0*/  @!P5 LDC.64 R18, c[0x0][0x220] ;  /* 0x00008800ff12db82 */ /* 0x000ea20000000a00 */
[----:B-1----:R-:W-:Y:S02]  /*0500*/  @!P6 IMAD.WIDE.U32 R4, R7, 0x2, R4 ;  /* 0x000000020704e825 */ /* 0x002fe400078e0004 */
[----:B------:R-:W-:Y:S02]  /*0510*/  ISETP.GE.AND P4, PT, R25, R12, PT ;  /* 0x0000000c1900720c */ /* 0x000fe40003f86270 */
[----:B------:R-:W-:Y:S01]  /*0520*/  @!P0 IMAD.IADD R7, R0, 0x1, R13 ;  /* 0x0000000100078824 */ /* 0x000fe200078e020d */
[----:B------:R-:W5:Y:S03]  /*0530*/  @!P6 LDG.E.S16 R14, desc[UR4][R4.64] ;  /* 0x00000004040ee981 */ /* 0x000f66000c1e1700 */
[----:B0-----:R-:W-:-:S05]  /*0540*/  @!P0 IMAD.WIDE.U32 R2, R7, 0x2, R2 ;  /* 0x0000000207028825 */ /* 0x001fca00078e0002 */
[----:B------:R0:W3:Y:S02]  /*0550*/  @!P0 LDG.E.S16 R15, desc[UR4][R2.64] ;  /* 0x00000004020f8981 */ /* 0x0000e4000c1e1700 */
[----:B------:R-:W-:Y:S01]  /*0560*/  @!P4 IMAD.IADD R27, R0, 0x1, R25 ;  /* 0x00000001001bc824 */ /* 0x000fe200078e0219 */
[----:B------:R-:W-:Y:S01]  /*0570*/  HFMA2.MMA R16, -RZ, RZ, 0, 0 ;  /* 0x00000000ff107435 */ /* 0x000fe200000001ff */
[----:B------:R-:W-:Y:S01]  /*0580*/  @!P4 VIADD R25, R25, 0x80 ;  /* 0x000000801919c836 */ /* 0x000fe20000000000 */
[----:B------:R-:W1:Y:S04]  /*0590*/  @!P4 LDC.64 R10, c[0x0][0x220] ;  /* 0x00008800ff0acb82 */ /* 0x000e680000000a00 */
[----:B------:R-:W-:-:S13]  /*05a0*/  ISETP.GE.AND P3, PT, R25, R12, PT ;  /* 0x0000000c1900720c */ /* 0x000fda0003f66270 */
[----:B------:R-:W-:Y:S01]  /*05b0*/  @!P3 IMAD.IADD R23, R0, 0x1, R25 ;  /* 0x000000010017b824 */ /* 0x000fe200078e0219 */
[----:B------:R-:W4:Y:S01]  /*05c0*/  @!P3 LDC.64 R8, c[0x0][0x220] ;  /* 0x00008800ff08bb82 */ /* 0x000f220000000a00 */
[----:B------:R-:W-:-:S05]  /*05d0*/  @!P3 VIADD R25, R25, 0x80 ;  /* 0x000000801919b836 */ /* 0x000fca0000000000 */
[----:B------:R-:W-:-:S13]  /*05e0*/  ISETP.GE.AND P2, PT, R25, R12, PT ;  /* 0x0000000c1900720c */ /* 0x000fda0003f46270 */
[----:B------:R-:W-:Y:S01]  /*05f0*/  @!P2 IADD3 R21, R0, R25, RZ ;  /* 0x000000190015a210 */ /* 0x000fe20007ffe0ff */
[----:B------:R-:W-:Y:S01]  /*0600*/  @!P2 VIADD R25, R25, 0x80 ;  /* 0x000000801919a836 */ /* 0x000fe20000000000 */
[----:B0-----:R-:W0:Y:S04]  /*0610*/  @!P2 LDC.64 R2, c[0x0][0x220] ;  /* 0x00008800ff02ab82 */ /* 0x001e280000000a00 */
[----:B------:R-:W-:-:S13]  /*0620*/  ISETP.GE.AND P1, PT, R25, R12, PT ;  /* 0x0000000c1900720c */ /* 0x000fda0003f26270 */
[----:B------:R-:W-:Y:S01]  /*0630*/  @!P1 IMAD.IADD R17, R0, 0x1, R25 ;  /* 0x0000000100119824 */ /* 0x000fe200078e0219 */
[----:B------:R-:W1:Y:S01]  /*0640*/  @!P1 LDC.64 R4, c[0x0][0x220] ;  /* 0x00008800ff049b82 */ /* 0x000e620000000a00 */
[----:B------:R-:W-:-:S05]  /*0650*/  @!P1 VIADD R25, R25, 0x80 ;  /* 0x0000008019199836 */ /* 0x000fca0000000000 */
[----:B------:R-:W-:Y:S01]  /*0660*/  ISETP.GE.AND P6, PT, R25, R12, PT ;  /* 0x0000000c1900720c */ /* 0x000fe20003fc6270 */
[----:B--2---:R-:W-:-:S05]  /*0670*/  @!P5 IMAD.WIDE.U32 R18, R29, 0x2, R18 ;  /* 0x000000021d12d825 */ /* 0x004fca00078e0012 */
[----:B------:R2:W5:Y:S07]  /*0680*/  @!P5 LDG.E.S16 R16, desc[UR4][R18.64] ;  /* 0x000000041210d981 */ /* 0x00056e000c1e1700 */
[----:B------:R-:W1:Y:S08]  /*0690*/  @!P6 LDC.64 R6, c[0x0][0x220] ;  /* 0x00008800ff06eb82 */ /* 0x000e700000000a00 */
[----:B--2---:R-:W2:Y:S01]  /*06a0*/  @!P0 LDC.64 R18, c[0x0][0x218] ;  /* 0x00008600ff128b82 */ /* 0x004ea20000000a00 */
[----:B------:R-:W-:-:S02]  /*06b0*/  @!P6 IMAD.IADD R25, R0, 0x1, R25 ;  /* 0x000000010019e824 */ /* 0x000fc400078e0219 */
[----:B----4-:R-:W-:Y:S01]  /*06c0*/  @!P3 IMAD.WIDE.U32 R8, R23, 0x2, R8 ;  /* 0x000000021708b825 */ /* 0x010fe200078e0008 */
[----:B------:R-:W-:-:S03]  /*06d0*/  CS2R R22, SRZ ;  /* 0x0000000000167805 */ /* 0x000fc6000001ff00 */
[----:B0-----:R-:W-:Y:S01]  /*06e0*/  @!P2 IMAD.WIDE.U32 R2, R21, 0x2, R2 ;  /* 0x000000021502a825 */ /* 0x001fe200078e0002 */
[----:B------:R-:W-:-:S03]  /*06f0*/  CS2R R20, SRZ ;  /* 0x0000000000147805 */ /* 0x000fc6000001ff00 */
[----:B-1----:R-:W-:Y:S01]  /*0700*/  @!P1 IMAD.WIDE.U32 R4, R17, 0x2, R4 ;  /* 0x0000000211049825 */ /* 0x002fe200078e0004 */
[----:B------:R0:W5:Y:S03]  /*0710*/  @!P2 LDG.E.S16 R22, desc[UR4][R2.64] ;  /* 0x000000040216a981 */ /* 0x000166000c1e1700 */
[----:B------:R-:W-:Y:S01]  /*0720*/  @!P6 IMAD.WIDE.U32 R6, R25, 0x2, R6 ;  /* 0x000000021906e825 */ /* 0x000fe200078e0006 */
[----:B------:R0:W5:Y:S03]  /*0730*/  @!P3 LDG.E.S16 R21, desc[UR4][R8.64] ;  /* 0x000000040815b981 */ /* 0x000166000c1e1700 */
[----:B------:R-:W-:Y:S01]  /*0740*/  @!P0 IMAD.IADD R25, R0, 0x1, R13 ;  /* 0x0000000100198824 */ /* 0x000fe200078e020d */
[----:B------:R0:W5:Y:S01]  /*0750*/  @!P1 LDG.E.S16 R23, desc[UR4][R4.64] ;  /* 0x0000000404179981 */ /* 0x000162000c1e1700 */
[----:B------:R-:W-:-:S02]  /*0760*/  IMAD.MOV.U32 R17, RZ, RZ, RZ ;  /* 0x000000ffff117224 */ /* 0x000fc400078e00ff */
[----:B------:R-:W-:-:S04]  /*0770*/  @!P4 IMAD.WIDE.U32 R10, R27, 0x2, R10 ;  /* 0x000000021b0ac825 */ /* 0x000fc800078e000a */
[----:B--2---:R-:W-:Y:S01]  /*0780*/  @!P0 IMAD.WIDE.U32 R18, R25, 0x2, R18 ;  /* 0x0000000219128825 */ /* 0x004fe200078e0012 */
[----:B------:R0:W5:Y:S03]  /*0790*/  @!P4 LDG.E.S16 R20, desc[UR4][R10.64] ;  /* 0x000000040a14c981 */ /* 0x000166000c1e1700 */
[----:B------:R-:W-:Y:S01]  /*07a0*/  @!P0 VIADD R13, R13, 0x80 ;  /* 0x000000800d0d8836 */ /* 0x000fe20000000000 */
[----:B------:R0:W5:Y:S01]  /*07b0*/  @!P6 LDG.E.S16 R17, desc[UR4][R6.64] ;  /* 0x000000040611e981 */ /* 0x000162000c1e1700 */
[----:B------:R-:W-:Y:S04]  /*07c0*/  BSSY B0, `(.L_x_3496) ;  /* 0x000003b000007945 */ /* 0x000fe80003800000 */
[----:B------:R-:W-:Y:S01]  /*07d0*/  BSSY B1, `(.L_x_3497) ;  /* 0x0000031000017945 */ /* 0x000fe20003800000 */
[----:B---3--:R-:W-:-:S05]  /*07e0*/  @!P0 IABS R15, R15 ;  /* 0x0000000f000f8213 */ /* 0x008fca0000000000 */
[----:B------:R0:W-:Y:S01]  /*07f0*/  @!P0 STG.E.U16 desc[UR4][R18.64], R15 ;  /* 0x0000000f12008986 */ /* 0x0001e2000c101504 */
[----:B------:R-:W-:-:S13]  /*0800*/  ISETP.GE.AND P0, PT, R13, R12, PT ;  /* 0x0000000c0d00720c */ /* 0x000fda0003f06270 */
[----:B0-----:R-:W-:Y:S05]  /*0810*/  @P0 BRA `(.L_x_3498) ;  /* 0x0000000000400947 */ /* 0x001fea0003800000 */
[----:B------:R-:W0:Y:S01]  /*0820*/  LDC.64 R2, c[0x0][0x218] ;  /* 0x00008600ff027b82 */ /* 0x000e220000000a00 */
[----:B------:R-:W-:Y:S01]  /*0830*/  IADD3 R5, R0, R13, RZ ;  /* 0x0000000d00057210 */ /* 0x000fe20007ffe0ff */
[----:B------:R-:W-:Y:S01]  /*0840*/  VIADD R13, R13, 0x80 ;  /* 0x000000800d0d7836 */ /* 0x000fe20000000000 */
[----:B-----5:R-:W-:-:S04]  /*0850*/  IABS R14, R14 ;  /* 0x0000000e000e7213 */ /* 0x020fc80000000000 */
[----:B------:R-:W-:Y:S01]  /*0860*/  ISETP.GE.AND P0, PT, R13, R12, PT ;  /* 0x0000000c0d00720c */ /* 0x000fe20003f06270 */
[----:B0-----:R-:W-:-:S04]  /*0870*/  IMAD.WIDE.U32 R2, R5, 0x2, R2 ;  /* 0x0000000205027825 */ /* 0x001fc800078e0002 */
[----:B------:R-:W-:-:S05]  /*0880*/  IMAD.MOV.U32 R5, RZ, RZ, R14 ;  /* 0x000000ffff057224 */ /* 0x000fca00078e000e */
[----:B------:R0:W-:Y:S03]  /*0890*/  STG.E.U16 desc[UR4][R2.64], R5 ;  /* 0x0000000502007986 */ /* 0x0001e6000c101504 */
[----:B------:R-:W-:Y:S05]  /*08a0*/  @P0 BRA `(.L_x_3499) ;  /* 0x0000000000400947 */ /* 0x000fea0003800000 */
[----:B0-----:R-:W0:Y:S01]  /*08b0*/  LDC.64 R2, c[0x0][0x218] ;  /* 0x00008600ff027b82 */ /* 0x001e220000000a00 */
[----:B------:R-:W-:Y:S01]  /*08c0*/  IMAD.IADD R5, R0, 0x1, R13 ;  /* 0x0000000100057824 */ /* 0x000fe200078e020d */
[----:B------:R-:W-:Y:S02]  /*08d0*/  IABS R16, R16 ;  /* 0x0000001000107213 */ /* 0x000fe40000000000 */
[----:B------:R-:W-:Y:S01]  /*08e0*/  IADD3 R13, R13, 0x80, RZ ;  /* 0x000000800d0d7810 */ /* 0x000fe20007ffe0ff */
[----:B0-----:R-:W-:-:S04]  /*08f0*/  IMAD.WIDE.U32 R2, R5, 0x2, R2 ;  /* 0x0000000205027825 */ /* 0x001fc800078e0002 */
[----:B------:R-:W-:-:S05]  /*0900*/  IMAD.MOV.U32 R5, RZ, RZ, R16 ;  /* 0x000000ffff057224 */ /* 0x000fca00078e0010 */
[----:B------:R0:W-:Y:S02]  /*0910*/  STG.E.U16 desc[UR4][R2.64], R5 ;  /* 0x0000000502007986 */ /* 0x0001e4000c101504 */
.L_x_3498:
[----:B------:R-:W-:-:S13]  /*0920*/  ISETP.GE.AND P0, PT, R13, R12, PT ;  /* 0x0000000c0d00720c */ /* 0x000fda0003f06270 */
[----:B------:R-:W-:Y:S05]  /*0930*/  @P0 BRA `(.L_x_3500) ;  /* 0x0000000000400947 */ /* 0x000fea0003800000 */
[----:B0-----:R-:W0:Y:S01]  /*0940*/  LDC.64 R2, c[0x0][0x218] ;  /* 0x00008600ff027b82 */ /* 0x001e220000000a00 */
[----:B------:R-:W-:Y:S01]  /*0950*/  IMAD.IADD R5, R0, 0x1, R13 ;  /* 0x0000000100057824 */ /* 0x000fe200078e020d */
[----:B-----5:R-:W-:Y:S01]  /*0960*/  IABS R20, R20 ;  /* 0x0000001400147213 */ /* 0x020fe20000000000 */
[----:B------:R-:W-:Y:S02]  /*0970*/  VIADD R13, R13, 0x80 ;  /* 0x000000800d0d7836 */ /* 0x000fe40000000000 */
[----:B0-----:R-:W-:-:S04]  /*0980*/  IMAD.WIDE.U32 R2, R5, 0x2, R2 ;  /* 0x0000000205027825 */ /* 0x001fc800078e0002 */
[----:B------:R-:W-:-:S05]  /*0990*/  IMAD.MOV.U32 R5, RZ, RZ, R20 ;  /* 0x000000ffff057224 */ /* 0x000fca00078e0014 */
[----:B------:R1:W-:Y:S02]  /*09a0*/  STG.E.U16 desc[UR4][R2.64], R5 ;  /* 0x0000000502007986 */ /* 0x0003e4000c101504 */
.L_x_3499:
[----:B------:R-:W-:-:S13]  /*09b0*/  ISETP.GE.AND P0, PT, R13, R12, PT ;  /* 0x0000000c0d00720c */ /* 0x000fda0003f06270 */
[----:B------:R-:W-:Y:S05]  /*09c0*/  @P0 BRA `(.L_x_3501) ;  /* 0x0000000000440947 */ /* 0x000fea0003800000 */
[----:B01----:R-:W0:Y:S01]  /*09d0*/  LDC.64 R2, c[0x0][0x218] ;  /* 0x00008600ff027b82 */ /* 0x003e220000000a00 */
[----:B------:R-:W-:Y:S01]  /*09e0*/  IMAD.IADD R5, R0, 0x1, R13 ;  /* 0x0000000100057824 */ /* 0x000fe200078e020d */
[----:B------:R-:W-:Y:S01]  /*09f0*/  IABS R21, R21 ;  /* 0x0000001500157213 */ /* 0x000fe20000000000 */
[----:B------:R-:W-:Y:S02]  /*0a00*/  VIADD R13, R13, 0x80 ;  /* 0x000000800d0d7836 */ /* 0x000fe40000000000 */
[----:B0-----:R-:W-:Y:S01]  /*0a10*/  IMAD.WIDE.U32 R2, R5, 0x2, R2 ;  /* 0x0000000205027825 */ /* 0x001fe200078e0002 */
[----:B------:R-:W-:-:S05]  /*0a20*/  MOV R5, R21 ;  /* 0x0000001500057202 */ /* 0x000fca0000000f00 */
[----:B------:R1:W-:Y:S02]  /*0a30*/  STG.E.U16 desc[UR4][R2.64], R5 ;  /* 0x0000000502007986 */ /* 0x0003e4000c101504 */
.L_x_3500:
[----:B------:R-:W-:-:S13]  /*0a40*/  ISETP.GE.AND P0, PT, R13, R12, PT ;  /* 0x0000000c0d00720c */ /* 0x000fda0003f06270 */
[----:B------:R-:W-:Y:S05]  /*0a50*/  @P0 BREAK B1 ;  /* 0x0000000000010942 */ /* 0x000fea0003800000 */
[----:B------:R-:W-:Y:S05]  /*0a60*/  @P0 BRA `(.L_x_3502) ;  /* 0x0000000000400947 */ /* 0x000fea0003800000 */
[----:B01----:R-:W0:Y:S01]  /*0a70*/  LDC.64 R2, c[0x0][0x218] ;  /* 0x00008600ff027b82 */ /* 0x003e220000000a00 */
[----:B------:R-:W-:Y:S01]  /*0a80*/  IMAD.IADD R5, R0, 0x1, R13 ;  /* 0x0000000100057824 */ /* 0x000fe200078e020d */
[----:B-----5:R-:W-:Y:S01]  /*0a90*/  IABS R22, R22 ;  /* 0x0000001600167213 */ /* 0x020fe20000000000 */
[----:B------:R-:W-:Y:S02]  /*0aa0*/  VIADD R13, R13, 0x80 ;  /* 0x000000800d0d7836 */ /* 0x000fe40000000000 */
[----:B0-----:R-:W-:-:S04]  /*0ab0*/  IMAD.WIDE.U32 R2, R5, 0x2, R2 ;  /* 0x0000000205027825 */ /* 0x001fc800078e0002 */
[----:B------:R-:W-:-:S05]  /*0ac0*/  IMAD.MOV.U32 R5, RZ, RZ, R22 ;  /* 0x000000ffff057224 */ /* 0x000fca00078e0016 */
[----:B------:R2:W-:Y:S02]  /*0ad0*/  STG.E.U16 desc[UR4][R2.64], R5 ;  /* 0x0000000502007986 */ /* 0x0005e4000c101504 */
.L_x_3501:
[----:B------:R-:W-:Y:S05]  /*0ae0*/  BSYNC B1 ;  /* 0x0000000000017941 */ /* 0x000fea0003800000 */
.L_x_3497:
[----:B------:R-:W-:-:S13]  /*0af0*/  ISETP.GE.AND P0, PT, R13, R12, PT ;  /* 0x0000000c0d00720c */ /* 0x000fda0003f06270 */
[----:B012---:R-:W0:Y:S01]  /*0b00*/  @!P0 LDC.64 R2, c[0x0][0x218] ;  /* 0x00008600ff028b82 */ /* 0x007e220000000a00 */
[----:B------:R-:W-:Y:S01]  /*0b10*/  @!P0 IADD3 R5, R0, R13, RZ ;  /* 0x0000000d00058210 */ /* 0x000fe20007ffe0ff */
[----:B------:R-:W-:Y:S01]  /*0b20*/  @!P0 VIADD R13, R13, 0x80 ;  /* 0x000000800d0d8836 */ /* 0x000fe20000000000 */
[----:B------:R-:W-:-:S03]  /*0b30*/  @!P0 IABS R23, R23 ;  /* 0x0000001700178213 */ /* 0x000fc60000000000 */
[----:B0-----:R-:W-:-:S04]  /*0b40*/  @!P0 IMAD.WIDE.U32 R2, R5, 0x2, R2 ;  /* 0x0000000205028825 */ /* 0x001fc800078e0002 */
[----:B------:R-:W-:-:S05]  /*0b50*/  @!P0 IMAD.MOV.U32 R5, RZ, RZ, R23 ;  /* 0x000000ffff058224 */ /* 0x000fca00078e0017 */
[----:B------:R2:W-:Y:S02]  /*0b60*/  @!P0 STG.E.U16 desc[UR4][R2.64], R5 ;  /* 0x0000000502008986 */ /* 0x0005e4000c101504 */
.L_x_3502:
[----:B------:R-:W-:Y:S05]  /*0b70*/  BSYNC B0 ;  /* 0x0000000000007941 */ /* 0x000fea0003800000 */
.L_x_3496:
[----:B------:R-:W-:Y:S05]  /*0b80*/  WARPSYNC.ALL ;  /* 0x0000000000007948 */ /* 0x000fea0003800000 */
[----:B------:R-:W-:-:S13]  /*0b90*/  ISETP.GE.AND P0, PT, R13, R12, PT ;  /* 0x0000000c0d00720c */ /* 0x000fda0003f06270 */
[----:B------:R-:W-:Y:S05]  /*0ba0*/  @P0 EXIT ;  /* 0x000000000000094d */ /* 0x000fea0003800000 */
[----:B012---:R-:W0:Y:S01]  /*0bb0*/  LDC.64 R2, c[0x0][0x218] ;  /* 0x00008600ff027b82 */ /* 0x007e220000000a00 */
[----:B------:R-:W-:Y:S01]  /*0bc0*/  IMAD.IADD R13, R0, 0x1, R13 ;  /* 0x00000001000d7824 */ /* 0x000fe200078e020d */
[----:B-----5:R-:W-:-:S03]  /*0bd0*/  IABS R5, R17 ;  /* 0x0000001100057213 */ /* 0x020fc60000000000 */
[----:B0-----:R-:W-:-:S05]  /*0be0*/  IMAD.WIDE.U32 R2, R13, 0x2, R2 ;  /* 0x000000020d027825 */ /* 0x001fca00078e0002 */
[----:B------:R-:W-:Y:S01]  /*0bf0*/  STG.E.U16 desc[UR4][R2.64], R5 ;  /* 0x0000000502007986 */ /* 0x000fe2000c101504 */
[----:B------:R-:W-:Y:S05]  /*0c00*/  EXIT ;  /* 0x000000000000794d */ /* 0x000fea0003800000 */
.L_x_3503:
        /* <DEDUP_REMOVED lines=15> */
.L_x_5941:


//--------------------- .text._ZN2at6native29vectorized_elementwise_kernelILi4ENS0_10AbsFunctorIsEESt5arrayIPcLm2EEEEviT0_T1_ --------------------------
	.section	.text._ZN2at6native29vectorized_elementwise_kernelILi4ENS0_10AbsFunctorIsEESt5arrayIPcLm2EEEEviT0_T1_,"ax",@progbits
	.align	128
        .global         _ZN2at6native29vectorized_elementwise_kernelILi4ENS0_10AbsFunctorIsEESt5arrayIPcLm2EEEEviT0_T1_
        .type           _ZN2at6native29vectorized_elementwise_kernelILi4ENS0_10AbsFunctorIsEESt5arrayIPcLm2EEEEviT0_T1_,@function
        .size           _ZN2at6native29vectorized_elementwise_kernelILi4ENS0_10AbsFunctorIsEESt5arrayIPcLm2EEEEviT0_T1_,(.L_x_5942 - _ZN2at6native29vectorized_elementwise_kernelILi4ENS0_10AbsFunctorIsEESt5arrayIPcLm2EEEEviT0_T1_)
        .other          _ZN2at6native29vectorized_elementwise_kernelILi4ENS0_10AbsFunctorIsEESt5arrayIPcLm2EEEEviT0_T1_,@"STO_CUDA_ENTRY STV_DEFAULT"
_ZN2at6native29vectorized_elementwise_kernelILi4ENS0_10AbsFunctorIsEESt5arrayIPcLm2EEEEviT0_T1_:
.text._ZN2at6native29vectorized_elementwise_kernelILi4ENS0_10AbsFunctorIsEESt5arrayIPcLm2EEEEviT0_T1_:
        /* <DEDUP_REMOVED lines=14> */
[----:B------:R0:W4:Y:S01]  /*00e0*/  LDG.E.64 R2, desc[UR4][R8.64+0x400] ;  /* 0x0004000408027981 */ /* 0x000122000c1e1b00 */
[----:B--2---:R-:W-:-:S04]  /*00f0*/  IMAD.WIDE.U32 R4, R0, 0x2, R4 ;  /* 0x0000000200047825 */ /* 0x004fc800078e0004 */
[----:B------:R-:W-:Y:S01]  /*0100*/  IMAD.WIDE R4, R6, 0x8, R4 ;  /* 0x0000000806047825 */ /* 0x000fe200078e0204 */
[C---:B---3--:R-:W-:Y:S02]  /*0110*/  PRMT R7, R10.reuse, 0x9910, RZ ;  /* 0x000099100a077816 */ /* 0x048fe400000000ff */
[----:B------:R-:W-:Y:S02]  /*0120*/  PRMT R10, R10, 0xbb32, RZ ;  /* 0x0000bb320a0a7816 */ /* 0x000fe400000000ff */
[C---:B------:R-:W-:Y:S02]  /*0130*/  PRMT R12, R11.reuse, 0x9910, RZ ;  /* 0x000099100b0c7816 */ /* 0x040fe400000000ff */
[----:B------:R-:W-:Y:S01]  /*0140*/  PRMT R13, R11, 0xbb32, RZ ;  /* 0x0000bb320b0d7816 */ /* 0x000fe200000000ff */
[----:B------:R-:W-:Y:S01]  /*0150*/  IMAD.MOV.U32 R11, RZ, RZ, R10 ;  /* 0x000000ffff0b7224 */ /* 0x000fe200078e000a */
[----:B------:R-:W-:Y:S02]  /*0160*/  SHF.R.S32.HI R10, RZ, 0x1f, R7 ;  /* 0x0000001fff0a7819 */ /* 0x000fe40000011407 */
[----:B0-----:R-:W-:-:S02]  /*0170*/  SHF.R.S32.HI R9, RZ, 0x1f, R12 ;  /* 0x0000001fff097819 */ /* 0x001fc4000001140c */
[----:B------:R-:W-:Y:S01]  /*0180*/  SHF.R.S32.HI R14, RZ, 0x1f, R13 ;  /* 0x0000001fff0e7819 */ /* 0x000fe2000001140d */
[----:B------:R-:W-:Y:S01]  /*0190*/  IMAD.IADD R7, R7, 0x1, R10 ;  /* 0x0000000107077824 */ /* 0x000fe200078e020a */
[----:B------:R-:W-:Y:S01]  /*01a0*/  SHF.R.S32.HI R8, RZ, 0x1f, R11 ;  /* 0x0000001fff087819 */ /* 0x000fe2000001140b */
[----:B------:R-:W-:Y:S01]  /*01b0*/  IMAD.IADD R12, R12, 0x1, R9 ;  /* 0x000000010c0c7824 */ /* 0x000fe200078e0209 */
[----:B----4-:R-:W-:Y:S01]  /*01c0*/  PRMT R0, R2, 0x9910, RZ ;  /* 0x0000991002007816 */ /* 0x010fe200000000ff */
[----:B------:R-:W-:Y:S01]  /*01d0*/  IMAD.IADD R13, R13, 0x1, R14 ;  /* 0x000000010d0d7824 */ /* 0x000fe200078e020e */
[----:B------:R-:W-:Y:S01]  /*01e0*/  LOP3.LUT R7, R7, R10, RZ, 0x3c, !PT ;  /* 0x0000000a07077212 */ /* 0x000fe200078e3cff */
[----:B------:R-:W-:Y:S01]  /*01f0*/  IMAD.IADD R11, R11, 0x1, R8 ;  /* 0x000000010b0b7824 */ /* 0x000fe200078e0208 */
[----:B------:R-:W-:Y:S02]  /*0200*/  LOP3.LUT R9, R12, R9, RZ, 0x3c, !PT ;  /* 0x000000090c097212 */ /* 0x000fe400078e3cff */
[----:B------:R-:W-:-:S02]  /*0210*/  LOP3.LUT R10, R13, R14, RZ, 0x3c, !PT ;  /* 0x0000000e0d0a7212 */ /* 0x000fc400078e3cff */
[----:B------:R-:W-:Y:S02]  /*0220*/  PRMT R2, R2, 0xbb32, RZ ;  /* 0x0000bb3202027816 */ /* 0x000fe400000000ff */
[C---:B------:R-:W-:Y:S02]  /*0230*/  PRMT R12, R3.reuse, 0x9910, RZ ;  /* 0x00009910030c7816 */ /* 0x040fe400000000ff */
[----:B------:R-:W-:Y:S02]  /*0240*/  PRMT R14, R3, 0xbb32, RZ ;  /* 0x0000bb32030e7816 */ /* 0x000fe400000000ff */
[----:B------:R-:W-:Y:S02]  /*0250*/  LOP3.LUT R8, R11, R8, RZ, 0x3c, !PT ;  /* 0x000000080b087212 */ /* 0x000fe400078e3cff */
[----:B------:R-:W-:Y:S02]  /*0260*/  SHF.R.S32.HI R11, RZ, 0x1f, R2 ;  /* 0x0000001fff0b7819 */ /* 0x000fe40000011402 */
[----:B------:R-:W-:-:S02]  /*0270*/  SHF.R.S32.HI R13, RZ, 0x1f, R12 ;  /* 0x0000001fff0d7819 */ /* 0x000fc4000001140c */
[----:B------:R-:W-:Y:S01]  /*0280*/  SHF.R.S32.HI R15, RZ, 0x1f, R14 ;  /* 0x0000001fff0f7819 */ /* 0x000fe2000001140e */
[----:B------:R-:W-:Y:S01]  /*0290*/  IMAD.IADD R2, R2, 0x1, R11 ;  /* 0x0000000102027824 */ /* 0x000fe200078e020b */
[----:B------:R-:W-:Y:S01]  /*02a0*/  SHF.R.S32.HI R3, RZ, 0x1f, R0 ;  /* 0x0000001fff037819 */ /* 0x000fe20000011400 */
[----:B------:R-:W-:Y:S01]  /*02b0*/  IMAD.IADD R12, R12, 0x1, R13 ;  /* 0x000000010c0c7824 */ /* 0x000fe200078e020d */
[----:B------:R-:W-:Y:S01]  /*02c0*/  PRMT R8, R7, 0x5410, R8 ;  /* 0x0000541007087816 */ /* 0x000fe20000000008 */
[----:B------:R-:W-:Y:S01]  /*02d0*/  IMAD.IADD R14, R14, 0x1, R15 ;  /* 0x000000010e0e7824 */ /* 0x000fe200078e020f */
[----:B------:R-:W-:Y:S02]  /*02e0*/  IADD3 R0, R0, R3, RZ ;  /* 0x0000000300007210 */ /* 0x000fe40007ffe0ff */
[----:B------:R-:W-:Y:S02]  /*02f0*/  LOP3.LUT R2, R2, R11, RZ, 0x3c, !PT ;  /* 0x0000000b02027212 */ /* 0x000fe400078e3cff */
[----:B------:R-:W-:-:S02]  /*0300*/  LOP3.LUT R3, R0, R3, RZ, 0x3c, !PT ;  /* 0x0000000300037212 */ /* 0x000fc400078e3cff */
[----:B------:R-:W-:Y:S02]  /*0310*/  LOP3.LUT R13, R12, R13, RZ, 0x3c, !PT ;  /* 0x0000000d0c0d7212 */ /* 0x000fe400078e3cff */
[----:B------:R-:W-:Y:S02]  /*0320*/  LOP3.LUT R14, R14, R15, RZ, 0x3c, !PT ;  /* 0x0000000f0e0e7212 */ /* 0x000fe400078e3cff */
[----:B------:R-:W-:Y:S02]  /*0330*/  PRMT R2, R3, 0x5410, R2 ;  /* 0x0000541003027816 */ /* 0x000fe40000000002 */
[----:B------:R-:W-:Y:S02]  /*0340*/  PRMT R9, R9, 0x5410, R10 ;  /* 0x0000541009097816 */ /* 0x000fe4000000000a */
[----:B------:R-:W-:-:S03]  /*0350*/  PRMT R3, R13, 0x5410, R14 ;  /* 0x000054100d037816 */ /* 0x000fc6000000000e */
[----:B------:R-:W-:Y:S04]  /*0360*/  STG.E.64 desc[UR4][R4.64], R8 ;  /* 0x0000000804007986 */ /* 0x000fe8000c101b04 */
[----:B------:R-:W-:Y:S01]  /*0370*/  STG.E.64 desc[UR4][R4.64+0x400], R2 ;  /* 0x0004000204007986 */ /* 0x000fe2000c101b04 */
[----:B------:R-:W-:Y:S05]  /*0380*/  EXIT ;  /* 0x000000000000794d */ /* 0x000fea0003800000 */
.L_x_3504:
[----:B------:R-:W0:Y:S01]  /*0390*/  S2R R13, SR_TID.X ;  /* 0x00000000000d7919 */ /* 0x000e220000002100 */
[----:B------:R-:W-:Y:S02]  /*03a0*/  CS2R R14, SRZ ;  /* 0x00000000000e7805 */ /* 0x000fe4000001ff00 */
[----:B0-----:R-:W-:Y:S01]  /*03b0*/  ISETP.GE.AND P0, PT, R13, R12, PT ;  /* 0x0000000c0d00720c */ /* 0x001fe20003f06270 */
[----:B------:R-:W-:-:S12]  /*03c0*/  IMAD.MOV.U32 R25, RZ, RZ, R13 ;  /* 0x000000ffff197224 */ /* 0x000fd800078e000d */
[----:B------:R-:W-:Y:S01]  /*03d0*/  @!P0 VIADD R25, R13, 0x80 ;  /* 0x000000800d198836 */ /* 0x000fe20000000000 */
[----:B------:R-:W0:Y:S04]  /*03e0*/  @!P0 LDC.64 R2, c[0x0][0x220] ;  /* 0x00008800ff028b82 */ /* 0x000e280000000a00 */
[----:B------:R-:W-:-:S13]  /*03f0*/  ISETP.GE.AND P6, PT, R25, R12, PT ;  /* 0x0000000c1900720c */ /* 0x000fda0003fc6270 */
[----:B------:R-:W1:Y:S01]  /*0400*/  @!P6 LDC.64 R4, c[0x0][0x220] ;  /* 0x00008800ff04eb82 */ /* 0x000e620000000a00 */
[----:B------:R-:W-:Y:S01]  /*0410*/  @!P6 IADD3 R7, R0, R25, RZ ;  /* 0x000000190007e210 */ /* 0x000fe20007ffe0ff */
[----:B------:R-:W-:-:S05]  /*0420*/  @!P6 VIADD R25, R25, 0x80 ;  /* 0x000000801919e836 */ /* 0x000fca0000000000 */
[----:B------:R-:W-:-:S13]  /*0430*/  ISETP.GE.AND P5, PT, R25, R12, PT ;  /* 0x0000000c1900720c */ /* 0x000fda0003fa6270 */
[C---:B------:R-:W-:Y:S01]  /*0440*/  @!P5 IMAD.IADD R29, R0.reuse, 0x1, R25 ;  /* 0x00000001001dd824 */ /* 0x040fe200078e0219 */
[----:B------:R-:W2:Y:S01]  /*0450*/  @!P5 LDC.64 R18, c[0x0][0x220] ;  /* 0x00008800ff12db82 */ /* 0x000ea20000000a00 */
[----:B------:R-:W-:Y:S02]  /*0460*/  @!P5 VIADD R25, R25, 0x80 ;  /* 0x000000801919d836 */ /* 0x000fe40000000000 */
[----:B-1----:R-:W-:Y:S01]  /*0470*/  @!P6 IMAD.WIDE.U32 R4, R7, 0x2, R4 ;  /* 0x000000020704e825 */ /* 0x002fe200078e0004 */
[----:B------:R-:W-:Y:S02]  /*0480*/  @!P0 IADD3 R7, R0, R13, RZ ;  /* 0x0000000d00078210 */ /* 0x000fe40007ffe0ff */
[----:B------:R-:W-:Y:S02]  /*0490*/  ISETP.GE.AND P4, PT, R25, R12, PT ;  /* 0x0000000c1900720c */ /* 0x000fe40003f86270 */
[----:B------:R-:W5:Y:S01]  /*04a0*/  @!P6 LDG.E.S16 R14, desc[UR4][R4.64] ;  /* 0x00000004040ee981 */ /* 0x000f62000c1e1700 */
[----:B0-----:R-:W-:-:S05]  /*04b0*/  @!P0 IMAD.WIDE.U32 R2, R7, 0x2, R2 ;  /* 0x0000000207028825 */ /* 0x001fca00078e0002 */
[----:B------:R0:W3:Y:S05]  /*04c0*/  @!P0 LDG.E.S16 R15, desc[UR4][R2.64] ;  /* 0x00000004020f8981 */ /* 0x0000ea000c1e1700 */
[----:B------:R-:W-:Y:S01]  /*04d0*/  @!P4 IMAD.IADD R27, R0, 0x1, R25 ;  /* 0x00000001001bc824 */ /* 0x000fe200078e0219 */
[----:B------:R-:W1:Y:S01]  /*04e0*/  @!P4 LDC.64 R10, c[0x0][0x220] ;  /* 0x00008800ff0acb82 */ /* 0x000e620000000a00 */
[----:B------:R-:W-:-:S05]  /*04f0*/  @!P4 VIADD R25, R25, 0x80 ;  /* 0x000000801919c836 */ /* 0x000fca0000000000 */
[----:B------:R-:W-:-:S13]  /*0500*/  ISETP.GE.AND P3, PT, R25, R12, PT ;  /* 0x0000000c1900720c */ /* 0x000fda0003f66270 */
[----:B------:R-:W-:Y:S01]  /*0510*/  @!P3 IADD3 R23, R0, R25, RZ ;  /* 0x000000190017b210 */ /* 0x000fe20007ffe0ff */
[----:B------:R-:W-:Y:S01]  /*0520*/  @!P3 VIADD R25, R25, 0x80 ;  /* 0x000000801919b836 */ /* 0x000fe20000000000 */
[----:B------:R-:W4:Y:S04]  /*0530*/  @!P3 LDC.64 R8, c[0x0][0x220] ;  /* 0x00008800ff08bb82 */ /* 0x000f280000000a00 */
[----:B------:R-:W-:-:S13]  /*0540*/  ISETP.GE.AND P2, PT, R25, R12, PT ;  /* 0x0000000c1900720c */ /* 0x000fda0003f46270 */
[----:B------:R-:W-:Y:S01]  /*0550*/  @!P2 IMAD.IADD R21, R0, 0x1, R25 ;  /* 0x000000010015a824 */ /* 0x000fe200078e0219 */
[----:B0-----:R-:W0:Y:S01]  /*0560*/  @!P2 LDC.64 R2, c[0x0][0x220] ;  /* 0x00008800ff02ab82 */ /* 0x001e220000000a00 */
[----:B------:R-:W-:-:S05]  /*0570*/  @!P2 VIADD R25, R25, 0x80 ;  /* 0x000000801919a836 */ /* 0x000fca0000000000 */
[----:B------:R-:W-:-:S13]  /*0580*/  ISETP.GE.AND P1, PT, R25, R12, PT ;  /* 0x0000000c1900720c */ /* 0x000fda0003f26270 */
[----:B------:R-:W-:Y:S01]  /*0590*/  @!P1 IMAD.IADD R17, R0, 0x1, R25 ;  /* 0x0000000100119824 */ /* 0x000fe200078e0219 */
[----:B------:R-:W1:Y:S01]  /*05a0*/  @!P1 LDC.64 R4, c[0x0][0x220] ;  /* 0x00008800ff049b82 */ /* 0x000e620000000a00 */
[----:B------:R-:W-:-:S05]  /*05b0*/  @!P1 VIADD R25, R25, 0x80 ;  /* 0x0000008019199836 */ /* 0x000fca0000000000 */
[----:B------:R-:W-:Y:S01]  /*05c0*/  ISETP.GE.AND P6, PT, R25, R12, PT ;  /* 0x0000000c1900720c */ /* 0x000fe20003fc6270 */
[----:B------:R-:W-:Y:S02]  /*05d0*/  IMAD.MOV.U32 R16, RZ, RZ, RZ ;  /* 0x000000ffff107224 */ /* 0x000fe400078e00ff */
[----:B--2---:R-:W-:-:S05]  /*05e0*/  @!P5 IMAD.WIDE.U32 R18, R29, 0x2, R18 ;  /* 0x000000021d12d825 */ /* 0x004fca00078e0012 */
[----:B------:R2:W5:Y:S05]  /*05f0*/  @!P5 LDG.E.S16 R16, desc[UR4][R18.64] ;  /* 0x000000041210d981 */ /* 0x00056a000c1e1700 */
        /* <DEDUP_REMOVED lines=41> */
.L_x_3507:
        /* <DEDUP_REMOVED lines=9> */
.L_x_3508:
        /* <DEDUP_REMOVED lines=9> */
.L_x_3509:
        /* <DEDUP_REMOVED lines=10> */
.L_x_3510:
[----:B------:R-:W-:Y:S05]  /*0a50*/  BSYNC B1 ;  /* 0x0000000000017941 */ /* 0x000fea0003800000 */
.L_x_3506:
        /* <DEDUP_REMOVED lines=8> */
.L_x_3511:
[----:B------:R-:W-:Y:S05]  /*0ae0*/  BSYNC B0 ;  /* 0x0000000000007941 */ /* 0x000fea0003800000 */
.L_x_3505:
        /* <DEDUP_REMOVED lines=9> */
.L_x_3512:
        /* <DEDUP_REMOVED lines=16> */
.L_x_5942:


//--------------------- .text._ZN2at6native29vectorized_elementwise_kernelILi8ENS0_10AbsFunctorIsEESt5arrayIPcLm2EEEEviT0_T1_ --------------------------
	.section	.text._ZN2at6native29vectorized_elementwise_kernelILi8ENS0_10AbsFunctorIsEESt5arrayIPcLm2EEEEviT0_T1_,"ax",@progbits
	.align	128
        .global         _ZN2at6native29vectorized_elementwise_kernelILi8ENS0_10AbsFunctorIsEESt5arrayIPcLm2EEEEviT0_T1_
        .type           _ZN2at6native29vectorized_elementwise_kernelILi8ENS0_10AbsFunctorIsEESt5arrayIPcLm2EEEEviT0_T1_,@function
        .size           _ZN2at6native29vectorized_elementwise_kernelILi8ENS0_10AbsFunctorIsEESt5arrayIPcLm2EEEEviT0_T1_,(.L_x_5943 - _ZN2at6native29vectorized_elementwise_kernelILi8ENS0_10AbsFunctorIsEESt5arrayIPcLm2EEEEviT0_T1_)
        .other          _ZN2at6native29vectorized_elementwise_kernelILi8ENS0_10AbsFunctorIsEESt5arrayIPcLm2EEEEviT0_T1_,@"STO_CUDA_ENTRY STV_DEFAULT"
_ZN2at6native29vectorized_elementwise_kernelILi8ENS0_10AbsFunctorIsEESt5arrayIPcLm2EEEEviT0_T1_:
.text._ZN2at6native29vectorized_elementwise_kernelILi8ENS0_10AbsFunctorIsEESt5arrayIPcLm2EEEEviT0_T1_:
        /* <DEDUP_REMOVED lines=16> */
[C---:B--2---:R-:W-:Y:S02]  /*0100*/  PRMT R13, R4.reuse, 0x9910, RZ ;  /* 0x00009910040d7816 */ /* 0x044fe400000000ff */
[C---:B------:R-:W-:Y:S02]  /*0110*/  PRMT R15, R5.reuse, 0x9910, RZ ;  /* 0x00009910050f7816 */ /* 0x040fe400000000ff */
[----:B------:R-:W-:Y:S02]  /*0120*/  PRMT R14, R4, 0xbb32, RZ ;  /* 0x0000bb32040e7816 */ /* 0x000fe400000000ff */
[C---:B------:R-:W-:Y:S02]  /*0130*/  PRMT R11, R6.reuse, 0x9910, RZ ;  /* 0x00009910060b7816 */ /* 0x040fe400000000ff */
[----:B------:R-:W-:Y:S01]  /*0140*/  PRMT R12, R6, 0xbb32, RZ ;  /* 0x0000bb32060c7816 */ /* 0x000fe200000000ff */
[----:B------:R-:W-:Y:S01]  /*0150*/  IMAD.MOV.U32 R6, RZ, RZ, R13 ;  /* 0x000000ffff067224 */ /* 0x000fe200078e000d */
[----:B------:R-:W-:Y:S01]  /*0160*/  PRMT R16, R5, 0xbb32, RZ ;  /* 0x0000bb3205107816 */ /* 0x000fe200000000ff */
[----:B------:R-:W-:Y:S01]  /*0170*/  IMAD.MOV.U32 R13, RZ, RZ, R15 ;  /* 0x000000ffff0d7224 */ /* 0x000fe200078e000f */
[----:B------:R-:W-:-:S02]  /*0180*/  PRMT R9, R7, 0x9910, RZ ;  /* 0x0000991007097816 */ /* 0x000fc400000000ff */
[----:B------:R-:W-:Y:S01]  /*0190*/  PRMT R10, R7, 0xbb32, RZ ;  /* 0x0000bb32070a7816 */ /* 0x000fe200000000ff */
[----:B------:R-:W-:Y:S01]  /*01a0*/  IMAD.MOV.U32 R7, RZ, RZ, R14 ;  /* 0x000000ffff077224 */ /* 0x000fe200078e000e */
[----:B------:R-:W-:Y:S01]  /*01b0*/  SHF.R.S32.HI R5, RZ, 0x1f, R6 ;  /* 0x0000001fff057819 */ /* 0x000fe20000011406 */
[----:B------:R-:W-:Y:S01]  /*01c0*/  IMAD.MOV.U32 R15, RZ, RZ, R16 ;  /* 0x000000ffff0f7224 */ /* 0x000fe200078e0010 */
[----:B------:R-:W-:Y:S02]  /*01d0*/  SHF.R.S32.HI R16, RZ, 0x1f, R13 ;  /* 0x0000001fff107819 */ /* 0x000fe4000001140d */
[----:B------:R-:W-:Y:S02]  /*01e0*/  SHF.R.S32.HI R14, RZ, 0x1f, R7 ;  /* 0x0000001fff0e7819 */ /* 0x000fe40000011407 */
[----:B------:R-:W-:Y:S01]  /*01f0*/  SHF.R.S32.HI R18, RZ, 0x1f, R15 ;  /* 0x0000001fff127819 */ /* 0x000fe2000001140f */
[----:B------:R-:W-:Y:S01]  /*0200*/  IMAD.IADD R13, R13, 0x1, R16 ;  /* 0x000000010d0d7824 */ /* 0x000fe200078e0210 */
[-C--:B------:R-:W-:Y:S01]  /*0210*/  IADD3 R4, R6, R5.reuse, RZ ;  /* 0x0000000506047210 */ /* 0x080fe20007ffe0ff */
[----:B------:R-:W-:Y:S01]  /*0220*/  IMAD.IADD R7, R7, 0x1, R14 ;  /* 0x0000000107077824 */ /* 0x000fe200078e020e */
[----:B------:R-:W-:Y:S01]  /*0230*/  SHF.R.S32.HI R0, RZ, 0x1f, R11 ;  /* 0x0000001fff007819 */ /* 0x000fe2000001140b */
[----:B------:R-:W-:Y:S01]  /*0240*/  IMAD.IADD R15, R15, 0x1, R18 ;  /* 0x000000010f0f7824 */ /* 0x000fe200078e0212 */
[----:B------:R-:W-:-:S02]  /*0250*/  LOP3.LUT R4, R4, R5, RZ, 0x3c, !PT ;  /* 0x0000000504047212 */ /* 0x000fc400078e3cff */
[----:B------:R-:W-:Y:S01]  /*0260*/  LOP3.LUT R6, R13, R16, RZ, 0x3c, !PT ;  /* 0x000000100d067212 */ /* 0x000fe200078e3cff */
[----:B------:R-:W-:Y:S01]  /*0270*/  IMAD.MOV.U32 R13, RZ, RZ, R9 ;  /* 0x000000ffff0d7224 */ /* 0x000fe200078e0009 */
[----:B------:R-:W-:Y:S01]  /*0280*/  LOP3.LUT R5, R7, R14, RZ, 0x3c, !PT ;  /* 0x0000000e07057212 */ /* 0x000fe200078e3cff */
[----:B------:R-:W-:Y:S01]  /*0290*/  IMAD.IADD R11, R11, 0x1, R0 ;  /* 0x000000010b0b7824 */ /* 0x000fe200078e0200 */
[----:B------:R-:W-:Y:S02]  /*02a0*/  MOV R14, R10 ;  /* 0x0000000a000e7202 */ /* 0x000fe40000000f00 */
[----:B------:R-:W-:Y:S02]  /*02b0*/  LOP3.LUT R7, R15, R18, RZ, 0x3c, !PT ;  /* 0x000000120f077212 */ /* 0x000fe400078e3cff */
[----:B------:R-:W-:Y:S02]  /*02c0*/  SHF.R.S32.HI R9, RZ, 0x1f, R12 ;  /* 0x0000001fff097819 */ /* 0x000fe4000001140c */
[----:B------:R-:W-:-:S02]  /*02d0*/  SHF.R.S32.HI R10, RZ, 0x1f, R13 ;  /* 0x0000001fff0a7819 */ /* 0x000fc4000001140d */
[----:B------:R-:W-:Y:S01]  /*02e0*/  SHF.R.S32.HI R15, RZ, 0x1f, R14 ;  /* 0x0000001fff0f7819 */ /* 0x000fe2000001140e */
[----:B------:R-:W-:Y:S01]  /*02f0*/  IMAD.IADD R12, R12, 0x1, R9 ;  /* 0x000000010c0c7824 */ /* 0x000fe200078e0209 */
[----:B------:R-:W-:Y:S01]  /*0300*/  LOP3.LUT R11, R11, R0, RZ, 0x3c, !PT ;  /* 0x000000000b0b7212 */ /* 0x000fe200078e3cff */
[----:B------:R-:W-:Y:S01]  /*0310*/  IMAD.IADD R13, R13, 0x1, R10 ;  /* 0x000000010d0d7824 */ /* 0x000fe200078e020a */
[----:B------:R-:W-:Y:S01]  /*0320*/  PRMT R4, R4, 0x5410, R5 ;  /* 0x0000541004047816 */ /* 0x000fe20000000005 */
[----:B------:R-:W-:Y:S01]  /*0330*/  IMAD.IADD R14, R14, 0x1, R15 ;  /* 0x000000010e0e7824 */ /* 0x000fe200078e020f */
[----:B------:R-:W-:Y:S02]  /*0340*/  LOP3.LUT R12, R12, R9, RZ, 0x3c, !PT ;  /* 0x000000090c0c7212 */ /* 0x000fe400078e3cff */
[----:B------:R-:W-:Y:S02]  /*0350*/  LOP3.LUT R13, R13, R10, RZ, 0x3c, !PT ;  /* 0x0000000a0d0d7212 */ /* 0x000fe400078e3cff */
[----:B------:R-:W-:-:S02]  /*0360*/  LOP3.LUT R14, R14, R15, RZ, 0x3c, !PT ;  /* 0x0000000f0e0e7212 */ /* 0x000fc400078e3cff */
[----:B------:R-:W-:Y:S02]  /*0370*/  PRMT R5, R6, 0x5410, R7 ;  /* 0x0000541006057816 */ /* 0x000fe40000000007 */
[----:B------:R-:W-:Y:S02]  /*0380*/  PRMT R6, R11, 0x5410, R12 ;  /* 0x000054100b067816 */ /* 0x000fe4000000000c */
[----:B------:R-:W-:-:S05]  /*0390*/  PRMT R7, R13, 0x5410, R14 ;  /* 0x000054100d077816 */ /* 0x000fca000000000e */
[----:B------:R-:W-:Y:S01]  /*03a0*/  STG.E.128 desc[UR4][R2.64], R4 ;  /* 0x0000000402007986 */ /* 0x000fe2000c101d04 */
[----:B------:R-:W-:Y:S05]  /*03b0*/  EXIT ;  /* 0x000000000000794d */ /* 0x000fea0003800000 */
.L_x_3513:
        /* <DEDUP_REMOVED lines=80> */
.L_x_3516:
        /* <DEDUP_REMOVED lines=9> */
.L_x_3517:
        /* <DEDUP_REMOVED lines=9> */
.L_x_3518:
        /* <DEDUP_REMOVED lines=10> */
.L_x_3519:
[----:B------:R-:W-:Y:S05]  /*0a80*/  BSYNC B1 ;  /* 0x0000000000017941 */ /* 0x000fea0003800000 */
.L_x_3515:
        /* <DEDUP_REMOVED lines=8> */
.L_x_3520:
[----:B------:R-:W-:Y:S05]  /*0b10*/  BSYNC B0 ;  /* 0x0000000000007941 */ /* 0x000fea0003800000 */
.L_x_3514:
        /* <DEDUP_REMOVED lines=9> */
.L_x_3521:
        /* <DEDUP_REMOVED lines=13> */
.L_x_5943:


//--------------------- .text._ZN2at6native18elementwise_kernelILi128ELi4EZNS0_15gpu_kernel_implINS0_10AbsFunctorIlEEEEvRNS_18TensorIteratorBaseERKT_EUliE_EEviT1_ --------------------------
	.section	.text._ZN2at6native18elementwise_kernelILi128ELi4EZNS0_15gpu_kernel_implINS0_10AbsFunctorIlEEEEvRNS_18TensorIteratorBaseERKT_EUliE_EEviT1_,"ax",@progbits
	.align	128
        .global         _ZN2at6native18elementwise_kernelILi128ELi4EZNS0_15gpu_kernel_implINS0_10AbsFunctorIlEEEEvRNS_18TensorIteratorBaseERKT_EUliE_EEviT1_
        .type           _ZN2at6native18elementwise_kernelILi128ELi4EZNS0_15gpu_kernel_implINS0_10AbsFunctorIlEEEEvRNS_18TensorIteratorBaseERKT_EUliE_EEviT1_,@function
        .size           _ZN2at6native18elementwise_kernelILi128ELi4EZNS0_15gpu_kernel_implINS0_10AbsFunctorIlEEEEvRNS_18TensorIteratorBaseERKT_EUliE_EEviT1_,(.L_x_5944 - _ZN2at6native18elementwise_kernelILi128ELi4EZNS0_15gpu_kernel_implINS0_10AbsFunctorIlEEEEvRNS_18TensorIteratorBaseERKT_EUliE_EEviT1_)
        .other          _ZN2at6native18elementwise_kernelILi128ELi4EZNS0_15gpu_kernel_implINS0_10AbsFunctorIlEEEEvRNS_18TensorIteratorBaseERKT_EUliE_EEviT1_,@"STO_CUDA_ENTRY STV_DEFAULT"
_ZN2at6native18elementwise_kernelILi128ELi4EZNS0_15gpu_kernel_implINS0_10AbsFunctorIlEEEEvRNS_18TensorIteratorBaseERKT_EUliE_EEviT1_:
.text._ZN2at6native18elementwise_kernelILi128ELi4EZNS0_15gpu_kernel_implINS0_10AbsFunctorIlEEEEvRNS_18TensorIteratorBaseERKT_EUliE_EEviT1_:
        /* <DEDUP_REMOVED lines=313> */
.L_x_3524:
        /* <DEDUP_REMOVED lines=19> */
[----:B--2---:R-:W-:Y:S01]  /*14c0*/  SHF.R.S32.HI R3, RZ, 0x1f, R2 ;  /* 0x0000001fff037819 */ /* 0x004fe20000011402 */
[----:B------:R-:W-:Y:S06]  /*14d0*/  BRA `(.L_x_3530) ;  /* 0x0000000c00547947 */ /* 0x000fec0003800000 */
.L_x_3528:
[----:B------:R0:W5:Y:S01]  /*14e0*/  LDG.E.U8 R2, desc[UR36][R4.64] ;  /* 0x0000002404027981 */ /* 0x000162000c1e1100 */
[----:B------:R-:W-:Y:S01]  /*14f0*/  IMAD.MOV.U32 R3, RZ, RZ, RZ ;  /* 0x000000ffff037224 */ /* 0x000fe200078e00ff */
[----:B------:R-:W-:Y:S06]  /*1500*/  BRA `(.L_x_3530) ;  /* 0x0000000c00487947 */ /* 0x000fec0003800000 */
.L_x_3527:
[----:B------:R-:W-:-:S13]  /*1510*/  ISETP.NE.AND P0, PT, R2, 0x2, PT ;  /* 0x000000020200780c */ /* 0x000fda0003f05270 */
[----:B------:R-:W-:Y:S05]  /*1520*/  @!P0 BRA `(.L_x_3531) ;  /* 0x0000000000248947 */ /* 0x000fea0003800000 */
[----:B------:R-:W-:-:S13]  /*1530*/  ISETP.NE.AND P0, PT, R2, 0x3, PT ;  /* 0x000000030200780c */ /* 0x000fda0003f05270 */
[----:B------:R-:W-:Y:S05]  /*1540*/  @!P0 BRA `(.L_x_3532) ;  /* 0x0000000000108947 */ /* 0x000fea0003800000 */
[----:B------:R-:W-:-:S13]  /*1550*/  ISETP.NE.AND P0, PT, R2, 0x4, PT ;  /* 0x000000040200780c */ /* 0x000fda0003f05270 */
[----:B------:R-:W-:Y:S05]  /*1560*/  @P0 BRA `(.L_x_3529) ;  /* 0x0000000800d80947 */ /* 0x000fea0003800000 */
[----:B------:R0:W5:Y:S01]  /*1570*/  LDG.E.64 R2, desc[UR36][R4.64] ;  /* 0x0000002404027981 */ /* 0x000162000c1e1b00 */
[----:B------:R-:W-:Y:S05]  /*1580*/  BRA `(.L_x_3530) ;  /* 0x0000000c00287947 */ /* 0x000fea0003800000 */
.L_x_3532:
[----:B------:R-:W2:Y:S02]  /*1590*/  LDG.E R2, desc[UR36][R4.64] ;  /* 0x0000002404027981 */ /* 0x000ea4000c1e1900 */
[----:B--2---:R-:W-:Y:S01]  /*15a0*/  SHF.R.S32.HI R3, RZ, 0x1f, R2 ;  /* 0x0000001fff037819 */ /* 0x004fe20000011402 */
[----:B------:R-:W-:Y:S06]  /*15b0*/  BRA `(.L_x_3530) ;  /* 0x0000000c001c7947 */ /* 0x000fec0003800000 */
.L_x_3531:
[----:B------:R-:W2:Y:S02]  /*15c0*/  LDG.E.S16 R2, desc[UR36][R4.64] ;  /* 0x0000002404027981 */ /* 0x000ea4000c1e1700 */
[----:B--2---:R-:W-:Y:S01]  /*15d0*/  SHF.R.S32.HI R3, RZ, 0x1f, R2 ;  /* 0x0000001fff037819 */ /* 0x004fe20000011402 */
[----:B------:R-:W-:Y:S06]  /*15e0*/  BRA `(.L_x_3530) ;  /* 0x0000000c00107947 */ /* 0x000fec0003800000 */
.L_x_3526:
[----:B------:R-:W-:-:S13]  /*15f0*/  ISETP.GT.AND P0, PT, R2, 0x6, PT ;  /* 0x000000060200780c */ /* 0x000fda0003f04270 */
[----:B------:R-:W-:Y:S05]  /*1600*/  @P0 BRA `(.L_x_3533) ;  /* 0x00000000002c0947 */ /* 0x000fea0003800000 */
[----:B------:R-:W-:-:S13]  /*1610*/  ISETP.NE.AND P0, PT, R2, 0x5, PT ;  /* 0x000000050200780c */ /* 0x000fda0003f05270 */
[----:B------:R-:W-:Y:S05]  /*1620*/  @!P0 BRA `(.L_x_3534) ;  /* 0x0000000000148947 */ /* 0x000fea0003800000 */
[----:B------:R-:W-:-:S13]  /*1630*/  ISETP.NE.AND P0, PT, R2, 0x6, PT ;  /* 0x000000060200780c */ /* 0x000fda0003f05270 */
[----:B------:R-:W-:Y:S05]  /*1640*/  @P0 BRA `(.L_x_3529) ;  /* 0x0000000800a00947 */ /* 0x000fea0003800000 */
[----:B------:R-:W2:Y:S02]  /*1650*/  LDG.E R2, desc[UR36][R4.64] ;  /* 0x0000002404027981 */ /* 0x000ea4000c1e1900 */
[----:B--2---:R-:W0:Y:S01]  /*1660*/  F2I.S64.TRUNC R2, R2 ;  /* 0x0000000200027311 */ /* 0x004e22000020d900 */
[----:B------:R-:W-:Y:S05]  /*1670*/  BRA `(.L_x_3530) ;  /* 0x0000000800ec7947 */ /* 0x000fea0003800000 */
.L_x_3534:
[----:B------:R-:W2:Y:S02]  /*1680*/  LDG.E.U16 R4, desc[UR36][R4.64] ;  /* 0x0000002404047981 */ /* 0x000ea4000c1e1500 */
[----:B--2---:R-:W-:-:S06]  /*1690*/  HADD2.F32 R2, -RZ, R4.H0_H0 ;  /* 0x20000004ff027230 */ /* 0x004fcc0000004100 */
[----:B------:R-:W0:Y:S01]  /*16a0*/  F2I.S64.TRUNC R2, R2 ;  /* 0x0000000200027311 */ /* 0x000e22000020d900 */
[----:B------:R-:W-:Y:S05]  /*16b0*/  BRA `(.L_x_3530) ;  /* 0x0000000800dc7947 */ /* 0x000fea0003800000 */
.L_x_3533:
[----:B------:R-:W-:-:S13]  /*16c0*/  ISETP.NE.AND P0, PT, R2, 0x7, PT ;  /* 0x000000070200780c */ /* 0x000fda0003f05270 */
[----:B------:R-:W-:Y:S05]  /*16d0*/  @!P0 BRA `(.L_x_3535) ;  /* 0x00000000002c8947 */ /* 0x000fea0003800000 */
[----:B------:R-:W-:-:S13]  /*16e0*/  ISETP.NE.AND P0, PT, R2, 0x8, PT ;  /* 0x000000080200780c */ /* 0x000fda0003f05270 */
[----:B------:R-:W-:Y:S05]  /*16f0*/  @!P0 BRA `(.L_x_3536) ;  /* 0x0000000000148947 */ /* 0x000fea0003800000 */
[----:B------:R-:W-:-:S13]  /*1700*/  ISETP.NE.AND P0, PT, R2, 0x9, PT ;  /* 0x000000090200780c */ /* 0x000fda0003f05270 */
[----:B------:R-:W-:Y:S05]  /*1710*/  @P0 BRA `(.L_x_3529) ;  /* 0x00000008006c0947 */ /* 0x000fea0003800000 */
[----:B------:R-:W2:Y:S02]  /*1720*/  LDG.E R2, desc[UR36][R4.64] ;  /* 0x0000002404027981 */ /* 0x000ea4000c1e1900 */
[----:B--2---:R-:W0:Y:S01]  /*1730*/  F2I.S64.TRUNC R2, R2 ;  /* 0x0000000200027311 */ /* 0x004e22000020d900 */
[----:B------:R-:W-:Y:S05]  /*1740*/  BRA `(.L_x_3530) ;  /* 0x0000000800b87947 */ /* 0x000fea0003800000 */
.L_x_3536:
[----:B------:R-:W2:Y:S02]  /*1750*/  LDG.E.U16 R4, desc[UR36][R4.64] ;  /* 0x0000002404047981 */ /* 0x000ea4000c1e1500 */
[----:B--2---:R-:W-:-:S06]  /*1760*/  HADD2.F32 R2, -RZ, R4.H0_H0 ;  /* 0x20000004ff027230 */ /* 0x004fcc0000004100 */
[----:B------:R-:W0:Y:S01]  /*1770*/  F2I.S64.TRUNC R2, R2 ;  /* 0x0000000200027311 */ /* 0x000e22000020d900 */
[----:B------:R-:W-:Y:S05]  /*1780*/  BRA `(.L_x_3530) ;  /* 0x0000000800a87947 */ /* 0x000fea0003800000 */
.L_x_3535:
[----:B------:R-:W2:Y:S02]  /*1790*/  LDG.E.64 R2, desc[UR36][R4.64] ;  /* 0x0000002404027981 */ /* 0x000ea4000c1e1b00 */
[----:B--2---:R-:W0:Y:S01]  /*17a0*/  F2I.S64.F64.TRUNC R2, R2 ;  /* 0x0000000200027311 */ /* 0x004e22000030d900 */
[----:B------:R-:W-:Y:S05]  /*17b0*/  BRA `(.L_x_3530) ;  /* 0x00000008009c7947 */ /* 0x000fea0003800000 */
.L_x_3525:
        /* <DEDUP_REMOVED lines=11> */
[----:B------:R-:W-:Y:S01]  /*1870*/  SEL R2, RZ, 0x1, !P0 ;  /* 0x00000001ff027807 */ /* 0x000fe20004000000 */
[----:B------:R-:W-:Y:S08]  /*1880*/  BRA `(.L_x_3530) ;  /* 0x0000000800687947 */ /* 0x000ff00003800000 */
.L_x_3539:
[----:B------:R-:W2:Y:S02]  /*1890*/  LDG.E.64 R2, desc[UR36][R4.64] ;  /* 0x0000002404027981 */ /* 0x000ea4000c1e1b00 */
[----:B--2---:R-:W0:Y:S01]  /*18a0*/  F2I.S64.F64.TRUNC R2, R2 ;  /* 0x0000000200027311 */ /* 0x004e22000030d900 */
[----:B------:R-:W-:Y:S05]  /*18b0*/  BRA `(.L_x_3530) ;  /* 0x00000008005c7947 */ /* 0x000fea0003800000 */
.L_x_3538:
        /* <DEDUP_REMOVED lines=24> */
[----:B------:R-:W-:-:S06]  /*1a40*/  LOP3.LUT R3, R3, 0x80000000, R0, 0xf8, !PT ;  /* 0x8000000003037812 */ /* 0x000fcc00078ef800 */
[----:B------:R-:W0:Y:S01]  /*1a50*/  F2I.S64.TRUNC R2, R3 ;  /* 0x0000000300027311 */ /* 0x000e22000020d900 */
[----:B------:R-:W-:Y:S05]  /*1a60*/  BRA `(.L_x_3530) ;  /* 0x0000000400f07947 */ /* 0x000fea0003800000 */
.L_x_3541:
        /* <DEDUP_REMOVED lines=11> */
[----:B------:R-:W-:-:S06]  /*1b20*/  LOP3.LUT R2, R2, 0x80000000, R3, 0xf8, !PT ;  /* 0x8000000002027812 */ /* 0x000fcc00078ef803 */
[----:B------:R-:W0:Y:S01]  /*1b30*/  F2I.S64.TRUNC R2, R2 ;  /* 0x0000000200027311 */ /* 0x000e22000020d900 */
[----:B------:R-:W-:Y:S05]  /*1b40*/  BRA `(.L_x_3530) ;  /* 0x0000000400b87947 */ /* 0x000fea0003800000 */
.L_x_3540:
[----:B------:R-:W2:Y:S02]  /*1b50*/  LDG.E.U16 R2, desc[UR36][R4.64] ;  /* 0x0000002404027981 */ /* 0x000ea4000c1e1500 */
[----:B--2---:R-:W-:-:S06]  /*1b60*/  IMAD.U32 R2, R2, 0x10000, RZ ;  /* 0x0001000002027824 */ /* 0x004fcc00078e00ff */
[----:B------:R-:W0:Y:S01]  /*1b70*/  F2I.S64.TRUNC R2, R2 ;  /* 0x0000000200027311 */ /* 0x000e22000020d900 */
[----:B------:R-:W-:Y:S05]  /*1b80*/  BRA `(.L_x_3530) ;  /* 0x0000000400a87947 */ /* 0x000fea0003800000 */
.L_x_3537:
        /* <DEDUP_REMOVED lines=9> */
[----:B------:R-:W-:Y:S01]  /*1c20*/  IMAD.MOV.U32 R3, RZ, RZ, RZ ;  /* 0x000000ffff037224 */ /* 0x000fe200078e00ff */
[----:B------:R-:W-:Y:S06]  /*1c30*/  BRA `(.L_x_3530) ;  /* 0x00000004007c7947 */ /* 0x000fec0003800000 */
.L_x_3544:
        /* <DEDUP_REMOVED lines=21> */
.L_x_3548:
[----:B------:R-:W-:Y:S05]  /*1d90*/  BSYNC B1 ;  /* 0x0000000000017941 */ /* 0x000fea0003800000 */
.L_x_3547:
[----:B------:R-:W-:Y:S01]  /*1da0*/  IMAD.SHL.U32 R2, R2, 0x100000, RZ ;  /* 0x0010000002027824 */ /* 0x000fe200078e00ff */
[----:B------:R-:W-:-:S04]  /*1db0*/  LEA R3, R0, 0x3b800000, 0x17 ;  /* 0x3b80000000037811 */ /* 0x000fc800078eb8ff */
[----:B------:R-:W-:-:S07]  /*1dc0*/  LOP3.LUT R2, R3, R2, R4, 0xfe, !PT ;  /* 0x0000000203027212 */ /* 0x000fce00078efe04 */
.L_x_3546:
[----:B------:R-:W-:Y:S05]  /*1dd0*/  BSYNC B0 ;  /* 0x0000000000007941 */ /* 0x000fea0003800000 */
.L_x_3545:
[----:B------:R-:W1:Y:S01]  /*1de0*/  F2I.S64.TRUNC R2, R2 ;  /* 0x0000000200027311 */ /* 0x000e62000020d900 */
[----:B------:R-:W-:Y:S05]  /*1df0*/  BRA `(.L_x_3530) ;  /* 0x00000004000c7947 */ /* 0x000fea0003800000 */
.L_x_3543:
        /* <DEDUP_REMOVED lines=21> */
.L_x_3552:
[----:B------:R-:W-:Y:S05]  /*1f50*/  BSYNC B1 ;  /* 0x0000000000017941 */ /* 0x000fea0003800000 */
.L_x_3551:
[----:B------:R-:W-:Y:S01]  /*1f60*/  IMAD.SHL.U32 R2, R2, 0x200000, RZ ;  /* 0x0020000002027824 */ /* 0x000fe200078e00ff */
[----:B------:R-:W-:-:S04]  /*1f70*/  LEA R3, R0, 0x37800000, 0x17 ;  /* 0x3780000000037811 */ /* 0x000fc800078eb8ff */
[----:B------:R-:W-:-:S07]  /*1f80*/  LOP3.LUT R2, R3, R2, R4, 0xfe, !PT ;  /* 0x0000000203027212 */ /* 0x000fce00078efe04 */
.L_x_3550:
[----:B------:R-:W-:Y:S05]  /*1f90*/  BSYNC B0 ;  /* 0x0000000000007941 */ /* 0x000fea0003800000 */
.L_x_3549:
[----:B------:R-:W2:Y:S01]  /*1fa0*/  F2I.S64.TRUNC R2, R2 ;  /* 0x0000000200027311 */ /* 0x000ea2000020d900 */
[----:B------:R-:W-:Y:S05]  /*1fb0*/  BRA `(.L_x_3530) ;  /* 0x00000000009c7947 */ /* 0x000fea0003800000 */
.L_x_3542:
        /* <DEDUP_REMOVED lines=14> */
.L_x_3556:
[----:B------:R-:W-:Y:S05]  /*20a0*/  BSYNC B0 ;  /* 0x0000000000007941 */ /* 0x000fea0003800000 */
.L_x_3555:
[----:B------:R-:W4:Y:S01]  /*20b0*/  F2I.S64.TRUNC R2, R2 ;  /* 0x0000000200027311 */ /* 0x000f22000020d900 */
[----:B------:R-:W-:Y:S05]  /*20c0*/  BRA `(.L_x_3530) ;  /* 0x0000000000587947 */ /* 0x000fea0003800000 */
.L_x_3529:
        /* <DEDUP_REMOVED lines=16> */
.L_x_3557:
[----:B------:R-:W-:Y:S01]  /*21d0*/  CS2R R2, SRZ ;  /* 0x0000000000027805 */ /* 0x000fe2000001ff00 */
[----:B------:R-:W-:Y:S06]  /*21e0*/  BRA `(.L_x_3530) ;  /* 0x0000000000107947 */ /* 0x000fec0003800000 */
.L_x_3554:
[----:B------:R0:W5:Y:S01]  /*21f0*/  LDG.E.64 R2, desc[UR36][R4.64] ;  /* 0x0000002404027981 */ /* 0x000162000c1e1b00 */
[----:B------:R-:W-:Y:S05]  /*2200*/  BRA `(.L_x_3530) ;  /* 0x0000000000087947 */ /* 0x000fea0003800000 */
.L_x_3553:
[----:B------:R3:W5:Y:S01]  /*2210*/  LDG.E R2, desc[UR36][R4.64] ;  /* 0x0000002404027981 */ /* 0x000762000c1e1900 */
[----:B------:R-:W-:-:S07]  /*2220*/  IMAD.MOV.U32 R3, RZ, RZ, RZ ;  /* 0x000000ffff037224 */ /* 0x000fce00078e00ff */
.L_x_3530:
[----:B------:R-:W0:Y:S02]  /*2230*/  LDC.U8 R6, c[0x0][0x421] ;  /* 0x00010840ff067b82 */ /* 0x000e240000000000 */
[----:B012345:R-:W-:Y:S02]  /*2240*/  IADD3 R5, P0, RZ, -R2, RZ ;  /* 0x80000002ff057210 */ /* 0x03ffe40007f1e0ff */
[----:B------:R-:W-:-:S03]  /*2250*/  ISETP.LT.AND P1, PT, R3, RZ, PT ;  /* 0x000000ff0300720c */ /* 0x000fc60003f21270 */
[----:B------:R-:W-:Y:S01]  /*2260*/  IMAD.X R7, RZ, RZ, ~R3, P0 ;  /* 0x000000ffff077224 */ /* 0x000fe200000e0e03 */
[----:B------:R-:W-:-:S04]  /*2270*/  SEL R9, R5, R2, P1 ;  /* 0x0000000205097207 */ /* 0x000fc80000800000 */
[----:B------:R-:W-:Y:S01]  /*2280*/  SEL R5, R7, R3, P1 ;  /* 0x0000000307057207 */ /* 0x000fe20000800000 */
[----:B------:R-:W-:Y:S01]  /*2290*/  IMAD.MOV.U32 R4, RZ, RZ, R9 ;  /* 0x000000ffff047224 */ /* 0x000fe200078e0009 */
        /* <DEDUP_REMOVED lines=13> */
.L_x_3561:
[----:B------:R3:W-:Y:S01]  /*2370*/  STG.E.U8 desc[UR36][R16.64], R9 ;  /* 0x0000000910007986 */ /* 0x0007e2000c101124 */
[----:B------:R-:W-:Y:S05]  /*2380*/  BRA `(.L_x_3563) ;  /* 0x0000001000407947 */ /* 0x000fea0003800000 */
.L_x_3560:
[----:B------:R-:W-:-:S13]  /*2390*/  ISETP.NE.AND P0, PT, R0, 0x2, PT ;  /* 0x000000020000780c */ /* 0x000fda0003f05270 */
[----:B------:R-:W-:Y:S05]  /*23a0*/  @!P0 BRA `(.L_x_3564) ;  /* 0x0000000000208947 */ /* 0x000fea0003800000 */
[----:B------:R-:W-:-:S13]  /*23b0*/  ISETP.NE.AND P0, PT, R0, 0x3, PT ;  /* 0x000000030000780c */ /* 0x000fda0003f05270 */
[----:B------:R-:W-:Y:S05]  /*23c0*/  @!P0 BRA `(.L_x_3565) ;  /* 0x0000000000108947 */ /* 0x000fea0003800000 */
[----:B------:R-:W-:-:S13]  /*23d0*/  ISETP.NE.AND P0, PT, R0, 0x4, PT ;  /* 0x000000040000780c */ /* 0x000fda0003f05270 */
[----:B------:R-:W-:Y:S05]  /*23e0*/  @P0 BRA `(.L_x_3562) ;  /* 0x0000000c00d80947 */ /* 0x000fea0003800000 */
[----:B------:R0:W-:Y:S01]  /*23f0*/  STG.E.64 desc[UR36][R16.64], R4 ;  /* 0x0000000410007986 */ /* 0x0001e2000c101b24 */
[----:B------:R-:W-:Y:S05]  /*2400*/  BRA `(.L_x_3563) ;  /* 0x0000001000207947 */ /* 0x000fea0003800000 */
.L_x_3565:
[----:B------:R1:W-:Y:S01]  /*2410*/  STG.E desc[UR36][R16.64], R9 ;  /* 0x0000000910007986 */ /* 0x0003e2000c101924 */
[----:B------:R-:W-:Y:S05]  /*2420*/  BRA `(.L_x_3563) ;  /* 0x0000001000187947 */ /* 0x000fea0003800000 */
.L_x_3564:
[----:B------:R2:W-:Y:S01]  /*2430*/  STG.E.U16 desc[UR36][R16.64], R9 ;  /* 0x0000000910007986 */ /* 0x0005e2000c101524 */
[----:B------:R-:W-:Y:S05]  /*2440*/  BRA `(.L_x_3563) ;  /* 0x0000001000107947 */ /* 0x000fea0003800000 */
.L_x_3559:
[----:B------:R-:W-:-:S13]  /*2450*/  ISETP.GT.AND P0, PT, R0, 0x6, PT ;  /* 0x000000060000780c */ /* 0x000fda0003f04270 */
[----:B------:R-:W-:Y:S05]  /*2460*/  @P0 BRA `(.L_x_3566) ;  /* 0x0000000000540947 */ /* 0x000fea0003800000 */
[----:B------:R-:W-:-:S13]  /*2470*/  ISETP.NE.AND P0, PT, R0, 0x5, PT ;  /* 0x000000050000780c */ /* 0x000fda0003f05270 */
[----:B------:R-:W-:Y:S05]  /*2480*/  @!P0 BRA `(.L_x_3567) ;  /* 0x0000000000288947 */ /* 0x000fea0003800000 */
[----:B------:R-:W-:-:S13]  /*2490*/  ISETP.NE.AND P0, PT, R0, 0x6, PT ;  /* 0x000000060000780c */ /* 0x000fda0003f05270 */
[----:B------:R-:W-:Y:S05]  /*24a0*/  @P0 BRA `(.L_x_3562) ;  /* 0x0000000c00a80947 */ /* 0x000fea0003800000 */
[----:B------:R-:W-:Y:S02]  /*24b0*/  ISETP.LT.AND P0, PT, R3, RZ, PT ;  /* 0x000000ff0300720c */ /* 0x000fe40003f01270 */
[----:B------:R-:W-:-:S05]  /*24c0*/  IADD3 R4, P1, RZ, -R2, RZ ;  /* 0x80000002ff047210 */ /* 0x000fca0007f3e0ff */
[----:B------:R-:W-:-:S06]  /*24d0*/  IMAD.X R5, RZ, RZ, ~R3, P1 ;  /* 0x000000ffff057224 */ /* 0x000fcc00008e0e03 */
[----:B------:R-:W-:Y:S02]  /*24e0*/  @P0 IMAD.MOV.U32 R3, RZ, RZ, R5 ;  /* 0x000000ffff030224 */ /* 0x000fe400078e0005 */
[----:B------:R-:W-:-:S04]  /*24f0*/  @P0 IMAD.MOV.U32 R2, RZ, RZ, R4 ;  /* 0x000000ffff020224 */ /* 0x000fc800078e0004 */
[----:B------:R-:W0:Y:S02]  /*2500*/  I2F.S64 R3, R2 ;  /* 0x0000000200037312 */ /* 0x000e240000301400 */
[----:B0-----:R0:W-:Y:S01]  /*2510*/  STG.E desc[UR36][R16.64], R3 ;  /* 0x0000000310007986 */ /* 0x0011e2000c101924 */
[----:B------:R-:W-:Y:S05]  /*2520*/  BRA `(.L_x_3563) ;  /* 0x0000000c00d87947 */ /* 0x000fea0003800000 */
.L_x_3567:
[----:B------:R-:W-:Y:S02]  /*2530*/  ISETP.LT.AND P0, PT, R3, RZ, PT ;  /* 0x000000ff0300720c */ /* 0x000fe40003f01270 */
[----:B------:R-:W-:-:S05]  /*2540*/  IADD3 R4, P1, RZ, -R2, RZ ;  /* 0x80000002ff047210 */ /* 0x000fca0007f3e0ff */
[----:B------:R-:W-:-:S06]  /*2550*/  IMAD.X R5, RZ, RZ, ~R3, P1 ;  /* 0x000000ffff057224 */ /* 0x000fcc00008e0e03 */
[----:B------:R-:W-:Y:S02]  /*2560*/  @P0 IMAD.MOV.U32 R2, RZ, RZ, R4 ;  /* 0x000000ffff020224 */ /* 0x000fe400078e0004 */
[----:B------:R-:W-:-:S04]  /*2570*/  @P0 IMAD.MOV.U32 R3, RZ, RZ, R5 ;  /* 0x000000ffff030224 */ /* 0x000fc800078e0005 */
[----:B------:R-:W0:Y:S02]  /*2580*/  I2F.S64 R0, R2 ;  /* 0x0000000200007312 */ /* 0x000e240000301400 */
[----:B0-----:R-:W-:-:S05]  /*2590*/  F2FP.F16.F32.PACK_AB R0, RZ, R0 ;  /* 0x00000000ff00723e */ /* 0x001fca00000000ff */
[----:B------:R0:W-:Y:S01]  /*25a0*/  STG.E.U16 desc[UR36][R16.64], R0 ;  /* 0x0000000010007986 */ /* 0x0001e2000c101524 */
[----:B------:R-:W-:Y:S05]  /*25b0*/  BRA `(.L_x_3563) ;  /* 0x0000000c00b47947 */ /* 0x000fea0003800000 */
.L_x_3566:
[----:B------:R-:W-:-:S13]  /*25c0*/  ISETP.NE.AND P0, PT, R0, 0x7, PT ;  /* 0x000000070000780c */ /* 0x000fda0003f05270 */
[----:B------:R-:W-:Y:S05]  /*25d0*/  @!P0 BRA `(.L_x_3568) ;  /* 0x00000000005c8947 */ /* 0x000fea0003800000 */
        /* <DEDUP_REMOVED lines=8> */
[----:B------:R-:W-:Y:S02]  /*2660*/  @P0 IMAD.MOV.U32 R3, RZ, RZ, R5 ;  /* 0x000000ffff030224 */ /* 0x000fe400078e0005 */
[----:B------:R-:W-:Y:S02]  /*2670*/  IMAD.MOV.U32 R5, RZ, RZ, RZ ;  /* 0x000000ffff057224 */ /* 0x000fe400078e00ff */
[----:B------:R-:W0:Y:S03]  /*2680*/  I2F.S64 R4, R2 ;  /* 0x0000000200047312 */ /* 0x000e260000301400 */
[----:B0-----:R0:W-:Y:S01]  /*2690*/  STG.E.64 desc[UR36][R16.64], R4 ;  /* 0x0000000410007986 */ /* 0x0011e2000c101b24 */
[----:B------:R-:W-:Y:S05]  /*26a0*/  BRA `(.L_x_3563) ;  /* 0x0000000c00787947 */ /* 0x000fea0003800000 */
.L_x_3569:
[----:B------:R-:W-:Y:S02]  /*26b0*/  ISETP.LT.AND P0, PT, R3, RZ, PT ;  /* 0x000000ff0300720c */ /* 0x000fe40003f01270 */
[----:B------:R-:W-:-:S05]  /*26c0*/  IADD3 R4, P1, RZ, -R2, RZ ;  /* 0x80000002ff047210 */ /* 0x000fca0007f3e0ff */
[----:B------:R-:W-:-:S06]  /*26d0*/  IMAD.X R5, RZ, RZ, ~R3, P1 ;  /* 0x000000ffff057224 */ /* 0x000fcc00008e0e03 */
[----:B------:R-:W-:Y:S02]  /*26e0*/  @P0 IMAD.MOV.U32 R2, RZ, RZ, R4 ;  /* 0x000000ffff020224 */ /* 0x000fe400078e0004 */
[----:B------:R-:W-:-:S04]  /*26f0*/  @P0 IMAD.MOV.U32 R3, RZ, RZ, R5 ;  /* 0x000000ffff030224 */ /* 0x000fc800078e0005 */
[----:B------:R-:W0:Y:S02]  /*2700*/  I2F.S64 R2, R2 ;  /* 0x0000000200027312 */ /* 0x000e240000301400 */
[----:B0-----:R-:W-:-:S04]  /*2710*/  F2FP.F16.F32.PACK_AB R3, RZ, R2 ;  /* 0x00000002ff03723e */ /* 0x001fc800000000ff */
[----:B------:R-:W-:-:S05]  /*2720*/  PRMT R3, R3, 0x5410, RZ ;  /* 0x0000541003037816 */ /* 0x000fca00000000ff */
[----:B------:R0:W-:Y:S01]  /*2730*/  STG.E desc[UR36][R16.64], R3 ;  /* 0x0000000310007986 */ /* 0x0001e2000c101924 */
[----:B------:R-:W-:Y:S05]  /*2740*/  BRA `(.L_x_3563) ;  /* 0x0000000c00507947 */ /* 0x000fea0003800000 */
.L_x_3568:
[----:B------:R-:W-:Y:S02]  /*2750*/  ISETP.LT.AND P0, PT, R3, RZ, PT ;  /* 0x000000ff0300720c */ /* 0x000fe40003f01270 */
[----:B------:R-:W-:-:S05]  /*2760*/  IADD3 R4, P1, RZ, -R2, RZ ;  /* 0x80000002ff047210 */ /* 0x000fca0007f3e0ff */
[----:B------:R-:W-:-:S06]  /*2770*/  IMAD.X R5, RZ, RZ, ~R3, P1 ;  /* 0x000000ffff057224 */ /* 0x000fcc00008e0e03 */
[----:B------:R-:W-:Y:S02]  /*2780*/  @P0 IMAD.MOV.U32 R2, RZ, RZ, R4 ;  /* 0x000000ffff020224 */ /* 0x000fe400078e0004 */
[----:B------:R-:W-:-:S06]  /*2790*/  @P0 IMAD.MOV.U32 R3, RZ, RZ, R5 ;  /* 0x000000ffff030224 */ /* 0x000fcc00078e0005 */
[----:B------:R-:W0:Y:S02]  /*27a0*/  I2F.F64.S64 R2, R2 ;  /* 0x0000000200027312 */ /* 0x000e240000301c00 */
[----:B0-----:R0:W-:Y:S01]  /*27b0*/  STG.E.64 desc[UR36][R16.64], R2 ;  /* 0x0000000210007986 */ /* 0x0011e2000c101b24 */
[----:B------:R-:W-:Y:S05]  /*27c0*/  BRA `(.L_x_3563) ;  /* 0x0000000c00307947 */ /* 0x000fea0003800000 */
.L_x_3558:
        /* <DEDUP_REMOVED lines=8> */
[----:B------:R-:W-:-:S04]  /*2850*/  ISETP.NE.U32.AND P0, PT, R2, RZ, PT ;  /* 0x000000ff0200720c */ /* 0x000fc80003f05070 */
[----:B------:R-:W-:-:S04]  /*2860*/  ISETP.NE.AND.EX P0, PT, R3, RZ, PT, P0 ;  /* 0x000000ff0300720c */ /* 0x000fc80003f05300 */
[----:B------:R-:W-:-:S05]  /*2870*/  SEL R3, RZ, 0x1, !P0 ;  /* 0x00000001ff037807 */ /* 0x000fca0004000000 */
[----:B------:R0:W-:Y:S01]  /*2880*/  STG.E.U8 desc[UR36][R16.64], R3 ;  /* 0x0000000310007986 */ /* 0x0001e2000c101124 */
[----:B------:R-:W-:Y:S05]  /*2890*/  BRA `(.L_x_3563) ;  /* 0x0000000800fc7947 */ /* 0x000fea0003800000 */
.L_x_3572:
[----:B------:R-:W-:Y:S02]  /*28a0*/  ISETP.LT.AND P0, PT, R3, RZ, PT ;  /* 0x000000ff0300720c */ /* 0x000fe40003f01270 */
[----:B------:R-:W-:Y:S02]  /*28b0*/  CS2R R6, SRZ ;  /* 0x0000000000067805 */ /* 0x000fe4000001ff00 */
[----:B------:R-:W-:-:S05]  /*28c0*/  IADD3 R4, P1, RZ, -R2, RZ ;  /* 0x80000002ff047210 */ /* 0x000fca0007f3e0ff */
[----:B------:R-:W-:-:S04]  /*28d0*/  IMAD.X R5, RZ, RZ, ~R3, P1 ;  /* 0x000000ffff057224 */ /* 0x000fc800008e0e03 */
[----:B------:R-:W-:Y:S02]  /*28e0*/  @P0 IMAD.MOV.U32 R2, RZ, RZ, R4 ;  /* 0x000000ffff020224 */ /* 0x000fe400078e0004 */
[----:B------:R-:W-:-:S04]  /*28f0*/  @P0 IMAD.MOV.U32 R3, RZ, RZ, R5 ;  /* 0x000000ffff030224 */ /* 0x000fc800078e0005 */
[----:B------:R-:W0:Y:S02]  /*2900*/  I2F.F64.S64 R4, R2 ;  /* 0x0000000200047312 */ /* 0x000e240000301c00 */
[----:B0-----:R0:W-:Y:S01]  /*2910*/  STG.E.128 desc[UR36][R16.64], R4 ;  /* 0x0000000410007986 */ /* 0x0011e2000c101d24 */
[----:B------:R-:W-:Y:S05]  /*2920*/  BRA `(.L_x_3563) ;  /* 0x0000000800d87947 */ /* 0x000fea0003800000 */
.L_x_3571:
[----:B------:R-:W-:-:S13]  /*2930*/  ISETP.NE.AND P0, PT, R0, 0xf, PT ;  /* 0x0000000f0000780c */ /* 0x000fda0003f05270 */
[----:B------:R-:W-:Y:S05]  /*2940*/  @!P0 BRA `(.L_x_3573) ;  /* 0x0000000000dc8947 */ /* 0x000fea0003800000 */
[----:B------:R-:W-:-:S13]  /*2950*/  ISETP.NE.AND P0, PT, R0, 0x17, PT ;  /* 0x000000170000780c */ /* 0x000fda0003f05270 */
[----:B------:R-:W-:Y:S05]  /*2960*/  @!P0 BRA `(.L_x_3574) ;  /* 0x0000000000688947 */ /* 0x000fea0003800000 */
[----:B------:R-:W-:-:S13]  /*2970*/  ISETP.NE.AND P0, PT, R0, 0x18, PT ;  /* 0x000000180000780c */ /* 0x000fda0003f05270 */
[----:B------:R-:W-:Y:S05]  /*2980*/  @P0 BRA `(.L_x_3562) ;  /* 0x0000000800700947 */ /* 0x000fea0003800000 */
[----:B------:R-:W-:Y:S01]  /*2990*/  ISETP.LT.AND P0, PT, R3, RZ, PT ;  /* 0x000000ff0300720c */ /* 0x000fe20003f01270 */
[----:B------:R-:W-:Y:S01]  /*29a0*/  BSSY B0, `(.L_x_3575) ;  /* 0x0000013000007945 */ /* 0x000fe20003800000 */
[----:B------:R-:W-:-:S05]  /*29b0*/  IADD3 R4, P1, RZ, -R2, RZ ;  /* 0x80000002ff047210 */ /* 0x000fca0007f3e0ff */
[----:B------:R-:W-:-:S06]  /*29c0*/  IMAD.X R5, RZ, RZ, ~R3, P1 ;  /* 0x000000ffff057224 */ /* 0x000fcc00008e0e03 */
[----:B------:R-:W-:Y:S02]  /*29d0*/  @P0 IMAD.MOV.U32 R3, RZ, RZ, R5 ;  /* 0x000000ffff030224 */ /* 0x000fe400078e0005 */
[----:B------:R-:W-:-:S04]  /*29e0*/  @P0 IMAD.MOV.U32 R2, RZ, RZ, R4 ;  /* 0x000000ffff020224 */ /* 0x000fc800078e0004 */
[----:B------:R-:W0:Y:S02]  /*29f0*/  I2F.S64 R3, R2 ;  /* 0x0000000200037312 */ /* 0x000e240000301400 */
        /* <DEDUP_REMOVED lines=13> */
.L_x_3576:
[----:B------:R-:W-:Y:S05]  /*2ad0*/  BSYNC B0 ;  /* 0x0000000000007941 */ /* 0x000fea0003800000 */
.L_x_3575:
[----:B------:R-:W-:-:S05]  /*2ae0*/  LOP3.LUT R5, R0, R5, RZ, 0xfc, !PT ;  /* 0x0000000500057212 */ /* 0x000fca00078efcff */
[----:B------:R0:W-:Y:S01]  /*2af0*/  STG.E.U8 desc[UR36][R16.64], R5 ;  /* 0x0000000510007986 */ /* 0x0001e2000c101124 */
[----:B------:R-:W-:Y:S05]  /*2b00*/  BRA `(.L_x_3563) ;  /* 0x0000000800607947 */ /* 0x000fea0003800000 */
.L_x_3574:
[----:B------:R-:W-:Y:S01]  /*2b10*/  ISETP.LT.AND P0, PT, R3, RZ, PT ;  /* 0x000000ff0300720c */ /* 0x000fe20003f01270 */
[----:B------:R-:W-:Y:S01]  /*2b20*/  BSSY B0, `(.L_x_3577) ;  /* 0x0000014000007945 */ /* 0x000fe20003800000 */
[----:B------:R-:W-:-:S05]  /*2b30*/  IADD3 R4, P1, RZ, -R2, RZ ;  /* 0x80000002ff047210 */ /* 0x000fca0007f3e0ff */
[----:B------:R-:W-:-:S06]  /*2b40*/  IMAD.X R5, RZ, RZ, ~R3, P1 ;  /* 0x000000ffff057224 */ /* 0x000fcc00008e0e03 */
[----:B------:R-:W-:Y:S02]  /*2b50*/  @P0 IMAD.MOV.U32 R3, RZ, RZ, R5 ;  /* 0x000000ffff030224 */ /* 0x000fe400078e0005 */
[----:B------:R-:W-:-:S04]  /*2b60*/  @P0 IMAD.MOV.U32 R2, RZ, RZ, R4 ;  /* 0x000000ffff020224 */ /* 0x000fc800078e0004 */
[----:B------:R-:W0:Y:S02]  /*2b70*/  I2F.S64 R3, R2 ;  /* 0x0000000200037312 */ /* 0x000e240000301400 */
        /* <DEDUP_REMOVED lines=11> */
.L_x_3578:
[----:B------:R-:W-:Y:S01]  /*2c30*/  IMAD.MOV.U32 R0, RZ, RZ, 0x7f ;  /* 0x0000007fff007424 */ /* 0x000fe200078e00ff */
[----:B------:R-:W-:-:S04]  /*2c40*/  ISETP.GT.U32.AND P0, PT, R4, 0x7f800000, PT ;  /* 0x7f8000000400780c */ /* 0x000fc80003f04070 */
[----:B------:R-:W-:-:S09]  /*2c50*/  SEL R0, R0, 0x7c, P0 ;  /* 0x0000007c00007807 */ /* 0x000fd20000000000 */
.L_x_3579:
[----:B------:R-:W-:Y:S05]  /*2c60*/  BSYNC B0 ;  /* 0x0000000000007941 */ /* 0x000fea0003800000 */
.L_x_3577:
[----:B------:R-:W-:-:S04]  /*2c70*/  LOP3.LUT R2, R3, 0x80000000, RZ, 0xc0, !PT ;  /* 0x8000000003027812 */ /* 0x000fc800078ec0ff */
[----:B------:R-:W-:-:S04]  /*2c80*/  SHF.R.U32.HI R3, RZ, 0x18, R2 ;  /* 0x00000018ff037819 */ /* 0x000fc80000011602 */
[----:B------:R-:W-:-:S05]  /*2c90*/  LOP3.LUT R3, R0, R3, RZ, 0xfc, !PT ;  /* 0x0000000300037212 */ /* 0x000fca00078efcff */
[----:B------:R0:W-:Y:S01]  /*2ca0*/  STG.E.U8 desc[UR36][R16.64], R3 ;  /* 0x0000000310007986 */ /* 0x0001e2000c101124 */
[----:B------:R-:W-:Y:S05]  /*2cb0*/  BRA `(.L_x_3563) ;  /* 0x0000000400f47947 */ /* 0x000fea0003800000 */
.L_x_3573:
[----:B------:R-:W-:Y:S02]  /*2cc0*/  ISETP.LT.AND P0, PT, R3, RZ, PT ;  /* 0x000000ff0300720c */ /* 0x000fe40003f01270 */
[----:B------:R-:W-:-:S05]  /*2cd0*/  IADD3 R4, P1, RZ, -R2, RZ ;  /* 0x80000002ff047210 */ /* 0x000fca0007f3e0ff */
[----:B------:R-:W-:-:S06]  /*2ce0*/  IMAD.X R5, RZ, RZ, ~R3, P1 ;  /* 0x000000ffff057224 */ /* 0x000fcc00008e0e03 */
[----:B------:R-:W-:Y:S02]  /*2cf0*/  @P0 IMAD.MOV.U32 R2, RZ, RZ, R4 ;  /* 0x000000ffff020224 */ /* 0x000fe400078e0004 */
[----:B------:R-:W-:-:S04]  /*2d00*/  @P0 IMAD.MOV.U32 R3, RZ, RZ, R5 ;  /* 0x000000ffff030224 */ /* 0x000fc800078e0005 */
[----:B------:R-:W0:Y:S02]  /*2d10*/  I2F.S64 R0, R2 ;  /* 0x0000000200007312 */ /* 0x000e240000301400 */
[----:B0-----:R-:W-:-:S05]  /*2d20*/  F2FP.BF16.F32.PACK_AB R0, RZ, R0 ;  /* 0x00000000ff00723e */ /* 0x001fca00000010ff */
[----:B------:R0:W-:Y:S01]  /*2d30*/  STG.E.U16 desc[UR36][R16.64], R0 ;  /* 0x0000000010007986 */ /* 0x0001e2000c101524 */
[----:B------:R-:W-:Y:S05]  /*2d40*/  BRA `(.L_x_3563) ;  /* 0x0000000400d07947 */ /* 0x000fea0003800000 */
.L_x_3570:
        /* <DEDUP_REMOVED lines=10> */
.L_x_3582:
[----:B------:R-:W-:Y:S01]  /*2df0*/  ISETP.LT.AND P0, PT, R3, RZ, PT ;  /* 0x000000ff0300720c */ /* 0x000fe20003f01270 */
[----:B------:R-:W-:Y:S01]  /*2e00*/  BSSY B0, `(.L_x_3583) ;  /* 0x0000019000007945 */ /* 0x000fe20003800000 */
[----:B------:R-:W-:Y:S01]  /*2e10*/  IADD3 R4, P1, RZ, -R2, RZ ;  /* 0x80000002ff047210 */ /* 0x000fe20007f3e0ff */
[----:B------:R-:W-:-:S04]  /*2e20*/  IMAD.MOV.U32 R8, RZ, RZ, 0x80 ;  /* 0x00000080ff087424 */ /* 0x000fc800078e00ff */
        /* <DEDUP_REMOVED lines=18> */
.L_x_3585:
[----:B------:R-:W-:-:S04]  /*2f50*/  LOP3.LUT R2, R3, 0x80000000, RZ, 0xc0, !PT ;  /* 0x8000000003027812 */ /* 0x000fc800078ec0ff */
[----:B------:R-:W-:-:S04]  /*2f60*/  SHF.R.U32.HI R3, RZ, 0x18, R2 ;  /* 0x00000018ff037819 */ /* 0x000fc80000011602 */
[----:B------:R-:W-:-:S04]  /*2f70*/  LOP3.LUT R0, R0, R3, RZ, 0xfc, !PT ;  /* 0x0000000300007212 */ /* 0x000fc800078efcff */
[----:B------:R-:W-:-:S07]  /*2f80*/  PRMT R8, R0, 0x7610, R8 ;  /* 0x0000761000087816 */ /* 0x000fce0000000008 */
.L_x_3584:
[----:B------:R-:W-:Y:S05]  /*2f90*/  BSYNC B0 ;  /* 0x0000000000007941 */ /* 0x000fea0003800000 */
.L_x_3583:
[----:B------:R0:W-:Y:S01]  /*2fa0*/  STG.E.U8 desc[UR36][R16.64], R8 ;  /* 0x0000000810007986 */ /* 0x0001e2000c101124 */
[----:B------:R-:W-:Y:S05]  /*2fb0*/  BRA `(.L_x_3563) ;  /* 0x0000000400347947 */ /* 0x000fea0003800000 */
.L_x_3581:
        /* <DEDUP_REMOVED lines=22> */
.L_x_3588:
[----:B------:R-:W-:-:S04]  /*3120*/  LOP3.LUT R2, R3, 0x80000000, RZ, 0xc0, !PT ;  /* 0x8000000003027812 */ /* 0x000fc800078ec0ff */
[----:B------:R-:W-:-:S04]  /*3130*/  SHF.R.U32.HI R3, RZ, 0x18, R2 ;  /* 0x00000018ff037819 */ /* 0x000fc80000011602 */
[----:B------:R-:W-:-:S04]  /*3140*/  LOP3.LUT R0, R0, R3, RZ, 0xfc, !PT ;  /* 0x0000000300007212 */ /* 0x000fc800078efcff */
[----:B------:R-:W-:-:S07]  /*3150*/  PRMT R8, R0, 0x7610, R8 ;  /* 0x0000761000087816 */ /* 0x000fce0000000008 */
.L_x_3587:
[----:B------:R-:W-:Y:S05]  /*3160*/  BSYNC B0 ;  /* 0x0000000000007941 */ /* 0x000fea0003800000 */
.L_x_3586:
[----:B------:R0:W-:Y:S01]  /*3170*/  STG.E.U8 desc[UR36][R16.64], R8 ;  /* 0x0000000810007986 */ /* 0x0001e2000c101124 */
[----:B------:R-:W-:Y:S05]  /*3180*/  BRA `(.L_x_3563) ;  /* 0x0000000000c07947 */ /* 0x000fea0003800000 */
.L_x_3580:
        /* <DEDUP_REMOVED lines=28> */
.L_x_3562:
        /* <DEDUP_REMOVED lines=16> */
.L_x_3591:
[----:B------:R-:W-:Y:S05]  /*3450*/  BRA `(.L_x_3563) ;  /* 0x00000000000c7947 */ /* 0x000fea0003800000 */
.L_x_3590:
[----:B------:R0:W-:Y:S01]  /*3460*/  STG.E.64 desc[UR36][R16.64], R4 ;  /* 0x0000000410007986 */ /* 0x0001e2000c101b24 */
[----:B------:R-:W-:Y:S05]  /*3470*/  BRA `(.L_x_3563) ;  /* 0x0000000000047947 */ /* 0x000fea0003800000 */
.L_x_3589:
[----:B------:R0:W-:Y:S02]  /*3480*/  STG.E desc[UR36][R16.64], R9 ;  /* 0x0000000910007986 */ /* 0x0001e4000c101924 */
.L_x_3563:
[----:B------:R-:W-:-:S04]  /*3490*/  IMAD R18, R23, 0x200, R18 ;  /* 0x0000020017127824 */ /* 0x000fc800078e0212 */
[----:B------:R-:W-:-:S07]  /*34a0*/  VIADD R19, R18, 0x80 ;  /* 0x0000008012137836 */ /* 0x000fce0000000000 */
.L_x_3523:
[----:B------:R-:W-:Y:S05]  /*34b0*/  BSYNC B6 ;  /* 0x0000000000067941 */ /* 0x000fea0003800000 */
.L_x_3522:
        /* <DEDUP_REMOVED lines=307> */
.L_x_3594:
        /* <DEDUP_REMOVED lines=21> */
.L_x_3598:
[----:B------:R0:W5:Y:S01]  /*4940*/  LDG.E.U8 R2, desc[UR36][R4.64] ;  /* 0x0000002404027981 */ /* 0x000162000c1e1100 */
[----:B------:R-:W-:Y:S01]  /*4950*/  IMAD.MOV.U32 R3, RZ, RZ, RZ ;  /* 0x000000ffff037224 */ /* 0x000fe200078e00ff */
[----:B------:R-:W-:Y:S06]  /*4960*/  BRA `(.L_x_3600) ;  /* 0x0000000c00487947 */ /* 0x000fec0003800000 */
.L_x_3597:
        /* <DEDUP_REMOVED lines=8> */
.L_x_3602:
[----:B------:R-:W2:Y:S02]  /*49f0*/  LDG.E R2, desc[UR36][R4.64] ;  /* 0x0000002404027981 */ /* 0x000ea4000c1e1900 */
[----:B--2---:R-:W-:Y:S01]  /*4a00*/  SHF.R.S32.HI R3, RZ, 0x1f, R2 ;  /* 0x0000001fff037819 */ /* 0x004fe20000011402 */
[----:B------:R-:W-:Y:S06]  /*4a10*/  BRA `(.L_x_3600) ;  /* 0x0000000c001c7947 */ /* 0x000fec0003800000 */
.L_x_3601:
[----:B------:R-:W2:Y:S02]  /*4a20*/  LDG.E.S16 R2, desc[UR36][R4.64] ;  /* 0x0000002404027981 */ /* 0x000ea4000c1e1700 */
[----:B--2---:R-:W-:Y:S01]  /*4a30*/  SHF.R.S32.HI R3, RZ, 0x1f, R2 ;  /* 0x0000001fff037819 */ /* 0x004fe20000011402 */
[----:B------:R-:W-:Y:S06]  /*4a40*/  BRA `(.L_x_3600) ;  /* 0x0000000c00107947 */ /* 0x000fec0003800000 */
.L_x_3596:
        /* <DEDUP_REMOVED lines=9> */
.L_x_3604:
[----:B------:R-:W2:Y:S02]  /*4ae0*/  LDG.E.U16 R4, desc[UR36][R4.64] ;  /* 0x0000002404047981 */ /* 0x000ea4000c1e1500 */
[----:B--2---:R-:W-:-:S06]  /*4af0*/  HADD2.F32 R2, -RZ, R4.H0_H0 ;  /* 0x20000004ff027230 */ /* 0x004fcc0000004100 */
[----:B------:R-:W0:Y:S01]  /*4b00*/  F2I.S64.TRUNC R2, R2 ;  /* 0x0000000200027311 */ /* 0x000e22000020d900 */
[----:B------:R-:W-:Y:S05]  /*4b10*/  BRA `(.L_x_3600) ;  /* 0x0000000800dc7947 */ /* 0x000fea0003800000 */
.L_x_3603:
        /* <DEDUP_REMOVED lines=9> */
.L_x_3606:
[----:B------:R-:W2:Y:S02]  /*4bb0*/  LDG.E.U16 R4, desc[UR36][R4.64] ;  /* 0x0000002404047981 */ /* 0x000ea4000c1e1500 */
[----:B--2---:R-:W-:-:S06]  /*4bc0*/  HADD2.F32 R2, -RZ, R4.H0_H0 ;  /* 0x20000004ff027230 */ /* 0x004fcc0000004100 */
[----:B------:R-:W0:Y:S01]  /*4bd0*/  F2I.S64.TRUNC R2, R2 ;  /* 0x0000000200027311 */ /* 0x000e22000020d900 */
[----:B------:R-:W-:Y:S05]  /*4be0*/  BRA `(.L_x_3600) ;  /* 0x0000000800a87947 */ /* 0x000fea0003800000 */
.L_x_3605:
[----:B------:R-:W2:Y:S02]  /*4bf0*/  LDG.E.64 R2, desc[UR36][R4.64] ;  /* 0x0000002404027981 */ /* 0x000ea4000c1e1b00 */
[----:B--2---:R-:W0:Y:S01]  /*4c00*/  F2I.S64.F64.TRUNC R2, R2 ;  /* 0x0000000200027311 */ /* 0x004e22000030d900 */
[----:B------:R-:W-:Y:S05]  /*4c10*/  BRA `(.L_x_3600) ;  /* 0x00000008009c7947 */ /* 0x000fea0003800000 */
.L_x_3595:
        /* <DEDUP_REMOVED lines=13> */
.L_x_3609:
[----:B------:R-:W2:Y:S02]  /*4cf0*/  LDG.E.64 R2, desc[UR36][R4.64] ;  /* 0x0000002404027981 */ /* 0x000ea4000c1e1b00 */
[----:B--2---:R-:W0:Y:S01]  /*4d00*/  F2I.S64.F64.TRUNC R2, R2 ;  /* 0x0000000200027311 */ /* 0x004e22000030d900 */
[----:B------:R-:W-:Y:S05]  /*4d10*/  BRA `(.L_x_3600) ;  /* 0x00000008005c7947 */ /* 0x000fea0003800000 */
.L_x_3608:
        /* <DEDUP_REMOVED lines=27> */
.L_x_3611:
        /* <DEDUP_REMOVED lines=14> */
.L_x_3610:
[----:B------:R-:W2:Y:S02]  /*4fb0*/  LDG.E.U16 R2, desc[UR36][R4.64] ;  /* 0x0000002404027981 */ /* 0x000ea4000c1e1500 */
[----:B--2---:R-:W-:-:S06]  /*4fc0*/  IMAD.U32 R2, R2, 0x10000, RZ ;  /* 0x0001000002027824 */ /* 0x004fcc00078e00ff */
[----:B------:R-:W0:Y:S01]  /*4fd0*/  F2I.S64.TRUNC R2, R2 ;  /* 0x0000000200027311 */ /* 0x000e22000020d900 */
[----:B------:R-:W-:Y:S05]  /*4fe0*/  BRA `(.L_x_3600) ;  /* 0x0000000400a87947 */ /* 0x000fea0003800000 */
.L_x_3607:
        /* <DEDUP_REMOVED lines=11> */
.L_x_3614:
        /* <DEDUP_REMOVED lines=21> */
.L_x_3618:
[----:B------:R-:W-:Y:S05]  /*51f0*/  BSYNC B1 ;  /* 0x0000000000017941 */ /* 0x000fea0003800000 */
.L_x_3617:
[----:B------:R-:W-:Y:S01]  /*5200*/  IMAD.SHL.U32 R2, R2, 0x100000, RZ ;  /* 0x0010000002027824 */ /* 0x000fe200078e00ff */
[----:B------:R-:W-:-:S04]  /*5210*/  LEA R3, R0, 0x3b800000, 0x17 ;  /* 0x3b80000000037811 */ /* 0x000fc800078eb8ff */
[----:B------:R-:W-:-:S07]  /*5220*/  LOP3.LUT R2, R3, R2, R4, 0xfe, !PT ;  /* 0x0000000203027212 */ /* 0x000fce00078efe04 */
.L_x_3616:
[----:B------:R-:W-:Y:S05]  /*5230*/  BSYNC B0 ;  /* 0x0000000000007941 */ /* 0x000fea0003800000 */
.L_x_3615:
[----:B------:R-:W1:Y:S01]  /*5240*/  F2I.S64.TRUNC R2, R2 ;  /* 0x0000000200027311 */ /* 0x000e62000020d900 */
[----:B------:R-:W-:Y:S05]  /*5250*/  BRA `(.L_x_3600) ;  /* 0x00000004000c7947 */ /* 0x000fea0003800000 */
.L_x_3613:
        /* <DEDUP_REMOVED lines=21> */
.L_x_3622:
[----:B------:R-:W-:Y:S05]  /*53b0*/  BSYNC B1 ;  /* 0x0000000000017941 */ /* 0x000fea0003800000 */
.L_x_3621:
[----:B------:R-:W-:Y:S01]  /*53c0*/  IMAD.SHL.U32 R2, R2, 0x200000, RZ ;  /* 0x0020000002027824 */ /* 0x000fe200078e00ff */
[----:B------:R-:W-:-:S04]  /*53d0*/  LEA R3, R0, 0x37800000, 0x17 ;  /* 0x3780000000037811 */ /* 0x000fc800078eb8ff */
[----:B------:R-:W-:-:S07]  /*53e0*/  LOP3.LUT R2, R3, R2, R4, 0xfe, !PT ;  /* 0x0000000203027212 */ /* 0x000fce00078efe04 */
.L_x_3620:
[----:B------:R-:W-:Y:S05]  /*53f0*/  BSYNC B0 ;  /* 0x0000000000007941 */ /* 0x000fea0003800000 */
.L_x_3619:
[----:B------:R-:W2:Y:S01]  /*5400*/  F2I.S64.TRUNC R2, R2 ;  /* 0x0000000200027311 */ /* 0x000ea2000020d900 */
[----:B------:R-:W-:Y:S05]  /*5410*/  BRA `(.L_x_3600) ;  /* 0x00000000009c7947 */ /* 0x000fea0003800000 */
.L_x_3612:
        /* <DEDUP_REMOVED lines=14> */
.L_x_3626:
[----:B------:R-:W-:Y:S05]  /*5500*/  BSYNC B0 ;  /* 0x0000000000007941 */ /* 0x000fea0003800000 */
.L_x_3625:
[----:B------:R-:W0:Y:S01]  /*5510*/  F2I.S64.TRUNC R2, R2 ;  /* 0x0000000200027311 */ /* 0x000e22000020d900 */
[----:B------:R-:W-:Y:S05]  /*5520*/  BRA `(.L_x_3600) ;  /* 0x0000000000587947 */ /* 0x000fea0003800000 */
.L_x_3599:
        /* <DEDUP_REMOVED lines=16> */
.L_x_3627:
[----:B------:R-:W-:Y:S01]  /*5630*/  CS2R R2, SRZ ;  /* 0x0000000000027805 */ /* 0x000fe2000001ff00 */
[----:B------:R-:W-:Y:S06]  /*5640*/  BRA `(.L_x_3600) ;  /* 0x0000000000107947 */ /* 0x000fec0003800000 */
.L_x_3624:
[----:B------:R4:W5:Y:S01]  /*5650*/  LDG.E.64 R2, desc[UR36][R4.64] ;  /* 0x0000002404027981 */ /* 0x000962000c1e1b00 */
[----:B------:R-:W-:Y:S05]  /*5660*/  BRA `(.L_x_3600) ;  /* 0x0000000000087947 */ /* 0x000fea0003800000 */
.L_x_3623:
[----:B------:R3:W5:Y:S01]  /*5670*/  LDG.E R2, desc[UR36][R4.64] ;  /* 0x0000002404027981 */ /* 0x000762000c1e1900 */
[----:B------:R-:W-:-:S07]  /*5680*/  IMAD.MOV.U32 R3, RZ, RZ, RZ ;  /* 0x000000ffff037224 */ /* 0x000fce00078e00ff */
.L_x_3600:
        /* <DEDUP_REMOVED lines=20> */
.L_x_3631:
[----:B------:R0:W-:Y:S01]  /*57d0*/  STG.E.U8 desc[UR36][R16.64], R9 ;  /* 0x0000000910007986 */ /* 0x0001e2000c101124 */
[----:B------:R-:W-:Y:S05]  /*57e0*/  BRA `(.L_x_3633) ;  /* 0x0000001000407947 */ /* 0x000fea0003800000 */
.L_x_3630:
        /* <DEDUP_REMOVED lines=8> */
.L_x_3635:
[----:B------:R0:W-:Y:S01]  /*5870*/  STG.E desc[UR36][R16.64], R9 ;  /* 0x0000000910007986 */ /* 0x0001e2000c101924 */
[----:B------:R-:W-:Y:S05]  /*5880*/  BRA `(.L_x_3633) ;  /* 0x0000001000187947 */ /* 0x000fea0003800000 */
.L_x_3634:
[----:B------:R0:W-:Y:S01]  /*5890*/  STG.E.U16 desc[UR36][R16.64], R9 ;  /* 0x0000000910007986 */ /* 0x0001e2000c101524 */
[----:B------:R-:W-:Y:S05]  /*58a0*/  BRA `(.L_x_3633) ;  /* 0x0000001000107947 */ /* 0x000fea0003800000 */
.L_x_3629:
        /* <DEDUP_REMOVED lines=14> */
.L_x_3637:
        /* <DEDUP_REMOVED lines=9> */
.L_x_3636:
        /* <DEDUP_REMOVED lines=15> */
.L_x_3639:
        /* <DEDUP_REMOVED lines=10> */
.L_x_3638:
        /* <DEDUP_REMOVED lines=8> */
.L_x_3628:
        /* <DEDUP_REMOVED lines=13> */
.L_x_3642:
        /* <DEDUP_REMOVED lines=9> */
.L_x_3641:
        /* <DEDUP_REMOVED lines=26> */
.L_x_3646:
[----:B------:R-:W-:Y:S05]  /*5f30*/  BSYNC B0 ;  /* 0x0000000000007941 */ /* 0x000fea0003800000 */
.L_x_3645:
[----:B------:R-:W-:-:S05]  /*5f40*/  LOP3.LUT R5, R0, R5, RZ, 0xfc, !PT ;  /* 0x0000000500057212 */ /* 0x000fca00078efcff */
[----:B------:R0:W-:Y:S01]  /*5f50*/  STG.E.U8 desc[UR36][R16.64], R5 ;  /* 0x0000000510007986 */ /* 0x0001e2000c101124 */
[----:B------:R-:W-:Y:S05]  /*5f60*/  BRA `(.L_x_3633) ;  /* 0x0000000800607947 */ /* 0x000fea0003800000 */
.L_x_3644:
        /* <DEDUP_REMOVED lines=18> */
.L_x_3648:
[----:B------:R-:W-:Y:S01]  /*6090*/  IMAD.MOV.U32 R0, RZ, RZ, 0x7f ;  /* 0x0000007fff007424 */ /* 0x000fe200078e00ff */
[----:B------:R-:W-:-:S04]  /*60a0*/  ISETP.GT.U32.AND P0, PT, R4, 0x7f800000, PT ;  /* 0x7f8000000400780c */ /* 0x000fc80003f04070 */
[----:B------:R-:W-:-:S09]  /*60b0*/  SEL R0, R0, 0x7c, P0 ;  /* 0x0000007c00007807 */ /* 0x000fd20000000000 */
.L_x_3649:
[----:B------:R-:W-:Y:S05]  /*60c0*/  BSYNC B0 ;  /* 0x0000000000007941 */ /* 0x000fea0003800000 */
.L_x_3647:
[----:B------:R-:W-:-:S04]  /*60d0*/  LOP3.LUT R2, R3, 0x80000000, RZ, 0xc0, !PT ;  /* 0x8000000003027812 */ /* 0x000fc800078ec0ff */
[----:B------:R-:W-:-:S04]  /*60e0*/  SHF.R.U32.HI R3, RZ, 0x18, R2 ;  /* 0x00000018ff037819 */ /* 0x000fc80000011602 */
[----:B------:R-:W-:-:S05]  /*60f0*/  LOP3.LUT R3, R0, R3, RZ, 0xfc, !PT ;  /* 0x0000000300037212 */ /* 0x000fca00078efcff */
[----:B------:R0:W-:Y:S01]  /*6100*/  STG.E.U8 desc[UR36][R16.64], R3 ;  /* 0x0000000310007986 */ /* 0x0001e2000c101124 */
[----:B------:R-:W-:Y:S05]  /*6110*/  BRA `(.L_x_3633) ;  /* 0x0000000400f47947 */ /* 0x000fea0003800000 */
.L_x_3643:
        /* <DEDUP_REMOVED lines=9> */
.L_x_3640:
        /* <DEDUP_REMOVED lines=10> */
.L_x_3652:
        /* <DEDUP_REMOVED lines=22> */
.L_x_3655:
[----:B------:R-:W-:-:S04]  /*63b0*/  LOP3.LUT R2, R3, 0x80000000, RZ, 0xc0, !PT ;  /* 0x8000000003027812 */ /* 0x000fc800078ec0ff */
[----:B------:R-:W-:-:S04]  /*63c0*/  SHF.R.U32.HI R3, RZ, 0x18, R2 ;  /* 0x00000018ff037819 */ /* 0x000fc80000011602 */
[----:B------:R-:W-:-:S04]  /*63d0*/  LOP3.LUT R0, R0, R3, RZ, 0xfc, !PT ;  /* 0x0000000300007212 */ /* 0x000fc800078efcff */
[----:B------:R-:W-:-:S07]  /*63e0*/  PRMT R8, R0, 0x7610, R8 ;  /* 0x0000761000087816 */ /* 0x000fce0000000008 */
.L_x_3654:
[----:B------:R-:W-:Y:S05]  /*63f0*/  BSYNC B0 ;  /* 0x0000000000007941 */ /* 0x000fea0003800000 */
.L_x_3653:
[----:B------:R3:W-:Y:S01]  /*6400*/  STG.E.U8 desc[UR36][R16.64], R8 ;  /* 0x0000000810007986 */ /* 0x0007e2000c101124 */
[----:B------:R-:W-:Y:S05]  /*6410*/  BRA `(.L_x_3633) ;  /* 0x0000000400347947 */ /* 0x000fea0003800000 */
.L_x_3651:
        /* <DEDUP_REMOVED lines=22> */
.L_x_3658:
[----:B------:R-:W-:-:S04]  /*6580*/  LOP3.LUT R2, R3, 0x80000000, RZ, 0xc0, !PT ;  /* 0x8000000003027812 */ /* 0x000fc800078ec0ff */
[----:B------:R-:W-:-:S04]  /*6590*/  SHF.R.U32.HI R3, RZ, 0x18, R2 ;  /* 0x00000018ff037819 */ /* 0x000fc80000011602 */
[----:B------:R-:W-:-:S04]  /*65a0*/  LOP3.LUT R0, R0, R3, RZ, 0xfc, !PT ;  /* 0x0000000300007212 */ /* 0x000fc800078efcff */
[----:B------:R-:W-:-:S07]  /*65b0*/  PRMT R8, R0, 0x7610, R8 ;  /* 0x0000761000087816 */ /* 0x000fce0000000008 */
.L_x_3657:
[----:B------:R-:W-:Y:S05]  /*65c0*/  BSYNC B0 ;  /* 0x0000000000007941 */ /* 0x000fea0003800000 */
.L_x_3656:
[----:B------:R0:W-:Y:S01]  /*65d0*/  STG.E.U8 desc[UR36][R16.64], R8 ;  /* 0x0000000810007986 */ /* 0x0001e2000c101124 */
[----:B------:R-:W-:Y:S05]  /*65e0*/  BRA `(.L_x_3633) ;  /* 0x0000000000c07947 */ /* 0x000fea0003800000 */
.L_x_3650:
        /* <DEDUP_REMOVED lines=28> */
.L_x_3632:
        /* <DEDUP_REMOVED lines=16> */
.L_x_3661:
[----:B------:R-:W-:Y:S05]  /*68b0*/  BRA `(.L_x_3633) ;  /* 0x00000000000c7947 */ /* 0x000fea0003800000 */
.L_x_3660:
[----:B------:R2:W-:Y:S01]  /*68c0*/  STG.E.64 desc[UR36][R16.64], R4 ;  /* 0x0000000410007986 */ /* 0x0005e2000c101b24 */
[----:B------:R-:W-:Y:S05]  /*68d0*/  BRA `(.L_x_3633) ;  /* 0x0000000000047947 */ /* 0x000fea0003800000 */
.L_x_3659:
[----:B------:R0:W-:Y:S02]  /*68e0*/  STG.E desc[UR36][R16.64], R9 ;  /* 0x0000000910007986 */ /* 0x0001e4000c101924 */
.L_x_3633:
[----:B------:R-:W-:-:S07]  /*68f0*/  VIADD R19, R19, 0x80 ;  /* 0x0000008013137836 */ /* 0x000fce0000000000 */
.L_x_3593:
[----:B------:R-:W-:Y:S05]  /*6900*/  BSYNC B6 ;  /* 0x0000000000067941 */ /* 0x000fea0003800000 */
.L_x_3592:
        /* <DEDUP_REMOVED lines=307> */
.L_x_3664:
        /* <DEDUP_REMOVED lines=21> */
.L_x_3668:
[----:B------:R0:W5:Y:S01]  /*7d90*/  LDG.E.U8 R2, desc[UR36][R4.64] ;  /* 0x0000002404027981 */ /* 0x000162000c1e1100 */
[----:B------:R-:W-:Y:S01]  /*7da0*/  IMAD.MOV.U32 R3, RZ, RZ, RZ ;  /* 0x000000ffff037224 */ /* 0x000fe200078e00ff */
[----:B------:R-:W-:Y:S06]  /*7db0*/  BRA `(.L_x_3670) ;  /* 0x0000000c00487947 */ /* 0x000fec0003800000 */
.L_x_3667:
        /* <DEDUP_REMOVED lines=8> */
.L_x_3672:
[----:B------:R-:W2:Y:S02]  /*7e40*/  LDG.E R2, desc[UR36][R4.64] ;  /* 0x0000002404027981 */ /* 0x000ea4000c1e1900 */
[----:B--2---:R-:W-:Y:S01]  /*7e50*/  SHF.R.S32.HI R3, RZ, 0x1f, R2 ;  /* 0x0000001fff037819 */ /* 0x004fe20000011402 */
[----:B------:R-:W-:Y:S06]  /*7e60*/  BRA `(.L_x_3670) ;  /* 0x0000000c001c7947 */ /* 0x000fec0003800000 */
.L_x_3671:
[----:B------:R-:W2:Y:S02]  /*7e70*/  LDG.E.S16 R2, desc[UR36][R4.64] ;  /* 0x0000002404027981 */ /* 0x000ea4000c1e1700 */
[----:B--2---:R-:W-:Y:S01]  /*7e80*/  SHF.R.S32.HI R3, RZ, 0x1f, R2 ;  /* 0x0000001fff037819 */ /* 0x004fe20000011402 */
[----:B------:R-:W-:Y:S06]  /*7e90*/  BRA `(.L_x_3670) ;  /* 0x0000000c00107947 */ /* 0x000fec0003800000 */
.L_x_3666:
        /* <DEDUP_REMOVED lines=9> */
.L_x_3674:
[----:B------:R-:W2:Y:S02]  /*7f30*/  LDG.E.U16 R4, desc[UR36][R4.64] ;  /* 0x0000002404047981 */ /* 0x000ea4000c1e1500 */
[----:B--2---:R-:W-:-:S06]  /*7f40*/  HADD2.F32 R2, -RZ, R4.H0_H0 ;  /* 0x20000004ff027230 */ /* 0x004fcc0000004100 */
[----:B------:R-:W0:Y:S01]  /*7f50*/  F2I.S64.TRUNC R2, R2 ;  /* 0x0000000200027311 */ /* 0x000e22000020d900 */
[----:B------:R-:W-:Y:S05]  /*7f60*/  BRA `(.L_x_3670) ;  /* 0x0000000800dc7947 */ /* 0x000fea0003800000 */
.L_x_3673:
        /* <DEDUP_REMOVED lines=9> */
.L_x_3676:
[----:B------:R-:W2:Y:S02]  /*8000*/  LDG.E.U16 R4, desc[UR36][R4.64] ;  /* 0x0000002404047981 */ /* 0x000ea4000c1e1500 */
[----:B--2---:R-:W-:-:S06]  /*8010*/  HADD2.F32 R2, -RZ, R4.H0_H0 ;  /* 0x20000004ff027230 */ /* 0x004fcc0000004100 */
[----:B------:R-:W0:Y:S01]  /*8020*/  F2I.S64.TRUNC R2, R2 ;  /* 0x0000000200027311 */ /* 0x000e22000020d900 */
[----:B------:R-:W-:Y:S05]  /*8030*/  BRA `(.L_x_3670) ;  /* 0x0000000800a87947 */ /* 0x000fea0003800000 */
.L_x_3675:
[----:B------:R-:W2:Y:S02]  /*8040*/  LDG.E.64 R2, desc[UR36][R4.64] ;  /* 0x0000002404027981 */ /* 0x000ea4000c1e1b00 */
[----:B--2---:R-:W0:Y:S01]  /*8050*/  F2I.S64.F64.TRUNC R2, R2 ;  /* 0x0000000200027311 */ /* 0x004e22000030d900 */
[----:B------:R-:W-:Y:S05]  /*8060*/  BRA `(.L_x_3670) ;  /* 0x00000008009c7947 */ /* 0x000fea0003800000 */
.L_x_3665:
        /* <DEDUP_REMOVED lines=13> */
.L_x_3679:
[----:B------:R-:W2:Y:S02]  /*8140*/  LDG.E.64 R2, desc[UR36][R4.64] ;  /* 0x0000002404027981 */ /* 0x000ea4000c1e1b00 */
[----:B--2---:R-:W0:Y:S01]  /*8150*/  F2I.S64.F64.TRUNC R2, R2 ;  /* 0x0000000200027311 */ /* 0x004e22000030d900 */
[----:B------:R-:W-:Y:S05]  /*8160*/  BRA `(.L_x_3670) ;  /* 0x00000008005c7947 */ /* 0x000fea0003800000 */
.L_x_3678:
        /* <DEDUP_REMOVED lines=27> */
.L_x_3681:
        /* <DEDUP_REMOVED lines=14> */
.L_x_3680:
[----:B------:R-:W2:Y:S02]  /*8400*/  LDG.E.U16 R2, desc[UR36][R4.64] ;  /* 0x0000002404027981 */ /* 0x000ea4000c1e1500 */
[----:B--2---:R-:W-:-:S06]  /*8410*/  IMAD.U32 R2, R2, 0x10000, RZ ;  /* 0x0001000002027824 */ /* 0x004fcc00078e00ff */
[----:B------:R-:W0:Y:S01]  /*8420*/  F2I.S64.TRUNC R2, R2 ;  /* 0x0000000200027311 */ /* 0x000e22000020d900 */
[----:B------:R-:W-:Y:S05]  /*8430*/  BRA `(.L_x_3670) ;  /* 0x0000000400a87947 */ /* 0x000fea0003800000 */
.L_x_3677:
        /* <DEDUP_REMOVED lines=11> */
.L_x_3684:
        /* <DEDUP_REMOVED lines=21> */
.L_x_3688:
[----:B------:R-:W-:Y:S05]  /*8640*/  BSYNC B1 ;  /* 0x0000000000017941 */ /* 0x000fea0003800000 */
.L_x_3687:
[----:B------:R-:W-:Y:S01]  /*8650*/  IMAD.SHL.U32 R2, R2, 0x100000, RZ ;  /* 0x0010000002027824 */ /* 0x000fe200078e00ff */
[----:B------:R-:W-:-:S04]  /*8660*/  LEA R3, R0, 0x3b800000, 0x17 ;  /* 0x3b80000000037811 */ /* 0x000fc800078eb8ff */
[----:B------:R-:W-:-:S07]  /*8670*/  LOP3.LUT R2, R3, R2, R4, 0xfe, !PT ;  /* 0x0000000203027212 */ /* 0x000fce00078efe04 */
.L_x_3686:
[----:B------:R-:W-:Y:S05]  /*8680*/  BSYNC B0 ;  /* 0x0000000000007941 */ /* 0x000fea0003800000 */
.L_x_3685:
[----:B------:R-:W1:Y:S01]  /*8690*/  F2I.S64.TRUNC R2, R2 ;  /* 0x0000000200027311 */ /* 0x000e62000020d900 */
[----:B------:R-:W-:Y:S05]  /*86a0*/  BRA `(.L_x_3670) ;  /* 0x00000004000c7947 */ /* 0x000fea0003800000 */
.L_x_3683:
        /* <DEDUP_REMOVED lines=21> */
.L_x_3692:
[----:B------:R-:W-:Y:S05]  /*8800*/  BSYNC B1 ;  /* 0x0000000000017941 */ /* 0x000fea0003800000 */
.L_x_3691:
[----:B------:R-:W-:Y:S01]  /*8810*/  IMAD.SHL.U32 R2, R2, 0x200000, RZ ;  /* 0x0020000002027824 */ /* 0x000fe200078e00ff */
[----:B------:R-:W-:-:S04]  /*8820*/  LEA R3, R0, 0x37800000, 0x17 ;  /* 0x3780000000037811 */ /* 0x000fc800078eb8ff */
[----:B------:R-:W-:-:S07]  /*8830*/  LOP3.LUT R2, R3, R2, R4, 0xfe, !PT ;  /* 0x0000000203027212 */ /* 0x000fce00078efe04 */
.L_x_3690:
[----:B------:R-:W-:Y:S05]  /*8840*/  BSYNC B0 ;  /* 0x0000000000007941 */ /* 0x000fea0003800000 */
.L_x_3689:
[----:B------:R-:W2:Y:S01]  /*8850*/  F2I.S64.TRUNC R2, R2 ;  /* 0x0000000200027311 */ /* 0x000ea2000020d900 */
[----:B------:R-:W-:Y:S05]  /*8860*/  BRA `(.L_x_3670) ;  /* 0x00000000009c7947 */ /* 0x000fea0003800000 */
.L_x_3682:
        /* <DEDUP_REMOVED lines=14> */
.L_x_3696:
[----:B------:R-:W-:Y:S05]  /*8950*/  BSYNC B0 ;  /* 0x0000000000007941 */ /* 0x000fea0003800000 */
.L_x_3695:
[----:B------:R-:W4:Y:S01]  /*8960*/  F2I.S64.TRUNC R2, R2 ;  /* 0x0000000200027311 */ /* 0x000f22000020d900 */
[----:B------:R-:W-:Y:S05]  /*8970*/  BRA `(.L_x_3670) ;  /* 0x0000000000587947 */ /* 0x000fea0003800000 */
.L_x_3669:
        /* <DEDUP_REMOVED lines=16> */
.L_x_3697:
[----:B------:R-:W-:Y:S01]  /*8a80*/  CS2R R2, SRZ ;  /* 0x0000000000027805 */ /* 0x000fe2000001ff00 */
[----:B------:R-:W-:Y:S06]  /*8a90*/  BRA `(.L_x_3670) ;  /* 0x0000000000107947 */ /* 0x000fec0003800000 */
.L_x_3694:
[----:B------:R3:W5:Y:S01]  /*8aa0*/  LDG.E.64 R2, desc[UR36][R4.64] ;  /* 0x0000002404027981 */ /* 0x000762000c1e1b00 */
[----:B------:R-:W-:Y:S05]  /*8ab0*/  BRA `(.L_x_3670) ;  /* 0x0000000000087947 */ /* 0x000fea0003800000 */
.L_x_3693:
[----:B------:R0:W5:Y:S01]  /*8ac0*/  LDG.E R2, desc[UR36][R4.64] ;  /* 0x0000002404027981 */ /* 0x000162000c1e1900 */
[----:B------:R-:W-:-:S07]  /*8ad0*/  IMAD.MOV.U32 R3, RZ, RZ, RZ ;  /* 0x000000ffff037224 */ /* 0x000fce00078e00ff */
.L_x_3670:
        /* <DEDUP_REMOVED lines=20> */
.L_x_3701:
[----:B------:R3:W-:Y:S01]  /*8c20*/  STG.E.U8 desc[UR36][R16.64], R9 ;  /* 0x0000000910007986 */ /* 0x0007e2000c101124 */
[----:B------:R-:W-:Y:S05]  /*8c30*/  BRA `(.L_x_3703) ;  /* 0x0000001000407947 */ /* 0x000fea0003800000 */
.L_x_3700:
        /* <DEDUP_REMOVED lines=8> */
.L_x_3705:
[----:B------:R2:W-:Y:S01]  /*8cc0*/  STG.E desc[UR36][R16.64], R9 ;  /* 0x0000000910007986 */ /* 0x0005e2000c101924 */
[----:B------:R-:W-:Y:S05]  /*8cd0*/  BRA `(.L_x_3703) ;  /* 0x0000001000187947 */ /* 0x000fea0003800000 */
.L_x_3704:
[----:B------:R0:W-:Y:S01]  /*8ce0*/  STG.E.U16 desc[UR36][R16.64], R9 ;  /* 0x0000000910007986 */ /* 0x0001e2000c101524 */
[----:B------:R-:W-:Y:S05]  /*8cf0*/  BRA `(.L_x_3703) ;  /* 0x0000001000107947 */ /* 0x000fea0003800000 */
.L_x_3699:
        /* <DEDUP_REMOVED lines=14> */
.L_x_3707:
        /* <DEDUP_REMOVED lines=9> */
.L_x_3706:
        /* <DEDUP_REMOVED lines=15> */
.L_x_3709:
        /* <DEDUP_REMOVED lines=10> */
.L_x_3708:
        /* <DEDUP_REMOVED lines=8> */
.L_x_3698:
        /* <DEDUP_REMOVED lines=13> */
.L_x_3712:
        /* <DEDUP_REMOVED lines=9> */
.L_x_3711:
        /* <DEDUP_REMOVED lines=26> */
.L_x_3716:
[----:B------:R-:W-:Y:S05]  /*9380*/  BSYNC B0 ;  /* 0x0000000000007941 */ /* 0x000fea0003800000 */
.L_x_3715:
[----:B------:R-:W-:-:S05]  /*9390*/  LOP3.LUT R5, R0, R5, RZ, 0xfc, !PT ;  /* 0x0000000500057212 */ /* 0x000fca00078efcff */
[----:B------:R0:W-:Y:S01]  /*93a0*/  STG.E.U8 desc[UR36][R16.64], R5 ;  /* 0x0000000510007986 */ /* 0x0001e2000c101124 */
[----:B------:R-:W-:Y:S05]  /*93b0*/  BRA `(.L_x_3703) ;  /* 0x0000000800607947 */ /* 0x000fea0003800000 */
.L_x_3714:
        /* <DEDUP_REMOVED lines=18> */
.L_x_3718:
[----:B------:R-:W-:Y:S01]  /*94e0*/  IMAD.MOV.U32 R0, RZ, RZ, 0x7f ;  /* 0x0000007fff007424 */ /* 0x000fe200078e00ff */
[----:B------:R-:W-:-:S04]  /*94f0*/  ISETP.GT.U32.AND P0, PT, R4, 0x7f800000, PT ;  /* 0x7f8000000400780c */ /* 0x000fc80003f04070 */
[----:B------:R-:W-:-:S09]  /*9500*/  SEL R0, R0, 0x7c, P0 ;  /* 0x0000007c00007807 */ /* 0x000fd20000000000 */
.L_x_3719:
[----:B------:R-:W-:Y:S05]  /*9510*/  BSYNC B0 ;  /* 0x0000000000007941 */ /* 0x000fea0003800000 */
.L_x_3717:
[----:B------:R-:W-:-:S04]  /*9520*/  LOP3.LUT R2, R3, 0x80000000, RZ, 0xc0, !PT ;  /* 0x8000000003027812 */ /* 0x000fc800078ec0ff */
[----:B------:R-:W-:-:S04]  /*9530*/  SHF.R.U32.HI R3, RZ, 0x18, R2 ;  /* 0x00000018ff037819 */ /* 0x000fc80000011602 */
[----:B------:R-:W-:-:S05]  /*9540*/  LOP3.LUT R3, R0, R3, RZ, 0xfc, !PT ;  /* 0x0000000300037212 */ /* 0x000fca00078efcff */
[----:B------:R0:W-:Y:S01]  /*9550*/  STG.E.U8 desc[UR36][R16.64], R3 ;  /* 0x0000000310007986 */ /* 0x0001e2000c101124 */
[----:B------:R-:W-:Y:S05]  /*9560*/  BRA `(.L_x_3703) ;  /* 0x0000000400f47947 */ /* 0x000fea0003800000 */
.L_x_3713:
        /* <DEDUP_REMOVED lines=9> */
.L_x_3710:
        /* <DEDUP_REMOVED lines=10> */
.L_x_3722:
        /* <DEDUP_REMOVED lines=22> */
.L_x_3725:
[----:B------:R-:W-:-:S04]  /*9800*/  LOP3.LUT R2, R3, 0x80000000, RZ, 0xc0, !PT ;  /* 0x8000000003027812 */ /* 0x000fc800078ec0ff */
[----:B------:R-:W-:-:S04]  /*9810*/  SHF.R.U32.HI R3, RZ, 0x18, R2 ;  /* 0x00000018ff037819 */ /* 0x000fc80000011602 */
[----:B------:R-:W-:-:S04]  /*9820*/  LOP3.LUT R0, R0, R3, RZ, 0xfc, !PT ;  /* 0x0000000300007212 */ /* 0x000fc800078efcff */
[----:B------:R-:W-:-:S07]  /*9830*/  PRMT R8, R0, 0x7610, R8 ;  /* 0x0000761000087816 */ /* 0x000fce0000000008 */
.L_x_3724:
[----:B------:R-:W-:Y:S05]  /*9840*/  BSYNC B0 ;  /* 0x0000000000007941 */ /* 0x000fea0003800000 */
.L_x_3723:
[----:B------:R0:W-:Y:S01]  /*9850*/  STG.E.U8 desc[UR36][R16.64], R8 ;  /* 0x0000000810007986 */ /* 0x0001e2000c101124 */
[----:B------:R-:W-:Y:S05]  /*9860*/  BRA `(.L_x_3703) ;  /* 0x0000000400347947 */ /* 0x000fea0003800000 */
.L_x_3721:
        /* <DEDUP_REMOVED lines=22> */
.L_x_3728:
[----:B------:R-:W-:-:S04]  /*99d0*/  LOP3.LUT R2, R3, 0x80000000, RZ, 0xc0, !PT ;  /* 0x8000000003027812 */ /* 0x000fc800078ec0ff */
[----:B------:R-:W-:-:S04]  /*99e0*/  SHF.R.U32.HI R3, RZ, 0x18, R2 ;  /* 0x00000018ff037819 */ /* 0x000fc80000011602 */
[----:B------:R-:W-:-:S04]  /*99f0*/  LOP3.LUT R0, R0, R3, RZ, 0xfc, !PT ;  /* 0x0000000300007212 */ /* 0x000fc800078efcff */
[----:B------:R-:W-:-:S07]  /*9a00*/  PRMT R8, R0, 0x7610, R8 ;  /* 0x0000761000087816 */ /* 0x000fce0000000008 */
.L_x_3727:
[----:B------:R-:W-:Y:S05]  /*9a10*/  BSYNC B0 ;  /* 0x0000000000007941 */ /* 0x000fea0003800000 */
.L_x_3726:
[----:B------:R0:W-:Y:S01]  /*9a20*/  STG.E.U8 desc[UR36][R16.64], R8 ;  /* 0x0000000810007986 */ /* 0x0001e2000c101124 */
[----:B------:R-:W-:Y:S05]  /*9a30*/  BRA `(.L_x_3703) ;  /* 0x0000000000c07947 */ /* 0x000fea0003800000 */
.L_x_3720:
        /* <DEDUP_REMOVED lines=28> */
.L_x_3702:
        /* <DEDUP_REMOVED lines=16> */
.L_x_3731:
[----:B------:R-:W-:Y:S05]  /*9d00*/  BRA `(.L_x_3703) ;  /* 0x00000000000c7947 */ /* 0x000fea0003800000 */
.L_x_3730:
[----:B------:R0:W-:Y:S01]  /*9d10*/  STG.E.64 desc[UR36][R16.64], R4 ;  /* 0x0000000410007986 */ /* 0x0001e2000c101b24 */
[----:B------:R-:W-:Y:S05]  /*9d20*/  BRA `(.L_x_3703) ;  /* 0x0000000000047947 */ /* 0x000fea0003800000 */
.L_x_3729:
[----:B------:R0:W-:Y:S02]  /*9d30*/  STG.E desc[UR36][R16.64], R9 ;  /* 0x0000000910007986 */ /* 0x0001e4000c101924 */
.L_x_3703:
[----:B------:R-:W-:-:S07]  /*9d40*/  VIADD R19, R19, 0x80 ;  /* 0x0000008013137836 */ /* 0x000fce0000000000 */
.L_x_3663:
[----:B------:R-:W-:Y:S05]  /*9d50*/  BSYNC B6 ;  /* 0x0000000000067941 */ /* 0x000fea0003800000 */
.L_x_3662:
        /* <DEDUP_REMOVED lines=306> */
.L_x_3732:
        /* <DEDUP_REMOVED lines=21> */
.L_x_3736:
[----:B------:R1:W5:Y:S01]  /*b1d0*/  LDG.E.U8 R2, desc[UR36][R4.64] ;  /* 0x0000002404027981 */ /* 0x000362000c1e1100 */
[----:B------:R-:W-:Y:S01]  /*b1e0*/  IMAD.MOV.U32 R3, RZ, RZ, RZ ;  /* 0x000000ffff037224 */ /* 0x000fe200078e00ff */
[----:B------:R-:W-:Y:S06]  /*b1f0*/  BRA `(.L_x_3738) ;  /* 0x0000000c00487947 */ /* 0x000fec0003800000 */
.L_x_3735:
        /* <DEDUP_REMOVED lines=8> */
.L_x_3740:
[----:B------:R-:W2:Y:S02]  /*b280*/  LDG.E R2, desc[UR36][R4.64] ;  /* 0x0000002404027981 */ /* 0x000ea4000c1e1900 */
[----:B--2---:R-:W-:Y:S01]  /*b290*/  SHF.R.S32.HI R3, RZ, 0x1f, R2 ;  /* 0x0000001fff037819 */ /* 0x004fe20000011402 */
[----:B------:R-:W-:Y:S06]  /*b2a0*/  BRA `(.L_x_3738) ;  /* 0x0000000c001c7947 */ /* 0x000fec0003800000 */
.L_x_3739:
[----:B------:R-:W2:Y:S02]  /*b2b0*/  LDG.E.S16 R2, desc[UR36][R4.64] ;  /* 0x0000002404027981 */ /* 0x000ea4000c1e1700 */
[----:B--2---:R-:W-:Y:S01]  /*b2c0*/  SHF.R.S32.HI R3, RZ, 0x1f, R2 ;  /* 0x0000001fff037819 */ /* 0x004fe20000011402 */
[----:B------:R-:W-:Y:S06]  /*b2d0*/  BRA `(.L_x_3738) ;  /* 0x0000000c00107947 */ /* 0x000fec0003800000 */
.L_x_3734:
        /* <DEDUP_REMOVED lines=9> */
.L_x_3742:
[----:B------:R-:W2:Y:S02]  /*b370*/  LDG.E.U16 R4, desc[UR36][R4.64] ;  /* 0x0000002404047981 */ /* 0x000ea4000c1e1500 */
[----:B--2---:R-:W-:-:S06]  /*b380*/  HADD2.F32 R2, -RZ, R4.H0_H0 ;  /* 0x20000004ff027230 */ /* 0x004fcc0000004100 */
[----:B------:R-:W0:Y:S01]  /*b390*/  F2I.S64.TRUNC R2, R2 ;  /* 0x0000000200027311 */ /* 0x000e22000020d900 */
[----:B------:R-:W-:Y:S05]  /*b3a0*/  BRA `(.L_x_3738) ;  /* 0x0000000800dc7947 */ /* 0x000fea0003800000 */
.L_x_3741:
[----:B------:R-:W-:-:S13]  /*b3b0*/  ISETP.NE.AND P0, PT, R2, 0x7, PT ;  /* 0x000000070200780c */ /* 0x000fda0003f05270 */
[----:B------:R-:W-:Y:S05]  /*b3c0*/  @!P0 BRA `(.L_x_3743) ;  /* 0x00000000002c8947 */ /* 0x000fea0003800000 */
[----:B------:R-:W-:-:S13]  /*b3d0*/  ISETP.NE.AND P0, PT, R2, 0x8, PT ;  /* 0x000000080200780c */ /* 0x000fda0003f05270 */
[----:B------:R-:W-:Y:S05]  /*b3e0*/  @!P0 BRA `(.L_x_3744) ;  /* 0x0000000000148947 */ /* 0x000fea0003800000 */
[----:B------:R-:W-:-:S13]  /*b3f0*/  ISETP.NE.AND P0, PT, R2, 0x9, PT ;  /* 0x000000090200780c */ /* 0x000fda0003f05270 */
[----:B------:R-:W-:Y:S05]  /*b400*/  @P0 BRA `(.L_x_3737) ;  /* 0x00000008006c0947 */ /* 0x000fea0003800000 */
[----:B------:R-:W2:Y:S02]  /*b410*/  LDG.E R2, desc[UR36][R4.64] ;  /* 0x0000002404027981 */ /* 0x000ea4000c1e1900 */
[----:B--2---:R-:W3:Y:S01]  /*b420*/  F2I.S64.TRUNC R2, R2 ;  /* 0x0000000200027311 */ /* 0x004ee2000020d900 */
[----:B------:R-:W-:Y:S05]  /*b430*/  BRA `(.L_x_3738) ;  /* 0x0000000800b87947 */ /* 0x000fea0003800000 */
.L_x_3744:
[----:B------:R-:W2:Y:S02]  /*b440*/  LDG.E.U16 R4, desc[UR36][R4.64] ;  /* 0x0000002404047981 */ /* 0x000ea4000c1e1500 */
[----:B--2---:R-:W-:-:S06]  /*b450*/  HADD2.F32 R2, -RZ, R4.H0_H0 ;  /* 0x20000004ff027230 */ /* 0x004fcc0000004100 */
[----:B------:R-:W4:Y:S01]  /*b460*/  F2I.S64.TRUNC R2, R2 ;  /* 0x0000000200027311 */ /* 0x000f22000020d900 */
[----:B------:R-:W-:Y:S05]  /*b470*/  BRA `(.L_x_3738) ;  /* 0x0000000800a87947 */ /* 0x000fea0003800000 */
.L_x_3743:
[----:B------:R-:W2:Y:S02]  /*b480*/  LDG.E.64 R2, desc[UR36][R4.64] ;  /* 0x0000002404027981 */ /* 0x000ea4000c1e1b00 */
[----:B--2---:R-:W2:Y:S01]  /*b490*/  F2I.S64.F64.TRUNC R2, R2 ;  /* 0x0000000200027311 */ /* 0x004ea2000030d900 */
[----:B------:R-:W-:Y:S05]  /*b4a0*/  BRA `(.L_x_3738) ;  /* 0x00000008009c7947 */ /* 0x000fea0003800000 */
.L_x_3733:
        /* <DEDUP_REMOVED lines=13> */
.L_x_3747:
[----:B------:R-:W2:Y:S02]  /*b580*/  LDG.E.64 R2, desc[UR36][R4.64] ;  /* 0x0000002404027981 */ /* 0x000ea4000c1e1b00 */
[----:B--2---:R-:W0:Y:S01]  /*b590*/  F2I.S64.F64.TRUNC R2, R2 ;  /* 0x0000000200027311 */ /* 0x004e22000030d900 */
[----:B------:R-:W-:Y:S05]  /*b5a0*/  BRA `(.L_x_3738) ;  /* 0x00000008005c7947 */ /* 0x000fea0003800000 */
.L_x_3746:
        /* <DEDUP_REMOVED lines=27> */
.L_x_3749:
        /* <DEDUP_REMOVED lines=14> */
.L_x_3748:
[----:B------:R-:W2:Y:S02]  /*b840*/  LDG.E.U16 R2, desc[UR36][R4.64] ;  /* 0x0000002404027981 */ /* 0x000ea4000c1e1500 */
[----:B--2---:R-:W-:-:S06]  /*b850*/  IMAD.U32 R2, R2, 0x10000, RZ ;  /* 0x0001000002027824 */ /* 0x004fcc00078e00ff */
[----:B------:R-:W0:Y:S01]  /*b860*/  F2I.S64.TRUNC R2, R2 ;  /* 0x0000000200027311 */ /* 0x000e22000020d900 */
[----:B------:R-:W-:Y:S05]  /*b870*/  BRA `(.L_x_3738) ;  /* 0x0000000400a87947 */ /* 0x000fea0003800000 */
.L_x_3745:
        /* <DEDUP_REMOVED lines=11> */
.L_x_3752:
        /* <DEDUP_REMOVED lines=21> */
.L_x_3756:
[----:B------:R-:W-:Y:S05]  /*ba80*/  BSYNC B1 ;  /* 0x0000000000017941 */ /* 0x000fea0003800000 */
.L_x_3755:
[----:B------:R-:W-:Y:S01]  /*ba90*/  IMAD.SHL.U32 R2, R2, 0x100000, RZ ;  /* 0x0010000002027824 */ /* 0x000fe200078e00ff */
[----:B------:R-:W-:-:S04]  /*baa0*/  LEA R3, R0, 0x3b800000, 0x17 ;  /* 0x3b80000000037811 */ /* 0x000fc800078eb8ff */
[----:B------:R-:W-:-:S07]  /*bab0*/  LOP3.LUT R2, R3, R2, R4, 0xfe, !PT ;  /* 0x0000000203027212 */ /* 0x000fce00078efe04 */
.L_x_3754:
[----:B------:R-:W-:Y:S05]  /*bac0*/  BSYNC B0 ;  /* 0x0000000000007941 */ /* 0x000fea0003800000 */
.L_x_3753:
[----:B------:R-:W0:Y:S01]  /*bad0*/  F2I.S64.TRUNC R2, R2 ;  /* 0x0000000200027311 */ /* 0x000e22000020d900 */
[----:B------:R-:W-:Y:S05]  /*bae0*/  BRA `(.L_x_3738) ;  /* 0x00000004000c7947 */ /* 0x000fea0003800000 */
.L_x_3751:
        /* <DEDUP_REMOVED lines=21> */
.L_x_3760:
[----:B------:R-:W-:Y:S05]  /*bc40*/  BSYNC B1 ;  /* 0x0000000000017941 */ /* 0x000fea0003800000 */
.L_x_3759:
[----:B------:R-:W-:Y:S01]  /*bc50*/  IMAD.SHL.U32 R2, R2, 0x200000, RZ ;  /* 0x0020000002027824 */ /* 0x000fe200078e00ff */
[----:B------:R-:W-:-:S04]  /*bc60*/  LEA R3, R0, 0x37800000, 0x17 ;  /* 0x3780000000037811 */ /* 0x000fc800078eb8ff */
[----:B------:R-:W-:-:S07]  /*bc70*/  LOP3.LUT R2, R3, R2, R4, 0xfe, !PT ;  /* 0x0000000203027212 */ /* 0x000fce00078efe04 */
.L_x_3758:
[----:B------:R-:W-:Y:S05]  /*bc80*/  BSYNC B0 ;  /* 0x0000000000007941 */ /* 0x000fea0003800000 */
.L_x_3757:
[----:B------:R-:W0:Y:S01]  /*bc90*/  F2I.S64.TRUNC R2, R2 ;  /* 0x0000000200027311 */ /* 0x000e22000020d900 */
[----:B------:R-:W-:Y:S05]  /*bca0*/  BRA `(.L_x_3738) ;  /* 0x00000000009c7947 */ /* 0x000fea0003800000 */
.L_x_3750:
        /* <DEDUP_REMOVED lines=14> */
.L_x_3764:
[----:B------:R-:W-:Y:S05]  /*bd90*/  BSYNC B0 ;  /* 0x0000000000007941 */ /* 0x000fea0003800000 */
.L_x_3763:
[----:B------:R-:W0:Y:S01]  /*bda0*/  F2I.S64.TRUNC R2, R2 ;  /* 0x0000000200027311 */ /* 0x000e22000020d900 */
[----:B------:R-:W-:Y:S05]  /*bdb0*/  BRA `(.L_x_3738) ;  /* 0x0000000000587947 */ /* 0x000fea0003800000 */
.L_x_3737:
        /* <DEDUP_REMOVED lines=16> */
.L_x_3765:
[----:B------:R-:W-:Y:S01]  /*bec0*/  CS2R R2, SRZ ;  /* 0x0000000000027805 */ /* 0x000fe2000001ff00 */
[----:B------:R-:W-:Y:S06]  /*bed0*/  BRA `(.L_x_3738) ;  /* 0x0000000000107947 */ /* 0x000fec0003800000 */
.L_x_3762:
[----:B------:R0:W5:Y:S01]  /*bee0*/  LDG.E.64 R2, desc[UR36][R4.64] ;  /* 0x0000002404027981 */ /* 0x000162000c1e1b00 */
[----:B------:R-:W-:Y:S05]  /*bef0*/  BRA `(.L_x_3738) ;  /* 0x0000000000087947 */ /* 0x000fea0003800000 */
.L_x_3761:
[----:B------:R0:W5:Y:S01]  /*bf00*/  LDG.E R2, desc[UR36][R4.64] ;  /* 0x0000002404027981 */ /* 0x000162000c1e1900 */
[----:B------:R-:W-:-:S07]  /*bf10*/  IMAD.MOV.U32 R3, RZ, RZ, RZ ;  /* 0x000000ffff037224 */ /* 0x000fce00078e00ff */
.L_x_3738:
        /* <DEDUP_REMOVED lines=20> */
.L_x_3769:
[----:B------:R-:W-:Y:S01]  /*c060*/  STG.E.U8 desc[UR36][R16.64], R9 ;  /* 0x0000000910007986 */ /* 0x000fe2000c101124 */
[----:B------:R-:W-:Y:S05]  /*c070*/  EXIT ;  /* 0x000000000000794d */ /* 0x000fea0003800000 */
.L_x_3768:
[----:B------:R-:W-:-:S13]  /*c080*/  ISETP.NE.AND P0, PT, R0, 0x2, PT ;  /* 0x000000020000780c */ /* 0x000fda0003f05270 */
[----:B------:R-:W-:Y:S05]  /*c090*/  @!P0 BRA `(.L_x_3771) ;  /* 0x0000000000208947 */ /* 0x000fea0003800000 */
[----:B------:R-:W-:-:S13]  /*c0a0*/  ISETP.NE.AND P0, PT, R0, 0x3, PT ;  /* 0x000000030000780c */ /* 0x000fda0003f05270 */
[----:B------:R-:W-:Y:S05]  /*c0b0*/  @!P0 BRA `(.L_x_3772) ;  /* 0x0000000000108947 */ /* 0x000fea0003800000 */
[----:B------:R-:W-:-:S13]  /*c0c0*/  ISETP.NE.AND P0, PT, R0, 0x4, PT ;  /* 0x000000040000780c */ /* 0x000fda0003f05270 */
[----:B------:R-:W-:Y:S05]  /*c0d0*/  @P0 BRA `(.L_x_3770) ;  /* 0x0000000c00d80947 */ /* 0x000fea0003800000 */
[----:B------:R-:W-:Y:S01]  /*c0e0*/  STG.E.64 desc[UR36][R16.64], R4 ;  /* 0x0000000410007986 */ /* 0x000fe2000c101b24 */
[----:B------:R-:W-:Y:S05]  /*c0f0*/  EXIT ;  /* 0x000000000000794d */ /* 0x000fea0003800000 */
.L_x_3772:
[----:B------:R-:W-:Y:S01]  /*c100*/  STG.E desc[UR36][R16.64], R9 ;  /* 0x0000000910007986 */ /* 0x000fe2000c101924 */
[----:B------:R-:W-:Y:S05]  /*c110*/  EXIT ;  /* 0x000000000000794d */ /* 0x000fea0003800000 */
.L_x_3771:
[----:B------:R-:W-:Y:S01]  /*c120*/  STG.E.U16 desc[UR36][R16.64], R9 ;  /* 0x0000000910007986 */ /* 0x000fe2000c101524 */
[----:B------:R-:W-:Y:S05]  /*c130*/  EXIT ;  /* 0x000000000000794d */ /* 0x000fea0003800000 */
.L_x_3767:
        /* <DEDUP_REMOVED lines=12> */
[----:B0-----:R-:W-:Y:S01]  /*c200*/  STG.E desc[UR36][R16.64], R3 ;  /* 0x0000000310007986 */ /* 0x001fe2000c101924 */
[----:B------:R-:W-:Y:S05]  /*c210*/  EXIT ;  /* 0x000000000000794d */ /* 0x000fea0003800000 */
.L_x_3774:
[----:B------:R-:W-:Y:S02]  /*c220*/  ISETP.LT.AND P0, PT, R3, RZ, PT ;  /* 0x000000ff0300720c */ /* 0x000fe40003f01270 */
[----:B------:R-:W-:-:S05]  /*c230*/  IADD3 R4, P1, RZ, -R2, RZ ;  /* 0x80000002ff047210 */ /* 0x000fca0007f3e0ff */
[----:B------:R-:W-:-:S06]  /*c240*/  IMAD.X R5, RZ, RZ, ~R3, P1 ;  /* 0x000000ffff057224 */ /* 0x000fcc00008e0e03 */
[----:B------:R-:W-:Y:S02]  /*c250*/  @P0 IMAD.MOV.U32 R2, RZ, RZ, R4 ;  /* 0x000000ffff020224 */ /* 0x000fe400078e0004 */
[----:B------:R-:W-:-:S04]  /*c260*/  @P0 IMAD.MOV.U32 R3, RZ, RZ, R5 ;  /* 0x000000ffff030224 */ /* 0x000fc800078e0005 */
[----:B------:R-:W0:Y:S02]  /*c270*/  I2F.S64 R0, R2 ;  /* 0x0000000200007312 */ /* 0x000e240000301400 */
[----:B0-----:R-:W-:-:S05]  /*c280*/  F2FP.F16.F32.PACK_AB R0, RZ, R0 ;  /* 0x00000000ff00723e */ /* 0x001fca00000000ff */
[----:B------:R-:W-:Y:S01]  /*c290*/  STG.E.U16 desc[UR36][R16.64], R0 ;  /* 0x0000000010007986 */ /* 0x000fe2000c101524 */
[----:B------:R-:W-:Y:S05]  /*c2a0*/  EXIT ;  /* 0x000000000000794d */ /* 0x000fea0003800000 */
.L_x_3773:
        /* <DEDUP_REMOVED lines=13> */
[----:B0-----:R-:W-:Y:S01]  /*c380*/  STG.E.64 desc[UR36][R16.64], R4 ;  /* 0x0000000410007986 */ /* 0x001fe2000c101b24 */
[----:B------:R-:W-:Y:S05]  /*c390*/  EXIT ;  /* 0x000000000000794d */ /* 0x000fea0003800000 */
.L_x_3776:
        /* <DEDUP_REMOVED lines=8> */
[----:B------:R-:W-:Y:S01]  /*c420*/  STG.E desc[UR36][R16.64], R3 ;  /* 0x0000000310007986 */ /* 0x000fe2000c101924 */
[----:B------:R-:W-:Y:S05]  /*c430*/  EXIT ;  /* 0x000000000000794d */ /* 0x000fea0003800000 */
.L_x_3775:
[----:B------:R-:W-:Y:S02]  /*c440*/  ISETP.LT.AND P0, PT, R3, RZ, PT ;  /* 0x000000ff0300720c */ /* 0x000fe40003f01270 */
[----:B------:R-:W-:-:S05]  /*c450*/  IADD3 R4, P1, RZ, -R2, RZ ;  /* 0x80000002ff047210 */ /* 0x000fca0007f3e0ff */
[----:B------:R-:W-:-:S06]  /*c460*/  IMAD.X R5, RZ, RZ, ~R3, P1 ;  /* 0x000000ffff057224 */ /* 0x000fcc00008e0e03 */
[----:B------:R-:W-:Y:S02]  /*c470*/  @P0 IMAD.MOV.U32 R2, RZ, RZ, R4 ;  /* 0x000000ffff020224 */ /* 0x000fe400078e0004 */
[----:B------:R-:W-:-:S06]  /*c480*/  @P0 IMAD.MOV.U32 R3, RZ, RZ, R5 ;  /* 0x000000ffff030224 */ /* 0x000fcc00078e0005 */
[----:B------:R-:W0:Y:S02]  /*c490*/  I2F.F64.S64 R2, R2 ;  /* 0x0000000200027312 */ /* 0x000e240000301c00 */
[----:B0-----:R-:W-:Y:S01]  /*c4a0*/  STG.E.64 desc[UR36][R16.64], R2 ;  /* 0x0000000210007986 */ /* 0x001fe2000c101b24 */
[----:B------:R-:W-:Y:S05]  /*c4b0*/  EXIT ;  /* 0x000000000000794d */ /* 0x000fea0003800000 */
.L_x_3766:
        /* <DEDUP_REMOVED lines=11> */
[----:B------:R-:W-:Y:S01]  /*c570*/  STG.E.U8 desc[UR36][R16.64], R3 ;  /* 0x0000000310007986 */ /* 0x000fe2000c101124 */
[----:B------:R-:W-:Y:S05]  /*c580*/  EXIT ;  /* 0x000000000000794d */ /* 0x000fea0003800000 */
.L_x_3779:
[----:B------:R-:W-:Y:S02]  /*c590*/  ISETP.LT.AND P0, PT, R3, RZ, PT ;  /* 0x000000ff0300720c */ /* 0x000fe40003f01270 */
[----:B------:R-:W-:Y:S02]  /*c5a0*/  CS2R R6, SRZ ;  /* 0x0000000000067805 */ /* 0x000fe4000001ff00 */
[----:B------:R-:W-:-:S05]  /*c5b0*/  IADD3 R4, P1, RZ, -R2, RZ ;  /* 0x80000002ff047210 */ /* 0x000fca0007f3e0ff */
[----:B------:R-:W-:-:S04]  /*c5c0*/  IMAD.X R5, RZ, RZ, ~R3, P1 ;  /* 0x000000ffff057224 */ /* 0x000fc800008e0e03 */
[----:B------:R-:W-:Y:S02]  /*c5d0*/  @P0 IMAD.MOV.U32 R2, RZ, RZ, R4 ;  /* 0x000000ffff020224 */ /* 0x000fe400078e0004 */
[----:B------:R-:W-:-:S04]  /*c5e0*/  @P0 IMAD.MOV.U32 R3, RZ, RZ, R5 ;  /* 0x000000ffff030224 */ /* 0x000fc800078e0005 */
[----:B------:R-:W0:Y:S02]  /*c5f0*/  I2F.F64.S64 R4, R2 ;  /* 0x0000000200047312 */ /* 0x000e240000301c00 */
[----:B0-----:R-:W-:Y:S01]  /*c600*/  STG.E.128 desc[UR36][R16.64], R4 ;  /* 0x0000000410007986 */ /* 0x001fe2000c101d24 */
[----:B------:R-:W-:Y:S05]  /*c610*/  EXIT ;  /* 0x000000000000794d */ /* 0x000fea0003800000 */
.L_x_3778:
        /* <DEDUP_REMOVED lines=26> */
.L_x_3783:
[----:B------:R-:W-:Y:S05]  /*c7c0*/  BSYNC B0 ;  /* 0x0000000000007941 */ /* 0x000fea0003800000 */
.L_x_3782:
[----:B------:R-:W-:-:S05]  /*c7d0*/  LOP3.LUT R5, R0, R5, RZ, 0xfc, !PT ;  /* 0x0000000500057212 */ /* 0x000fca00078efcff */
[----:B------:R-:W-:Y:S01]  /*c7e0*/  STG.E.U8 desc[UR36][R16.64], R5 ;  /* 0x0000000510007986 */ /* 0x000fe2000c101124 */
[----:B------:R-:W-:Y:S05]  /*c7f0*/  EXIT ;  /* 0x000000000000794d */ /* 0x000fea0003800000 */
.L_x_3781:
        /* <DEDUP_REMOVED lines=18> */
.L_x_3785:
[----:B------:R-:W-:Y:S01]  /*c920*/  IMAD.MOV.U32 R0, RZ, RZ, 0x7f ;  /* 0x0000007fff007424 */ /* 0x000fe200078e00ff */
[----:B------:R-:W-:-:S04]  /*c930*/  ISETP.GT.U32.AND P0, PT, R4, 0x7f800000, PT ;  /* 0x7f8000000400780c */ /* 0x000fc80003f04070 */
[----:B------:R-:W-:-:S09]  /*c940*/  SEL R0, R0, 0x7c, P0 ;  /* 0x0000007c00007807 */ /* 0x000fd20000000000 */
.L_x_3786:
[----:B------:R-:W-:Y:S05]  /*c950*/  BSYNC B0 ;  /* 0x0000000000007941 */ /* 0x000fea0003800000 */
.L_x_3784:
[----:B------:R-:W-:-:S04]  /*c960*/  LOP3.LUT R2, R3, 0x80000000, RZ, 0xc0, !PT ;  /* 0x8000000003027812 */ /* 0x000fc800078ec0ff */
[----:B------:R-:W-:-:S04]  /*c970*/  SHF.R.U32.HI R3, RZ, 0x18, R2 ;  /* 0x00000018ff037819 */ /* 0x000fc80000011602 */
[----:B------:R-:W-:-:S05]  /*c980*/  LOP3.LUT R3, R0, R3, RZ, 0xfc, !PT ;  /* 0x0000000300037212 */ /* 0x000fca00078efcff */
[----:B------:R-:W-:Y:S01]  /*c990*/  STG.E.U8 desc[UR36][R16.64], R3 ;  /* 0x0000000310007986 */ /* 0x000fe2000c101124 */
[----:B------:R-:W-:Y:S05]  /*c9a0*/  EXIT ;  /* 0x000000000000794d */ /* 0x000fea0003800000 */
.L_x_3780:
[----:B------:R-:W-:Y:S02]  /*c9b0*/  ISETP.LT.AND P0, PT, R3, RZ, PT ;  /* 0x000000ff0300720c */ /* 0x000fe40003f01270 */
[----:B------:R-:W-:-:S05]  /*c9c0*/  IADD3 R4, P1, RZ, -R2, RZ ;  /* 0x80000002ff047210 */ /* 0x000fca0007f3e0ff */
[----:B------:R-:W-:-:S06]  /*c9d0*/  IMAD.X R5, RZ, RZ, ~R3, P1 ;  /* 0x000000ffff057224 */ /* 0x000fcc00008e0e03 */
[----:B------:R-:W-:Y:S02]  /*c9e0*/  @P0 IMAD.MOV.U32 R2, RZ, RZ, R4 ;  /* 0x000000ffff020224 */ /* 0x000fe400078e0004 */
[----:B------:R-:W-:-:S04]  /*c9f0*/  @P0 IMAD.MOV.U32 R3, RZ, RZ, R5 ;  /* 0x000000ffff030224 */ /* 0x000fc800078e0005 */
[----:B------:R-:W0:Y:S02]  /*ca00*/  I2F.S64 R0, R2 ;  /* 0x0000000200007312 */ /* 0x000e240000301400 */
[----:B0-----:R-:W-:-:S05]  /*ca10*/  F2FP.BF16.F32.PACK_AB R0, RZ, R0 ;  /* 0x00000000ff00723e */ /* 0x001fca00000010ff */
[----:B------:R-:W-:Y:S01]  /*ca20*/  STG.E.U16 desc[UR36][R16.64], R0 ;  /* 0x0000000010007986 */ /* 0x000fe2000c101524 */
[----:B------:R-:W-:Y:S05]  /*ca30*/  EXIT ;  /* 0x000000000000794d */ /* 0x000fea0003800000 */
.L_x_3777:
        /* <DEDUP_REMOVED lines=10> */
.L_x_3789:
        /* <DEDUP_REMOVED lines=22> */
.L_x_3792:
[----:B------:R-:W-:-:S04]  /*cc40*/  LOP3.LUT R2, R3, 0x80000000, RZ, 0xc0, !PT ;  /* 0x8000000003027812 */ /* 0x000fc800078ec0ff */
[----:B------:R-:W-:-:S04]  /*cc50*/  SHF.R.U32.HI R3, RZ, 0x18, R2 ;  /* 0x00000018ff037819 */ /* 0x000fc80000011602 */
[----:B------:R-:W-:-:S04]  /*cc60*/  LOP3.LUT R0, R0, R3, RZ, 0xfc, !PT ;  /* 0x0000000300007212 */ /* 0x000fc800078efcff */
[----:B------:R-:W-:-:S07]  /*cc70*/  PRMT R8, R0, 0x7610, R8 ;  /* 0x0000761000087816 */ /* 0x000fce0000000008 */
.L_x_3791:
[----:B------:R-:W-:Y:S05]  /*cc80*/  BSYNC B0 ;  /* 0x0000000000007941 */ /* 0x000fea0003800000 */
.L_x_3790:
[----:B------:R-:W-:Y:S01]  /*cc90*/  STG.E.U8 desc[UR36][R16.64], R8 ;  /* 0x0000000810007986 */ /* 0x000fe2000c101124 */
[----:B------:R-:W-:Y:S05]  /*cca0*/  EXIT ;  /* 0x000000000000794d */ /* 0x000fea0003800000 */
.L_x_3788:
        /* <DEDUP_REMOVED lines=22> */
.L_x_3795:
[----:B------:R-:W-:-:S04]  /*ce10*/  LOP3.LUT R2, R3, 0x80000000, RZ, 0xc0, !PT ;  /* 0x8000000003027812 */ /* 0x000fc800078ec0ff */
[----:B------:R-:W-:-:S04]  /*ce20*/  SHF.R.U32.HI R3, RZ, 0x18, R2 ;  /* 0x00000018ff037819 */ /* 0x000fc80000011602 */
[----:B------:R-:W-:-:S04]  /*ce30*/  LOP3.LUT R0, R0, R3, RZ, 0xfc, !PT ;  /* 0x0000000300007212 */ /* 0x000fc800078efcff */
[----:B------:R-:W-:-:S07]  /*ce40*/  PRMT R8, R0, 0x7610, R8 ;  /* 0x0000761000087816 */ /* 0x000fce0000000008 */
.L_x_3794:
[----:B------:R-:W-:Y:S05]  /*ce50*/  BSYNC B0 ;  /* 0x0000000000007941 */ /* 0x000fea0003800000 */
.L_x_3793:
[----:B------:R-:W-:Y:S01]  /*ce60*/  STG.E.U8 desc[UR36][R16.64], R8 ;  /* 0x0000000810007986 */ /* 0x000fe2000c101124 */
[----:B------:R-:W-:Y:S05]  /*ce70*/  EXIT ;  /* 0x000000000000794d */ /* 0x000fea0003800000 */
.L_x_3787:
        /* <DEDUP_REMOVED lines=26> */
[----:B------:R-:W-:Y:S01]  /*d020*/  STG.E.U8 desc[UR36][R16.64], R3 ;  /* 0x0000000310007986 */ /* 0x000fe2000c101124 */
[----:B------:R-:W-:Y:S05]  /*d030*/  EXIT ;  /* 0x000000000000794d */ /* 0x000fea0003800000 */
.L_x_3770:
        /* <DEDUP_REMOVED lines=16> */
.L_x_3798:
[----:B------:R-:W-:Y:S05]  /*d140*/  EXIT ;  /* 0x000000000000794d */ /* 0x000fea0003800000 */
.L_x_3797:
[----:B------:R-:W-:Y:S01]  /*d150*/  STG.E.64 desc[UR36][R16.64], R4 ;  /* 0x0000000410007986 */ /* 0x000fe2000c101b24 */
[----:B------:R-:W-:Y:S05]  /*d160*/  EXIT ;  /* 0x000000000000794d */ /* 0x000fea0003800000 */
.L_x_3796:
[----:B------:R-:W-:Y:S01]  /*d170*/  STG.E desc[UR36][R16.64], R9 ;  /* 0x0000000910007986 */ /* 0x000fe2000c101924 */
[----:B------:R-:W-:Y:S05]  /*d180*/  EXIT ;  /* 0x000000000000794d */ /* 0x000fea0003800000 */
.L_x_3799:
        /* <DEDUP_REMOVED lines=15> */
.L_x_5944:


//--------------------- .text._ZN2at6native27unrolled_elementwise_kernelINS0_10AbsFunctorIlEESt5arrayIPcLm2EELi4E23TrivialOffsetCalculatorILi1EjES8_NS0_6memory12LoadWithCastILi1EEENS9_13StoreWithCastILi1EEEEEviT_T0_T2_T3_T4_T5_ --------------------------
	.section	.text._ZN2at6native27unrolled_elementwise_kernelINS0_10AbsFunctorIlEESt5arrayIPcLm2EELi4E23TrivialOffsetCalculatorILi1EjES8_NS0_6memory12LoadWithCastILi1EEENS9_13StoreWithCastILi1EEEEEviT_T0_T2_T3_T4_T5_,"ax",@progbits
	.align	128
        .global         _ZN2at6native27unrolled_elementwise_kernelINS0_10AbsFunctorIlEESt5arrayIPcLm2EELi4E23TrivialOffsetCalculatorILi1EjES8_NS0_6memory12LoadWithCastILi1EEENS9_13StoreWithCastILi1EEEEEviT_T0_T2_T3_T4_T5_
        .type           _ZN2at6native27unrolled_elementwise_kernelINS0_10AbsFunctorIlEESt5arrayIPcLm2EELi4E23TrivialOffsetCalculatorILi1EjES8_NS0_6memory12LoadWithCastILi1EEENS9_13StoreWithCastILi1EEEEEviT_T0_T2_T3_T4_T5_,@function
        .size           _ZN2at6native27unrolled_elementwise_kernelINS0_10AbsFunctorIlEESt5arrayIPcLm2EELi4E23TrivialOffsetCalculatorILi1EjES8_NS0_6memory12LoadWithCastILi1EEENS9_13StoreWithCastILi1EEEEEviT_T0_T2_T3_T4_T5_,(.L_x_5945 - _ZN2at6native27unrolled_elementwise_kernelINS0_10AbsFunctorIlEESt5arrayIPcLm2EELi4E23TrivialOffsetCalculatorILi1EjES8_NS0_6memory12LoadWithCastILi1EEENS9_13StoreWithCastILi1EEEEEviT_T0_T2_T3_T4_T5_)
        .other          _ZN2at6native27unrolled_elementwise_kernelINS0_10AbsFunctorIlEESt5arrayIPcLm2EELi4E23TrivialOffsetCalculatorILi1EjES8_NS0_6memory12LoadWithCastILi1EEENS9_13StoreWithCastILi1EEEEEviT_T0_T2_T3_T4_T5_,@"STO_CUDA_ENTRY STV_DEFAULT"
_ZN2at6native27unrolled_elementwise_kernelINS0_10AbsFunctorIlEESt5arrayIPcLm2EELi4E23TrivialOffsetCalculatorILi1EjES8_NS0_6memory12LoadWithCastILi1EEENS9_13StoreWithCastILi1EEEEEviT_T0_T2_T3_T4_T5_:
.text._ZN2at6native27unrolled_elementwise_kernelINS0_10AbsFunctorIlEESt5arrayIPcLm2EELi4E23TrivialOffsetCalculatorILi1EjES8_NS0_6memory12LoadWithCastILi1EEENS9_13StoreWithCastILi1EEEEEviT_T0_T2_T3_T4_T5_:
        /* <DEDUP_REMOVED lines=32> */
.L_x_3805:
[----:B------:R1:W5:Y:S01]  /*0200*/  LDG.E.U8 R32, desc[UR36][R4.64] ;  /* 0x0000002404207981 */ /* 0x000362000c1e1100 */
[----:B------:R-:W-:Y:S01]  /*0210*/  IMAD.MOV.U32 R33, RZ, RZ, RZ ;  /* 0x000000ffff217224 */ /* 0x000fe200078e00ff */
[----:B------:R-:W-:Y:S06]  /*0220*/  BRA `(.L_x_3807) ;  /* 0x0000000c004c7947 */ /* 0x000fec0003800000 */
.L_x_3804:
        /* <DEDUP_REMOVED lines=8> */
.L_x_3809:
[----:B------:R-:W2:Y:S02]  /*02b0*/  LDG.E R32, desc[UR36][R4.64] ;  /* 0x0000002404207981 */ /* 0x000ea4000c1e1900 */
[----:B--2---:R-:W-:Y:S01]  /*02c0*/  SHF.R.S32.HI R33, RZ, 0x1f, R32 ;  /* 0x0000001fff217819 */ /* 0x004fe20000011420 */
[----:B------:R-:W-:Y:S06]  /*02d0*/  BRA `(.L_x_3807) ;  /* 0x0000000c00207947 */ /* 0x000fec0003800000 */
.L_x_3808:
[----:B------:R-:W2:Y:S02]  /*02e0*/  LDG.E.S16 R32, desc[UR36][R4.64] ;  /* 0x0000002404207981 */ /* 0x000ea4000c1e1700 */
[----:B--2---:R-:W-:Y:S01]  /*02f0*/  SHF.R.S32.HI R33, RZ, 0x1f, R32 ;  /* 0x0000001fff217819 */ /* 0x004fe20000011420 */
[----:B------:R-:W-:Y:S06]  /*0300*/  BRA `(.L_x_3807) ;  /* 0x0000000c00147947 */ /* 0x000fec0003800000 */
.L_x_3803:
[----:B------:R-:W-:-:S13]  /*0310*/  ISETP.GT.AND P0, PT, R0, 0x6, PT ;  /* 0x000000060000780c */ /* 0x000fda0003f04270 */
[----:B------:R-:W-:Y:S05]  /*0320*/  @P0 BRA `(.L_x_3810) ;  /* 0x00000000002c0947 */ /* 0x000fea0003800000 */
[----:B------:R-:W-:-:S13]  /*0330*/  ISETP.NE.AND P0, PT, R0, 0x5, PT ;  /* 0x000000050000780c */ /* 0x000fda0003f05270 */
[----:B------:R-:W-:Y:S05]  /*0340*/  @!P0 BRA `(.L_x_3811) ;  /* 0x0000000000148947 */ /* 0x000fea0003800000 */
[----:B------:R-:W-:-:S13]  /*0350*/  ISETP.NE.AND P0, PT, R0, 0x6, PT ;  /* 0x000000060000780c */ /* 0x000fda0003f05270 */
[----:B------:R-:W-:Y:S05]  /*0360*/  @P0 BRA `(.L_x_3806) ;  /* 0x0000000800a40947 */ /* 0x000fea0003800000 */
[----:B------:R-:W2:Y:S02]  /*0370*/  LDG.E R4, desc[UR36][R4.64] ;  /* 0x0000002404047981 */ /* 0x000ea4000c1e1900 */
[----:B--2---:R0:W1:Y:S01]  /*0380*/  F2I.S64.TRUNC R32, R4 ;  /* 0x0000000400207311 */ /* 0x004062000020d900 */
[----:B------:R-:W-:Y:S05]  /*0390*/  BRA `(.L_x_3807) ;  /* 0x0000000800f07947 */ /* 0x000fea0003800000 */
.L_x_3811:
[----:B------:R-:W2:Y:S02]  /*03a0*/  LDG.E.U16 R4, desc[UR36][R4.64] ;  /* 0x0000002404047981 */ /* 0x000ea4000c1e1500 */
[----:B--2---:R-:W-:-:S06]  /*03b0*/  HADD2.F32 R32, -RZ, R4.H0_H0 ;  /* 0x20000004ff207230 */ /* 0x004fcc0000004100 */
[----:B------:R-:W0:Y:S01]  /*03c0*/  F2I.S64.TRUNC R32, R32 ;  /* 0x0000002000207311 */ /* 0x000e22000020d900 */
[----:B------:R-:W-:Y:S05]  /*03d0*/  BRA `(.L_x_3807) ;  /* 0x0000000800e07947 */ /* 0x000fea0003800000 */
.L_x_3810:
[----:B------:R-:W-:-:S13]  /*03e0*/  ISETP.NE.AND P0, PT, R0, 0x7, PT ;  /* 0x000000070000780c */ /* 0x000fda0003f05270 */
[----:B------:R-:W-:Y:S05]  /*03f0*/  @!P0 BRA `(.L_x_3812) ;  /* 0x00000000002c8947 */ /* 0x000fea0003800000 */
[----:B------:R-:W-:-:S13]  /*0400*/  ISETP.NE.AND P0, PT, R0, 0x8, PT ;  /* 0x000000080000780c */ /* 0x000fda0003f05270 */
[----:B------:R-:W-:Y:S05]  /*0410*/  @!P0 BRA `(.L_x_3813) ;  /* 0x0000000000148947 */ /* 0x000fea0003800000 */
[----:B------:R-:W-:-:S13]  /*0420*/  ISETP.NE.AND P0, PT, R0, 0x9, PT ;  /* 0x000000090000780c */ /* 0x000fda0003f05270 */
[----:B------:R-:W-:Y:S05]  /*0430*/  @P0 BRA `(.L_x_3806) ;  /* 0x0000000800700947 */ /* 0x000fea0003800000 */
[----:B------:R-:W2:Y:S02]  /*0440*/  LDG.E R4, desc[UR36][R4.64] ;  /* 0x0000002404047981 */ /* 0x000ea4000c1e1900 */
[----:B--2---:R0:W1:Y:S01]  /*0450*/  F2I.S64.TRUNC R32, R4 ;  /* 0x0000000400207311 */ /* 0x004062000020d900 */
[----:B------:R-:W-:Y:S05]  /*0460*/  BRA `(.L_x_3807) ;  /* 0x0000000800bc7947 */ /* 0x000fea0003800000 */
.L_x_3813:
[----:B------:R-:W2:Y:S02]  /*0470*/  LDG.E.U16 R4, desc[UR36][R4.64] ;  /* 0x0000002404047981 */ /* 0x000ea4000c1e1500 */
[----:B--2---:R-:W-:-:S06]  /*0480*/  HADD2.F32 R32, -RZ, R4.H0_H0 ;  /* 0x20000004ff207230 */ /* 0x004fcc0000004100 */
[----:B------:R-:W4:Y:S01]  /*0490*/  F2I.S64.TRUNC R32, R32 ;  /* 0x0000002000207311 */ /* 0x000f22000020d900 */
[----:B------:R-:W-:Y:S05]  /*04a0*/  BRA `(.L_x_3807) ;  /* 0x0000000800ac7947 */ /* 0x000fea0003800000 */
.L_x_3812:
[----:B------:R-:W2:Y:S02]  /*04b0*/  LDG.E.64 R4, desc[UR36][R4.64] ;  /* 0x0000002404047981 */ /* 0x000ea4000c1e1b00 */
[----:B--2---:R2:W3:Y:S01]  /*04c0*/  F2I.S64.F64.TRUNC R32, R4 ;  /* 0x0000000400207311 */ /* 0x0044e2000030d900 */
[----:B------:R-:W-:Y:S05]  /*04d0*/  BRA `(.L_x_3807) ;  /* 0x0000000800a07947 */ /* 0x000fea0003800000 */
.L_x_3802:
        /* <DEDUP_REMOVED lines=13> */
.L_x_3816:
[----:B------:R-:W2:Y:S02]  /*05b0*/  LDG.E.64 R4, desc[UR36][R4.64] ;  /* 0x0000002404047981 */ /* 0x000ea4000c1e1b00 */
[----:B--2---:R0:W1:Y:S01]  /*05c0*/  F2I.S64.F64.TRUNC R32, R4 ;  /* 0x0000000400207311 */ /* 0x004062000030d900 */
[----:B------:R-:W-:Y:S05]  /*05d0*/  BRA `(.L_x_3807) ;  /* 0x0000000800607947 */ /* 0x000fea0003800000 */
.L_x_3815:
        /* <DEDUP_REMOVED lines=25> */
[----:B------:R0:W1:Y:S01]  /*0770*/  F2I.S64.TRUNC R32, R7 ;  /* 0x0000000700207311 */ /* 0x000062000020d900 */
[----:B------:R-:W-:Y:S05]  /*0780*/  BRA `(.L_x_3807) ;  /* 0x0000000400f47947 */ /* 0x000fea0003800000 */
.L_x_3818:
        /* <DEDUP_REMOVED lines=13> */
[----:B------:R0:W1:Y:S01]  /*0860*/  F2I.S64.TRUNC R32, R0 ;  /* 0x0000000000207311 */ /* 0x000062000020d900 */
[----:B------:R-:W-:Y:S05]  /*0870*/  BRA `(.L_x_3807) ;  /* 0x0000000400b87947 */ /* 0x000fea0003800000 */
.L_x_3817:
[----:B------:R-:W2:Y:S02]  /*0880*/  LDG.E.U16 R32, desc[UR36][R4.64] ;  /* 0x0000002404207981 */ /* 0x000ea4000c1e1500 */
[----:B--2---:R-:W-:-:S06]  /*0890*/  IMAD.U32 R32, R32, 0x10000, RZ ;  /* 0x0001000020207824 */ /* 0x004fcc00078e00ff */
[----:B------:R-:W0:Y:S01]  /*08a0*/  F2I.S64.TRUNC R32, R32 ;  /* 0x0000002000207311 */ /* 0x000e22000020d900 */
[----:B------:R-:W-:Y:S05]  /*08b0*/  BRA `(.L_x_3807) ;  /* 0x0000000400a87947 */ /* 0x000fea0003800000 */
.L_x_3814:
        /* <DEDUP_REMOVED lines=11> */
.L_x_3821:
        /* <DEDUP_REMOVED lines=21> */
.L_x_3825:
[----:B------:R-:W-:Y:S05]  /*0ac0*/  BSYNC B1 ;  /* 0x0000000000017941 */ /* 0x000fea0003800000 */
.L_x_3824:
[----:B------:R-:W-:Y:S01]  /*0ad0*/  IMAD.SHL.U32 R3, R3, 0x100000, RZ ;  /* 0x0010000003037824 */ /* 0x000fe200078e00ff */
[----:B------:R-:W-:-:S04]  /*0ae0*/  LEA R5, R0, 0x3b800000, 0x17 ;  /* 0x3b80000000057811 */ /* 0x000fc800078eb8ff */
[----:B------:R-:W-:-:S07]  /*0af0*/  LOP3.LUT R32, R5, R3, R32, 0xfe, !PT ;  /* 0x0000000305207212 */ /* 0x000fce00078efe20 */
.L_x_3823:
[----:B------:R-:W-:Y:S05]  /*0b00*/  BSYNC B0 ;  /* 0x0000000000007941 */ /* 0x000fea0003800000 */
.L_x_3822:
[----:B------:R-:W0:Y:S01]  /*0b10*/  F2I.S64.TRUNC R32, R32 ;  /* 0x0000002000207311 */ /* 0x000e22000020d900 */
[----:B------:R-:W-:Y:S05]  /*0b20*/  BRA `(.L_x_3807) ;  /* 0x00000004000c7947 */ /* 0x000fea0003800000 */
.L_x_3820:
        /* <DEDUP_REMOVED lines=21> */
.L_x_3829:
[----:B------:R-:W-:Y:S05]  /*0c80*/  BSYNC B1 ;  /* 0x0000000000017941 */ /* 0x000fea0003800000 */
.L_x_3828:
[----:B------:R-:W-:Y:S01]  /*0c90*/  IMAD.SHL.U32 R3, R3, 0x200000, RZ ;  /* 0x0020000003037824 */ /* 0x000fe200078e00ff */
[----:B------:R-:W-:-:S04]  /*0ca0*/  LEA R5, R0, 0x37800000, 0x17 ;  /* 0x3780000000057811 */ /* 0x000fc800078eb8ff */
[----:B------:R-:W-:-:S07]  /*0cb0*/  LOP3.LUT R32, R5, R3, R32, 0xfe, !PT ;  /* 0x0000000305207212 */ /* 0x000fce00078efe20 */
.L_x_3827:
[----:B------:R-:W-:Y:S05]  /*0cc0*/  BSYNC B0 ;  /* 0x0000000000007941 */ /* 0x000fea0003800000 */
.L_x_3826:
[----:B------:R-:W0:Y:S01]  /*0cd0*/  F2I.S64.TRUNC R32, R32 ;  /* 0x0000002000207311 */ /* 0x000e22000020d900 */
[----:B------:R-:W-:Y:S05]  /*0ce0*/  BRA `(.L_x_3807) ;  /* 0x00000000009c7947 */ /* 0x000fea0003800000 */
.L_x_3819:
        /* <DEDUP_REMOVED lines=14> */
.L_x_3833:
[----:B------:R-:W-:Y:S05]  /*0dd0*/  BSYNC B0 ;  /* 0x0000000000007941 */ /* 0x000fea0003800000 */
.L_x_3832:
[----:B------:R-:W0:Y:S01]  /*0de0*/  F2I.S64.TRUNC R32, R32 ;  /* 0x0000002000207311 */ /* 0x000e22000020d900 */
[----:B------:R-:W-:Y:S05]  /*0df0*/  BRA `(.L_x_3807) ;  /* 0x0000000000587947 */ /* 0x000fea0003800000 */
.L_x_3806:
        /* <DEDUP_REMOVED lines=16> */
.L_x_3834:
[----:B------:R-:W-:Y:S01]  /*0f00*/  CS2R R32, SRZ ;  /* 0x0000000000207805 */ /* 0x000fe2000001ff00 */
[----:B------:R-:W-:Y:S06]  /*0f10*/  BRA `(.L_x_3807) ;  /* 0x0000000000107947 */ /* 0x000fec0003800000 */
.L_x_3831:
[----:B------:R0:W5:Y:S01]  /*0f20*/  LDG.E.64 R32, desc[UR36][R4.64] ;  /* 0x0000002404207981 */ /* 0x000162000c1e1b00 */
[----:B------:R-:W-:Y:S05]  /*0f30*/  BRA `(.L_x_3807) ;  /* 0x0000000000087947 */ /* 0x000fea0003800000 */
.L_x_3830:
[----:B------:R0:W5:Y:S01]  /*0f40*/  LDG.E R32, desc[UR36][R4.64] ;  /* 0x0000002404207981 */ /* 0x000162000c1e1900 */
[----:B------:R-:W-:-:S07]  /*0f50*/  IMAD.MOV.U32 R33, RZ, RZ, RZ ;  /* 0x000000ffff217224 */ /* 0x000fce00078e00ff */
.L_x_3807:
[----:B------:R-:W2:Y:S02]  /*0f60*/  S2R R17, SR_TID.X ;  /* 0x0000000000117919 */ /* 0x000ea40000002100 */
[----:B--2---:R-:W-:-:S07]  /*0f70*/  VIADD R17, R17, 0x80 ;  /* 0x0000008011117836 */ /* 0x004fce0000000000 */
.L_x_3801:
[----:B------:R-:W-:Y:S05]  /*0f80*/  BSYNC B6 ;  /* 0x0000000000067941 */ /* 0x000fea0003800000 */
.L_x_3800:
        /* <DEDUP_REMOVED lines=24> */
.L_x_3840:
[----:B------:R0:W5:Y:S01]  /*1110*/  LDG.E.U8 R30, desc[UR36][R4.64] ;  /* 0x00000024041e7981 */ /* 0x000162000c1e1100 */
[----:B------:R-:W-:Y:S01]  /*1120*/  IMAD.MOV.U32 R31, RZ, RZ, RZ ;  /* 0x000000ffff1f7224 */ /* 0x000fe200078e00ff */
[----:B------:R-:W-:Y:S06]  /*1130*/  BRA `(.L_x_3842) ;  /* 0x0000000c00487947 */ /* 0x000fec0003800000 */
.L_x_3839:
        /* <DEDUP_REMOVED lines=8> */
.L_x_3844:
[----:B------:R-:W2:Y:S02]  /*11c0*/  LDG.E R30, desc[UR36][R4.64] ;  /* 0x00000024041e7981 */ /* 0x000ea4000c1e1900 */
[----:B--2---:R-:W-:Y:S01]  /*11d0*/  SHF.R.S32.HI R31, RZ, 0x1f, R30 ;  /* 0x0000001fff1f7819 */ /* 0x004fe2000001141e */
[----:B------:R-:W-:Y:S06]  /*11e0*/  BRA `(.L_x_3842) ;  /* 0x0000000c001c7947 */ /* 0x000fec0003800000 */
.L_x_3843:
[----:B------:R-:W2:Y:S02]  /*11f0*/  LDG.E.S16 R30, desc[UR36][R4.64] ;  /* 0x00000024041e7981 */ /* 0x000ea4000c1e1700 */
[----:B--2---:R-:W-:Y:S01]  /*1200*/  SHF.R.S32.HI R31, RZ, 0x1f, R30 ;  /* 0x0000001fff1f7819 */ /* 0x004fe2000001141e */
[----:B------:R-:W-:Y:S06]  /*1210*/  BRA `(.L_x_3842) ;  /* 0x0000000c00107947 */ /* 0x000fec0003800000 */
.L_x_3838:
        /* <DEDUP_REMOVED lines=9> */
.L_x_3846:
[----:B------:R-:W2:Y:S02]  /*12b0*/  LDG.E.U16 R4, desc[UR36][R4.64] ;  /* 0x0000002404047981 */ /* 0x000ea4000c1e1500 */
[----:B--2---:R-:W-:-:S06]  /*12c0*/  HADD2.F32 R30, -RZ, R4.H0_H0 ;  /* 0x20000004ff1e7230 */ /* 0x004fcc0000004100 */
[----:B------:R-:W0:Y:S01]  /*12d0*/  F2I.S64.TRUNC R30, R30 ;  /* 0x0000001e001e7311 */ /* 0x000e22000020d900 */
[----:B------:R-:W-:Y:S05]  /*12e0*/  BRA `(.L_x_3842) ;  /* 0x0000000800dc7947 */ /* 0x000fea0003800000 */
.L_x_3845:
        /* <DEDUP_REMOVED lines=9> */
.L_x_3848:
[----:B------:R-:W2:Y:S02]  /*1380*/  LDG.E.U16 R4, desc[UR36][R4.64] ;  /* 0x0000002404047981 */ /* 0x000ea4000c1e1500 */
[----:B--2---:R-:W-:-:S06]  /*1390*/  HADD2.F32 R30, -RZ, R4.H0_H0 ;  /* 0x20000004ff1e7230 */ /* 0x004fcc0000004100 */
[----:B------:R-:W0:Y:S01]  /*13a0*/  F2I.S64.TRUNC R30, R30 ;  /* 0x0000001e001e7311 */ /* 0x000e22000020d900 */
[----:B------:R-:W-:Y:S05]  /*13b0*/  BRA `(.L_x_3842) ;  /* 0x0000000800a87947 */ /* 0x000fea0003800000 */
.L_x_3847:
[----:B------:R-:W2:Y:S02]  /*13c0*/  LDG.E.64 R4, desc[UR36][R4.64] ;  /* 0x0000002404047981 */ /* 0x000ea4000c1e1b00 */
[----:B--2---:R0:W1:Y:S01]  /*13d0*/  F2I.S64.F64.TRUNC R30, R4 ;  /* 0x00000004001e7311 */ /* 0x004062000030d900 */
[----:B------:R-:W-:Y:S05]  /*13e0*/  BRA `(.L_x_3842) ;  /* 0x00000008009c7947 */ /* 0x000fea0003800000 */
.L_x_3837:
        /* <DEDUP_REMOVED lines=13> */
.L_x_3851:
[----:B------:R-:W2:Y:S02]  /*14c0*/  LDG.E.64 R4, desc[UR36][R4.64] ;  /* 0x0000002404047981 */ /* 0x000ea4000c1e1b00 */
[----:B--2---:R0:W1:Y:S01]  /*14d0*/  F2I.S64.F64.TRUNC R30, R4 ;  /* 0x00000004001e7311 */ /* 0x004062000030d900 */
[----:B------:R-:W-:Y:S05]  /*14e0*/  BRA `(.L_x_3842) ;  /* 0x00000008005c7947 */ /* 0x000fea0003800000 */
.L_x_3850:
        /* <DEDUP_REMOVED lines=27> */
.L_x_3853:
        /* <DEDUP_REMOVED lines=12> */
[----:B------:R2:W0:Y:S01]  /*1760*/  F2I.S64.TRUNC R30, R0 ;  /* 0x00000000001e7311 */ /* 0x000422000020d900 */
[----:B------:R-:W-:Y:S05]  /*1770*/  BRA `(.L_x_3842) ;  /* 0x0000000400b87947 */ /* 0x000fea0003800000 */
.L_x_3852:
[----:B------:R-:W2:Y:S02]  /*1780*/  LDG.E.U16 R30, desc[UR36][R4.64] ;  /* 0x00000024041e7981 */ /* 0x000ea4000c1e1500 */
[----:B--2---:R-:W-:-:S06]  /*1790*/  IMAD.U32 R30, R30, 0x10000, RZ ;  /* 0x000100001e1e7824 */ /* 0x004fcc00078e00ff */
[----:B------:R-:W0:Y:S01]  /*17a0*/  F2I.S64.TRUNC R30, R30 ;  /* 0x0000001e001e7311 */ /* 0x000e22000020d900 */
[----:B------:R-:W-:Y:S05]  /*17b0*/  BRA `(.L_x_3842) ;  /* 0x0000000400a87947 */ /* 0x000fea0003800000 */
.L_x_3849:
        /* <DEDUP_REMOVED lines=11> */
.L_x_3856:
        /* <DEDUP_REMOVED lines=21> */
.L_x_3860:
[----:B------:R-:W-:Y:S05]  /*19c0*/  BSYNC B1 ;  /* 0x0000000000017941 */ /* 0x000fea0003800000 */
.L_x_3859:
[----:B------:R-:W-:Y:S01]  /*19d0*/  IMAD.SHL.U32 R3, R3, 0x100000, RZ ;  /* 0x0010000003037824 */ /* 0x000fe200078e00ff */
[----:B------:R-:W-:-:S04]  /*19e0*/  LEA R5, R0, 0x3b800000, 0x17 ;  /* 0x3b80000000057811 */ /* 0x000fc800078eb8ff */
[----:B------:R-:W-:-:S07]  /*19f0*/  LOP3.LUT R30, R5, R3, R30, 0xfe, !PT ;  /* 0x00000003051e7212 */ /* 0x000fce00078efe1e */
.L_x_3858:
[----:B------:R-:W-:Y:S05]  /*1a00*/  BSYNC B0 ;  /* 0x0000000000007941 */ /* 0x000fea0003800000 */
.L_x_3857:
[----:B------:R-:W0:Y:S01]  /*1a10*/  F2I.S64.TRUNC R30, R30 ;  /* 0x0000001e001e7311 */ /* 0x000e22000020d900 */
[----:B------:R-:W-:Y:S05]  /*1a20*/  BRA `(.L_x_3842) ;  /* 0x00000004000c7947 */ /* 0x000fea0003800000 */
.L_x_3855:
        /* <DEDUP_REMOVED lines=21> */
.L_x_3864:
[----:B------:R-:W-:Y:S05]  /*1b80*/  BSYNC B1 ;  /* 0x0000000000017941 */ /* 0x000fea0003800000 */
.L_x_3863:
[----:B------:R-:W-:Y:S01]  /*1b90*/  IMAD.SHL.U32 R3, R3, 0x200000, RZ ;  /* 0x0020000003037824 */ /* 0x000fe200078e00ff */
[----:B------:R-:W-:-:S04]  /*1ba0*/  LEA R5, R0, 0x37800000, 0x17 ;  /* 0x3780000000057811 */ /* 0x000fc800078eb8ff */
[----:B------:R-:W-:-:S07]  /*1bb0*/  LOP3.LUT R30, R5, R3, R30, 0xfe, !PT ;  /* 0x00000003051e7212 */ /* 0x000fce00078efe1e */
.L_x_3862:
[----:B------:R-:W-:Y:S05]  /*1bc0*/  BSYNC B0 ;  /* 0x0000000000007941 */ /* 0x000fea0003800000 */
.L_x_3861:
[----:B------:R-:W0:Y:S01]  /*1bd0*/  F2I.S64.TRUNC R30, R30 ;  /* 0x0000001e001e7311 */ /* 0x000e22000020d900 */
[----:B------:R-:W-:Y:S05]  /*1be0*/  BRA `(.L_x_3842) ;  /* 0x00000000009c7947 */ /* 0x000fea0003800000 */
.L_x_3854:
        /* <DEDUP_REMOVED lines=14> */
.L_x_3868:
[----:B------:R-:W-:Y:S05]  /*1cd0*/  BSYNC B0 ;  /* 0x0000000000007941 */ /* 0x000fea0003800000 */
.L_x_3867:
[----:B------:R-:W0:Y:S01]  /*1ce0*/  F2I.S64.TRUNC R30, R30 ;  /* 0x0000001e001e7311 */ /* 0x000e22000020d900 */
[----:B------:R-:W-:Y:S05]  /*1cf0*/  BRA `(.L_x_3842) ;  /* 0x0000000000587947 */ /* 0x000fea0003800000 */
.L_x_3841:
        /* <DEDUP_REMOVED lines=15> */
[----:B-1-345:R-:W-:Y:S05]  /*1df0*/  CALL.ABS.NOINC R14 ;  /* 0x000000000e007343 */ /* 0x03afea0003c00000 */
.L_x_3869:
[----:B------:R-:W-:Y:S01]  /*1e00*/  CS2R R30, SRZ ;  /* 0x00000000001e7805 */ /* 0x000fe2000001ff00 */
[----:B------:R-:W-:Y:S06]  /*1e10*/  BRA `(.L_x_3842) ;  /* 0x0000000000107947 */ /* 0x000fec0003800000 */
.L_x_3866:
[----:B------:R0:W5:Y:S01]  /*1e20*/  LDG.E.64 R30, desc[UR36][R4.64] ;  /* 0x00000024041e7981 */ /* 0x000162000c1e1b00 */
[----:B------:R-:W-:Y:S05]  /*1e30*/  BRA `(.L_x_3842) ;  /* 0x0000000000087947 */ /* 0x000fea0003800000 */
.L_x_3865:
[----:B------:R0:W5:Y:S01]  /*1e40*/  LDG.E R30, desc[UR36][R4.64] ;  /* 0x00000024041e7981 */ /* 0x000162000c1e1900 */
[----:B------:R-:W-:-:S07]  /*1e50*/  IMAD.MOV.U32 R31, RZ, RZ, RZ ;  /* 0x000000ffff1f7224 */ /* 0x000fce00078e00ff */
.L_x_3842:
[----:B------:R-:W-:-:S07]  /*1e60*/  VIADD R17, R17, 0x80 ;  /* 0x0000008011117836 */ /* 0x000fce0000000000 */
.L_x_3836:
[----:B------:R-:W-:Y:S05]  /*1e70*/  BSYNC B6 ;  /* 0x0000000000067941 */ /* 0x000fea0003800000 */
.L_x_3835:
[----:B------:R-:W-:Y:S01]  /*1e80*/  ISETP.GE.AND P0, PT, R17, R26, PT ;  /* 0x0000001a1100720c */ /* 0x000fe20003f06270 */
[----:B------:R-:W-:Y:S01]  /*1e90*/  BSSY B6, `(.L_x_3870) ;  /* 0x00000ef000067945 */ /* 0x000fe20003800000 */
[----:B------:R-:W-:Y:S02]  /*1ea0*/  CS2R R24, SRZ ;  /* 0x0000000000187805 */ /* 0x000fe4000001ff00 */
[----:B------:R-:W-:-:S09]  /*1eb0*/  CS2R R22, SRZ ;  /* 0x0000000000167805 */ /* 0x000fd2000001ff00 */
[----:B------:R-:W-:Y:S05]  /*1ec0*/  @P0 BRA `(.L_x_3871) ;  /* 0x0000000c00ac0947 */ /* 0x000fea0003800000 */
[----:B01----:R-:W0:Y:S01]  /*1ed0*/  LDC.64 R4, c[0x0][0x220] ;  /* 0x00008800ff047b82 */ /* 0x003e220000000a00 */
[----:B--2---:R-:W-:Y:S01]  /*1ee0*/  IMAD R0, R2, 0x200, R17 ;  /* 0x0000020002007824 */ /* 0x004fe200078e0211 */
        /* <DEDUP_REMOVED lines=19> */
.L_x_3875:
[----:B------:R0:W5:Y:S01]  /*2020*/  LDG.E.U8 R22, desc[UR36][R4.64] ;  /* 0x0000002404167981 */ /* 0x000162000c1e1100 */
[----:B------:R-:W-:Y:S01]  /*2030*/  IMAD.MOV.U32 R23, RZ, RZ, RZ ;  /* 0x000000ffff177224 */ /* 0x000fe200078e00ff */
[----:B------:R-:W-:Y:S06]  /*2040*/  BRA `(.L_x_3877) ;  /* 0x0000000c00487947 */ /* 0x000fec0003800000 */
.L_x_3874:
        /* <DEDUP_REMOVED lines=8> */
.L_x_3879:
[----:B------:R-:W2:Y:S02]  /*20d0*/  LDG.E R22, desc[UR36][R4.64] ;  /* 0x0000002404167981 */ /* 0x000ea4000c1e1900 */
[----:B--2---:R-:W-:Y:S01]  /*20e0*/  SHF.R.S32.HI R23, RZ, 0x1f, R22 ;  /* 0x0000001fff177819 */ /* 0x004fe20000011416 */
[----:B------:R-:W-:Y:S06]  /*20f0*/  BRA `(.L_x_3877) ;  /* 0x0000000c001c7947 */ /* 0x000fec0003800000 */
.L_x_3878:
[----:B------:R-:W2:Y:S02]  /*2100*/  LDG.E.S16 R22, desc[UR36][R4.64] ;  /* 0x0000002404167981 */ /* 0x000ea4000c1e1700 */
[----:B--2---:R-:W-:Y:S01]  /*2110*/  SHF.R.S32.HI R23, RZ, 0x1f, R22 ;  /* 0x0000001fff177819 */ /* 0x004fe20000011416 */
[----:B------:R-:W-:Y:S06]  /*2120*/  BRA `(.L_x_3877) ;  /* 0x0000000c00107947 */ /* 0x000fec0003800000 */
.L_x_3873:
        /* <DEDUP_REMOVED lines=9> */
.L_x_3881:
[----:B------:R-:W2:Y:S02]  /*21c0*/  LDG.E.U16 R4, desc[UR36][R4.64] ;  /* 0x0000002404047981 */ /* 0x000ea4000c1e1500 */
[----:B--2---:R-:W-:-:S06]  /*21d0*/  HADD2.F32 R22, -RZ, R4.H0_H0 ;  /* 0x20000004ff167230 */ /* 0x004fcc0000004100 */
[----:B------:R-:W0:Y:S01]  /*21e0*/  F2I.S64.TRUNC R22, R22 ;  /* 0x0000001600167311 */ /* 0x000e22000020d900 */
[----:B------:R-:W-:Y:S05]  /*21f0*/  BRA `(.L_x_3877) ;  /* 0x0000000800dc7947 */ /* 0x000fea0003800000 */
.L_x_3880:
        /* <DEDUP_REMOVED lines=9> */
.L_x_3883:
[----:B------:R-:W2:Y:S02]  /*2290*/  LDG.E.U16 R4, desc[UR36][R4.64] ;  /* 0x0000002404047981 */ /* 0x000ea4000c1e1500 */
[----:B--2---:R-:W-:-:S06]  /*22a0*/  HADD2.F32 R22, -RZ, R4.H0_H0 ;  /* 0x20000004ff167230 */ /* 0x004fcc0000004100 */
[----:B------:R-:W0:Y:S01]  /*22b0*/  F2I.S64.TRUNC R22, R22 ;  /* 0x0000001600167311 */ /* 0x000e22000020d900 */
[----:B------:R-:W-:Y:S05]  /*22c0*/  BRA `(.L_x_3877) ;  /* 0x0000000800a87947 */ /* 0x000fea0003800000 */
.L_x_3882:
[----:B------:R-:W2:Y:S02]  /*22d0*/  LDG.E.64 R4, desc[UR36][R4.64] ;  /* 0x0000002404047981 */ /* 0x000ea4000c1e1b00 */
[----:B--2---:R0:W1:Y:S01]  /*22e0*/  F2I.S64.F64.TRUNC R22, R4 ;  /* 0x0000000400167311 */ /* 0x004062000030d900 */
[----:B------:R-:W-:Y:S05]  /*22f0*/  BRA `(.L_x_3877) ;  /* 0x00000008009c7947 */ /* 0x000fea0003800000 */
.L_x_3872:
        /* <DEDUP_REMOVED lines=13> */
.L_x_3886:
[----:B------:R-:W2:Y:S02]  /*23d0*/  LDG.E.64 R4, desc[UR36][R4.64] ;  /* 0x0000002404047981 */ /* 0x000ea4000c1e1b00 */
[----:B--2---:R0:W1:Y:S01]  /*23e0*/  F2I.S64.F64.TRUNC R22, R4 ;  /* 0x0000000400167311 */ /* 0x004062000030d900 */
[----:B------:R-:W-:Y:S05]  /*23f0*/  BRA `(.L_x_3877) ;  /* 0x00000008005c7947 */ /* 0x000fea0003800000 */
.L_x_3885:
        /* <DEDUP_REMOVED lines=27> */
.L_x_3888:
        /* <DEDUP_REMOVED lines=14> */
.L_x_3887:
[----:B------:R-:W2:Y:S02]  /*2690*/  LDG.E.U16 R22, desc[UR36][R4.64] ;  /* 0x0000002404167981 */ /* 0x000ea4000c1e1500 */
[----:B--2---:R-:W-:-:S06]  /*26a0*/  IMAD.U32 R22, R22, 0x10000, RZ ;  /* 0x0001000016167824 */ /* 0x004fcc00078e00ff */
[----:B------:R-:W0:Y:S01]  /*26b0*/  F2I.S64.TRUNC R22, R22 ;  /* 0x0000001600167311 */ /* 0x000e22000020d900 */
[----:B------:R-:W-:Y:S05]  /*26c0*/  BRA `(.L_x_3877) ;  /* 0x0000000400a87947 */ /* 0x000fea0003800000 */
.L_x_3884:
        /* <DEDUP_REMOVED lines=11> */
.L_x_3891:
        /* <DEDUP_REMOVED lines=21> */
.L_x_3895:
[----:B------:R-:W-:Y:S05]  /*28d0*/  BSYNC B1 ;  /* 0x0000000000017941 */ /* 0x000fea0003800000 */
.L_x_3894:
[----:B------:R-:W-:Y:S01]  /*28e0*/  IMAD.SHL.U32 R3, R3, 0x100000, RZ ;  /* 0x0010000003037824 */ /* 0x000fe200078e00ff */
[----:B------:R-:W-:-:S04]  /*28f0*/  LEA R5, R0, 0x3b800000, 0x17 ;  /* 0x3b80000000057811 */ /* 0x000fc800078eb8ff */
[----:B------:R-:W-:-:S07]  /*2900*/  LOP3.LUT R22, R5, R3, R22, 0xfe, !PT ;  /* 0x0000000305167212 */ /* 0x000fce00078efe16 */
.L_x_3893:
[----:B------:R-:W-:Y:S05]  /*2910*/  BSYNC B0 ;  /* 0x0000000000007941 */ /* 0x000fea0003800000 */
.L_x_3892:
[----:B------:R-:W1:Y:S01]  /*2920*/  F2I.S64.TRUNC R22, R22 ;  /* 0x0000001600167311 */ /* 0x000e62000020d900 */
[----:B------:R-:W-:Y:S05]  /*2930*/  BRA `(.L_x_3877) ;  /* 0x00000004000c7947 */ /* 0x000fea0003800000 */
.L_x_3890:
        /* <DEDUP_REMOVED lines=21> */
.L_x_3899:
[----:B------:R-:W-:Y:S05]  /*2a90*/  BSYNC B1 ;  /* 0x0000000000017941 */ /* 0x000fea0003800000 */
.L_x_3898:
[----:B------:R-:W-:Y:S01]  /*2aa0*/  IMAD.SHL.U32 R3, R3, 0x200000, RZ ;  /* 0x0020000003037824 */ /* 0x000fe200078e00ff */
[----:B------:R-:W-:-:S04]  /*2ab0*/  LEA R5, R0, 0x37800000, 0x17 ;  /* 0x3780000000057811 */ /* 0x000fc800078eb8ff */
[----:B------:R-:W-:-:S07]  /*2ac0*/  LOP3.LUT R22, R5, R3, R22, 0xfe, !PT ;  /* 0x0000000305167212 */ /* 0x000fce00078efe16 */
.L_x_3897:
[----:B------:R-:W-:Y:S05]  /*2ad0*/  BSYNC B0 ;  /* 0x0000000000007941 */ /* 0x000fea0003800000 */
.L_x_3896:
[----:B------:R-:W2:Y:S01]  /*2ae0*/  F2I.S64.TRUNC R22, R22 ;  /* 0x0000001600167311 */ /* 0x000ea2000020d900 */
[----:B------:R-:W-:Y:S05]  /*2af0*/  BRA `(.L_x_3877) ;  /* 0x00000000009c7947 */ /* 0x000fea0003800000 */
.L_x_3889:
        /* <DEDUP_REMOVED lines=14> */
.L_x_3903:
[----:B------:R-:W-:Y:S05]  /*2be0*/  BSYNC B0 ;  /* 0x0000000000007941 */ /* 0x000fea0003800000 */
.L_x_3902:
[----:B------:R-:W0:Y:S01]  /*2bf0*/  F2I.S64.TRUNC R22, R22 ;  /* 0x0000001600167311 */ /* 0x000e22000020d900 */
[----:B------:R-:W-:Y:S05]  /*2c00*/  BRA `(.L_x_3877) ;  /* 0x0000000000587947 */ /* 0x000fea0003800000 */
.L_x_3876:
        /* <DEDUP_REMOVED lines=15> */
[----:B0--345:R-:W-:Y:S05]  /*2d00*/  CALL.ABS.NOINC R14 ;  /* 0x000000000e007343 */ /* 0x039fea0003c00000 */
.L_x_3904:
[----:B------:R-:W-:Y:S01]  /*2d10*/  CS2R R22, SRZ ;  /* 0x0000000000167805 */ /* 0x000fe2000001ff00 */
[----:B------:R-:W-:Y:S06]  /*2d20*/  BRA `(.L_x_3877) ;  /* 0x0000000000107947 */ /* 0x000fec0003800000 */
.L_x_3901:
[----:B------:R0:W5:Y:S01]  /*2d30*/  LDG.E.64 R22, desc[UR36][R4.64] ;  /* 0x0000002404167981 */ /* 0x000162000c1e1b00 */
[----:B------:R-:W-:Y:S05]  /*2d40*/  BRA `(.L_x_3877) ;  /* 0x0000000000087947 */ /* 0x000fea0003800000 */
.L_x_3900:
[----:B------:R0:W5:Y:S01]  /*2d50*/  LDG.E R22, desc[UR36][R4.64] ;  /* 0x0000002404167981 */ /* 0x000162000c1e1900 */
[----:B------:R-:W-:-:S07]  /*2d60*/  IMAD.MOV.U32 R23, RZ, RZ, RZ ;  /* 0x000000ffff177224 */ /* 0x000fce00078e00ff */
.L_x_3877:
[----:B------:R-:W-:-:S07]  /*2d70*/  VIADD R17, R17, 0x80 ;  /* 0x0000008011117836 */ /* 0x000fce0000000000 */
.L_x_3871:
[----:B------:R-:W-:Y:S05]  /*2d80*/  BSYNC B6 ;  /* 0x0000000000067941 */ /* 0x000fea0003800000 */
.L_x_3870:
[----:B------:R-:W-:Y:S01]  /*2d90*/  ISETP.GE.AND P0, PT, R17, R26, PT ;  /* 0x0000001a1100720c */ /* 0x000fe20003f06270 */
[----:B------:R-:W-:-:S12]  /*2da0*/  BSSY B6, `(.L_x_3905) ;  /* 0x00000ea000067945 */ /* 0x000fd80003800000 */
[----:B------:R-:W-:Y:S05]  /*2db0*/  @P0 BRA `(.L_x_3906) ;  /* 0x0000000c00a00947 */ /* 0x000fea0003800000 */
[----:B01----:R-:W0:Y:S01]  /*2dc0*/  LDC.64 R4, c[0x0][0x220] ;  /* 0x00008800ff047b82 */ /* 0x003e220000000a00 */
[----:B--2---:R-:W-:Y:S01]  /*2dd0*/  PRMT R0, R16, 0x9910, RZ ;  /* 0x0000991010007816 */ /* 0x004fe200000000ff */
        /* <DEDUP_REMOVED lines=18> */
.L_x_3910:
[----:B------:R0:W5:Y:S01]  /*2f00*/  LDG.E.U8 R24, desc[UR36][R4.64] ;  /* 0x0000002404187981 */ /* 0x000162000c1e1100 */
[----:B------:R-:W-:Y:S01]  /*2f10*/  IMAD.MOV.U32 R25, RZ, RZ, RZ ;  /* 0x000000ffff197224 */ /* 0x000fe200078e00ff */
[----:B------:R-:W-:Y:S06]  /*2f20*/  BRA `(.L_x_3906) ;  /* 0x0000000c00447947 */ /* 0x000fec0003800000 */
.L_x_3909:
        /* <DEDUP_REMOVED lines=8> */
.L_x_3913:
[----:B------:R-:W2:Y:S02]  /*2fb0*/  LDG.E R24, desc[UR36][R4.64] ;  /* 0x0000002404187981 */ /* 0x000ea4000c1e1900 */
[----:B--2---:R-:W-:Y:S01]  /*2fc0*/  SHF.R.S32.HI R25, RZ, 0x1f, R24 ;  /* 0x0000001fff197819 */ /* 0x004fe20000011418 */
[----:B------:R-:W-:Y:S06]  /*2fd0*/  BRA `(.L_x_3906) ;  /* 0x0000000c00187947 */ /* 0x000fec0003800000 */
.L_x_3912:
[----:B------:R-:W2:Y:S02]  /*2fe0*/  LDG.E.S16 R24, desc[UR36][R4.64] ;  /* 0x0000002404187981 */ /* 0x000ea4000c1e1700 */
[----:B--2---:R-:W-:Y:S01]  /*2ff0*/  SHF.R.S32.HI R25, RZ, 0x1f, R24 ;  /* 0x0000001fff197819 */ /* 0x004fe20000011418 */
[----:B------:R-:W-:Y:S06]  /*3000*/  BRA `(.L_x_3906) ;  /* 0x0000000c000c7947 */ /* 0x000fec0003800000 */
.L_x_3908:
        /* <DEDUP_REMOVED lines=9> */
.L_x_3915:
[----:B------:R-:W2:Y:S02]  /*30a0*/  LDG.E.U16 R4, desc[UR36][R4.64] ;  /* 0x0000002404047981 */ /* 0x000ea4000c1e1500 */
[----:B--2---:R-:W-:-:S06]  /*30b0*/  HADD2.F32 R24, -RZ, R4.H0_H0 ;  /* 0x20000004ff187230 */ /* 0x004fcc0000004100 */
[----:B------:R-:W0:Y:S01]  /*30c0*/  F2I.S64.TRUNC R24, R24 ;  /* 0x0000001800187311 */ /* 0x000e22000020d900 */
[----:B------:R-:W-:Y:S05]  /*30d0*/  BRA `(.L_x_3906) ;  /* 0x0000000800d87947 */ /* 0x000fea0003800000 */
.L_x_3914:
        /* <DEDUP_REMOVED lines=9> */
.L_x_3917:
[----:B------:R-:W2:Y:S02]  /*3170*/  LDG.E.U16 R4, desc[UR36][R4.64] ;  /* 0x0000002404047981 */ /* 0x000ea4000c1e1500 */
[----:B--2---:R-:W-:-:S06]  /*3180*/  HADD2.F32 R24, -RZ, R4.H0_H0 ;  /* 0x20000004ff187230 */ /* 0x004fcc0000004100 */
[----:B------:R-:W0:Y:S01]  /*3190*/  F2I.S64.TRUNC R24, R24 ;  /* 0x0000001800187311 */ /* 0x000e22000020d900 */
[----:B------:R-:W-:Y:S05]  /*31a0*/  BRA `(.L_x_3906) ;  /* 0x0000000800a47947 */ /* 0x000fea0003800000 */
.L_x_3916:
[----:B------:R-:W2:Y:S02]  /*31b0*/  LDG.E.64 R4, desc[UR36][R4.64] ;  /* 0x0000002404047981 */ /* 0x000ea4000c1e1b00 */
[----:B--2---:R0:W1:Y:S01]  /*31c0*/  F2I.S64.F64.TRUNC R24, R4 ;  /* 0x0000000400187311 */ /* 0x004062000030d900 */
[----:B------:R-:W-:Y:S05]  /*31d0*/  BRA `(.L_x_3906) ;  /* 0x0000000800987947 */ /* 0x000fea0003800000 */
.L_x_3907:
        /* <DEDUP_REMOVED lines=13> */
.L_x_3920:
[----:B------:R-:W2:Y:S02]  /*32b0*/  LDG.E.64 R4, desc[UR36][R4.64] ;  /* 0x0000002404047981 */ /* 0x000ea4000c1e1b00 */
[----:B--2---:R0:W1:Y:S01]  /*32c0*/  F2I.S64.F64.TRUNC R24, R4 ;  /* 0x0000000400187311 */ /* 0x004062000030d900 */
[----:B------:R-:W-:Y:S05]  /*32d0*/  BRA `(.L_x_3906) ;  /* 0x0000000800587947 */ /* 0x000fea0003800000 */
.L_x_3919:
        /* <DEDUP_REMOVED lines=27> */
.L_x_3922:
        /* <DEDUP_REMOVED lines=14> */
.L_x_3921:
[----:B------:R-:W2:Y:S02]  /*3570*/  LDG.E.U16 R24, desc[UR36][R4.64] ;  /* 0x0000002404187981 */ /* 0x000ea4000c1e1500 */
[----:B--2---:R-:W-:-:S06]  /*3580*/  IMAD.U32 R24, R24, 0x10000, RZ ;  /* 0x0001000018187824 */ /* 0x004fcc00078e00ff */
[----:B------:R-:W0:Y:S01]  /*3590*/  F2I.S64.TRUNC R24, R24 ;  /* 0x0000001800187311 */ /* 0x000e22000020d900 */
[----:B------:R-:W-:Y:S05]  /*35a0*/  BRA `(.L_x_3906) ;  /* 0x0000000400a47947 */ /* 0x000fea0003800000 */
.L_x_3918:
        /* <DEDUP_REMOVED lines=11> */
.L_x_3925:
        /* <DEDUP_REMOVED lines=21> */
.L_x_3929:
[----:B------:R-:W-:Y:S05]  /*37b0*/  BSYNC B1 ;  /* 0x0000000000017941 */ /* 0x000fea0003800000 */
.L_x_3928:
[----:B------:R-:W-:Y:S01]  /*37c0*/  IMAD.SHL.U32 R3, R3, 0x100000, RZ ;  /* 0x0010000003037824 */ /* 0x000fe200078e00ff */
[----:B------:R-:W-:-:S04]  /*37d0*/  LEA R5, R0, 0x3b800000, 0x17 ;  /* 0x3b80000000057811 */ /* 0x000fc800078eb8ff */
[----:B------:R-:W-:-:S07]  /*37e0*/  LOP3.LUT R24, R5, R3, R24, 0xfe, !PT ;  /* 0x0000000305187212 */ /* 0x000fce00078efe18 */
.L_x_3927:
[----:B------:R-:W-:Y:S05]  /*37f0*/  BSYNC B0 ;  /* 0x0000000000007941 */ /* 0x000fea0003800000 */
.L_x_3926:
[----:B------:R-:W0:Y:S01]  /*3800*/  F2I.S64.TRUNC R24, R24 ;  /* 0x0000001800187311 */ /* 0x000e22000020d900 */
[----:B------:R-:W-:Y:S05]  /*3810*/  BRA `(.L_x_3906) ;  /* 0x0000000400087947 */ /* 0x000fea0003800000 */
.L_x_3924:
        /* <DEDUP_REMOVED lines=21> */
.L_x_3933:
[----:B------:R-:W-:Y:S05]  /*3970*/  BSYNC B1 ;  /* 0x0000000000017941 */ /* 0x000fea0003800000 */
.L_x_3932:
[----:B------:R-:W-:Y:S01]  /*3980*/  IMAD.SHL.U32 R3, R3, 0x200000, RZ ;  /* 0x0020000003037824 */ /* 0x000fe200078e00ff */
[----:B------:R-:W-:-:S04]  /*3990*/  LEA R5, R0, 0x37800000, 0x17 ;  /* 0x3780000000057811 */ /* 0x000fc800078eb8ff */
[----:B------:R-:W-:-:S07]  /*39a0*/  LOP3.LUT R24, R5, R3, R24, 0xfe, !PT ;  /* 0x0000000305187212 */ /* 0x000fce00078efe18 */
.L_x_3931:
[----:B------:R-:W-:Y:S05]  /*39b0*/  BSYNC B0 ;  /* 0x0000000000007941 */ /* 0x000fea0003800000 */
.L_x_3930:
[----:B------:R-:W0:Y:S01]  /*39c0*/  F2I.S64.TRUNC R24, R24 ;  /* 0x0000001800187311 */ /* 0x000e22000020d900 */
[----:B------:R-:W-:Y:S05]  /*39d0*/  BRA `(.L_x_3906) ;  /* 0x0000000000987947 */ /* 0x000fea0003800000 */
.L_x_3923:
        /* <DEDUP_REMOVED lines=14> */
.L_x_3937:
[----:B------:R-:W-:Y:S05]  /*3ac0*/  BSYNC B0 ;  /* 0x0000000000007941 */ /* 0x000fea0003800000 */
.L_x_3936:
[----:B------:R-:W0:Y:S01]  /*3ad0*/  F2I.S64.TRUNC R24, R24 ;  /* 0x0000001800187311 */ /* 0x000e22000020d900 */
[----:B------:R-:W-:Y:S05]  /*3ae0*/  BRA `(.L_x_3906) ;  /* 0x0000000000547947 */ /* 0x000fea0003800000 */
.L_x_3911:
        /* <DEDUP_REMOVED lines=16> */
.L_x_3938:
[----:B------:R-:W-:Y:S05]  /*3bf0*/  BRA `(.L_x_3906) ;  /* 0x0000000000107947 */ /* 0x000fea0003800000 */
.L_x_3935:
[----:B------:R0:W5:Y:S01]  /*3c00*/  LDG.E.64 R24, desc[UR36][R4.64] ;  /* 0x0000002404187981 */ /* 0x000162000c1e1b00 */
[----:B------:R-:W-:Y:S05]  /*3c10*/  BRA `(.L_x_3906) ;  /* 0x0000000000087947 */ /* 0x000fea0003800000 */
.L_x_3934:
[----:B------:R0:W5:Y:S01]  /*3c20*/  LDG.E R24, desc[UR36][R4.64] ;  /* 0x0000002404187981 */ /* 0x000162000c1e1900 */
[----:B------:R-:W-:-:S07]  /*3c30*/  IMAD.MOV.U32 R25, RZ, RZ, RZ ;  /* 0x000000ffff197224 */ /* 0x000fce00078e00ff */
.L_x_3906:
[----:B------:R-:W-:Y:S05]  /*3c40*/  BSYNC B6 ;  /* 0x0000000000067941 */ /* 0x000fea0003800000 */
.L_x_3905:
[----:B------:R-:W2:Y:S01]  /*3c50*/  S2R R29, SR_TID.X ;  /* 0x00000000001d7919 */ /* 0x000ea20000002100 */
[----:B------:R-:W2:Y:S01]  /*3c60*/  LDC.U8 R27, c[0x0][0x234] ;  /* 0x00008d00ff1b7b82 */ /* 0x000ea20000000000 */
[----:B01---5:R-:W-:Y:S01]  /*3c70*/  ISETP.LT.AND P2, PT, R31, RZ, PT ;  /* 0x000000ff1f00720c */ /* 0x023fe20003f41270 */
[----:B------:R-:W-:Y:S01]  /*3c80*/  BSSY B6, `(.L_x_3939) ;  /* 0x000014e000067945 */ /* 0x000fe20003800000 */
[----:B------:R-:W-:Y:S02]  /*3c90*/  IADD3 R5, P3, RZ, -R30, RZ ;  /* 0x8000001eff057210 */ /* 0x000fe40007f7e0ff */
[----:B---34-:R-:W-:Y:S02]  /*3ca0*/  IADD3 R3, P1, RZ, -R32, RZ ;  /* 0x80000020ff037210 */ /* 0x018fe40007f3e0ff */
[----:B--2---:R-:W-:Y:S01]  /*3cb0*/  IADD3 R7, P5, RZ, -R22, RZ ;  /* 0x80000016ff077210 */ /* 0x004fe20007fbe0ff */
[----:B------:R-:W-:Y:S01]  /*3cc0*/  IMAD.X R19, RZ, RZ, ~R31, P3 ;  /* 0x000000ffff137224 */ /* 0x000fe200018e0e1f */
[----:B------:R-:W-:Y:S01]  /*3cd0*/  SEL R18, R5, R30, P2 ;  /* 0x0000001e05127207 */ /* 0x000fe20001000000 */
[----:B------:R-:W-:Y:S01]  /*3ce0*/  IMAD.X R5, RZ, RZ, ~R33, P1 ;  /* 0x000000ffff057224 */ /* 0x000fe200008e0e21 */
[----:B------:R-:W-:Y:S01]  /*3cf0*/  ISETP.LT.AND P0, PT, R33, RZ, PT ;  /* 0x000000ff2100720c */ /* 0x000fe20003f01270 */
[----:B------:R-:W-:Y:S01]  /*3d00*/  IMAD.X R17, RZ, RZ, ~R23, P5 ;  /* 0x000000ffff117224 */ /* 0x000fe200028e0e17 */
[----:B------:R-:W-:-:S02]  /*3d10*/  ISETP.LT.AND P4, PT, R23, RZ, PT ;  /* 0x000000ff1700720c */ /* 0x000fc40003f81270 */
[----:B------:R-:W-:Y:S02]  /*3d20*/  SEL R19, R19, R31, P2 ;  /* 0x0000001f13137207 */ /* 0x000fe40001000000 */
[----:B------:R-:W-:Y:S02]  /*3d30*/  SEL R16, R7, R22, P4 ;  /* 0x0000001607107207 */ /* 0x000fe40002000000 */
[----:B------:R-:W-:Y:S02]  /*3d40*/  SEL R17, R17, R23, P4 ;  /* 0x0000001711117207 */ /* 0x000fe40002000000 */
[----:B------:R-:W-:Y:S02]  /*3d50*/  SEL R3, R3, R32, P0 ;  /* 0x0000002003037207 */ /* 0x000fe40000000000 */
[----:B------:R-:W-:Y:S02]  /*3d60*/  SEL R5, R5, R33, P0 ;  /* 0x0000002105057207 */ /* 0x000fe40000000000 */
[----:B------:R-:W-:-:S13]  /*3d70*/  ISETP.GE.AND P6, PT, R29, R26, PT ;  /* 0x0000001a1d00720c */ /* 0x000fda0003fc6270 */
[----:B------:R-:W-:Y:S05]  /*3d80*/  @P6 BRA `(.L_x_3940) ;  /* 0x0000001000f46947 */ /* 0x000fea0003800000 */
[----:B------:R-:W0:Y:S01]  /*3d90*/  LDC.64 R8, c[0x0][0x218] ;  /* 0x00008600ff087b82 */ /* 0x000e220000000a00 */
[----:B------:R-:W-:Y:S01]  /*3da0*/  IMAD R0, R2, 0x200, R29 ;  /* 0x0000020002007824 */ /* 0x000fe200078e021d */
[----:B------:R-:W-:Y:S01]  /*3db0*/  PRMT R4, R27, 0x9910, RZ ;  /* 0x000099101b047816 */ /* 0x000fe200000000ff */
[----:B------:R-:W-:Y:S01]  /*3dc0*/  ULDC UR4, c[0x0][0x238] ;  /* 0x00008e0000047ab9 */ /* 0x000fe20000000800 */
[----:B------:R-:W-:Y:S02]  /*3dd0*/  VIADD R29, R29, 0x80 ;  /* 0x000000801d1d7836 */ /* 0x000fe40000000000 */
[----:B------:R-:W-:Y:S02]  /*3de0*/  IMAD R7, R0, UR4, RZ ;  /* 0x0000000400077c24 */ /* 0x000fe4000f8e02ff */
[----:B------:R-:W-:Y:S02]  /*3df0*/  IMAD.MOV.U32 R0, RZ, RZ, R4 ;  /* 0x000000ffff007224 */ /* 0x000fe400078e0004 */
[----:B------:R-:W-:-:S03]  /*3e00*/  IMAD.MOV.U32 R4, RZ, RZ, R3 ;  /* 0x000000ffff047224 */ /* 0x000fc600078e0003 */
        /* <DEDUP_REMOVED lines=14> */
.L_x_3944:
[----:B------:R0:W-:Y:S01]  /*3ef0*/  STG.E.U8 desc[UR36][R8.64], R3 ;  /* 0x0000000308007986 */ /* 0x0001e2000c101124 */
[----:B------:R-:W-:Y:S05]  /*3f00*/  BRA `(.L_x_3940) ;  /* 0x0000001000947947 */ /* 0x000fea0003800000 */
.L_x_3943:
        /* <DEDUP_REMOVED lines=8> */
.L_x_3947:
[----:B------:R0:W-:Y:S01]  /*3f90*/  STG.E desc[UR36][R8.64], R3 ;  /* 0x0000000308007986 */ /* 0x0001e2000c101924 */
[----:B------:R-:W-:Y:S05]  /*3fa0*/  BRA `(.L_x_3940) ;  /* 0x00000010006c7947 */ /* 0x000fea0003800000 */
.L_x_3946:
[----:B------:R0:W-:Y:S01]  /*3fb0*/  STG.E.U16 desc[UR36][R8.64], R3 ;  /* 0x0000000308007986 */ /* 0x0001e2000c101524 */
[----:B------:R-:W-:Y:S05]  /*3fc0*/  BRA `(.L_x_3940) ;  /* 0x0000001000647947 */ /* 0x000fea0003800000 */
.L_x_3942:
[----:B------:R-:W-:-:S13]  /*3fd0*/  ISETP.GT.AND P0, PT, R0, 0x6, PT ;  /* 0x000000060000780c */ /* 0x000fda0003f04270 */
[----:B------:R-:W-:Y:S05]  /*3fe0*/  @P0 BRA `(.L_x_3948) ;  /* 0x0000000000640947 */ /* 0x000fea0003800000 */
[----:B------:R-:W-:-:S13]  /*3ff0*/  ISETP.NE.AND P0, PT, R0, 0x5, PT ;  /* 0x000000050000780c */ /* 0x000fda0003f05270 */
[----:B------:R-:W-:Y:S05]  /*4000*/  @!P0 BRA `(.L_x_3949) ;  /* 0x0000000000308947 */ /* 0x000fea0003800000 */
[----:B------:R-:W-:-:S13]  /*4010*/  ISETP.NE.AND P0, PT, R0, 0x6, PT ;  /* 0x000000060000780c */ /* 0x000fda0003f05270 */
[----:B------:R-:W-:Y:S05]  /*4020*/  @P0 BRA `(.L_x_3945) ;  /* 0x0000000c00fc0947 */ /* 0x000fea0003800000 */
[----:B------:R-:W-:Y:S02]  /*4030*/  IMAD.MOV.U32 R5, RZ, RZ, R33 ;  /* 0x000000ffff057224 */ /* 0x000fe400078e0021 */
[----:B------:R-:W-:-:S03]  /*4040*/  IMAD.MOV.U32 R4, RZ, RZ, R32 ;  /* 0x000000ffff047224 */ /* 0x000fc600078e0020 */
        /* <DEDUP_REMOVED lines=8> */
.L_x_3949:
        /* <DEDUP_REMOVED lines=11> */
.L_x_3948:
[----:B------:R-:W-:-:S13]  /*4180*/  ISETP.NE.AND P0, PT, R0, 0x7, PT ;  /* 0x000000070000780c */ /* 0x000fda0003f05270 */
[----:B------:R-:W-:Y:S05]  /*4190*/  @!P0 BRA `(.L_x_3950) ;  /* 0x00000000006c8947 */ /* 0x000fea0003800000 */
        /* <DEDUP_REMOVED lines=15> */
.L_x_3951:
        /* <DEDUP_REMOVED lines=12> */
.L_x_3950:
[----:B------:R-:W-:Y:S02]  /*4350*/  IMAD.MOV.U32 R5, RZ, RZ, R33 ;  /* 0x000000ffff057224 */ /* 0x000fe400078e0021 */
[----:B------:R-:W-:-:S03]  /*4360*/  IMAD.MOV.U32 R4, RZ, RZ, R32 ;  /* 0x000000ffff047224 */ /* 0x000fc600078e0020 */
        /* <DEDUP_REMOVED lines=8> */
.L_x_3941:
        /* <DEDUP_REMOVED lines=13> */
.L_x_3954:
[----:B------:R-:W-:Y:S02]  /*44c0*/  IMAD.MOV.U32 R5, RZ, RZ, R33 ;  /* 0x000000ffff057224 */ /* 0x000fe400078e0021 */
[----:B------:R-:W-:-:S03]  /*44d0*/  IMAD.MOV.U32 R4, RZ, RZ, R32 ;  /* 0x000000ffff047224 */ /* 0x000fc600078e0020 */
[----:B------:R-:W-:Y:S02]  /*44e0*/  ISETP.LT.AND P0, PT, R5, RZ, PT ;  /* 0x000000ff0500720c */ /* 0x000fe40003f01270 */
[----:B------:R-:W-:-:S05]  /*44f0*/  IADD3 R6, P1, RZ, -R4, RZ ;  /* 0x80000004ff067210 */ /* 0x000fca0007f3e0ff */
[----:B------:R-:W-:-:S06]  /*4500*/  IMAD.X R7, RZ, RZ, ~R5, P1 ;  /* 0x000000ffff077224 */ /* 0x000fcc00008e0e05 */
[----:B------:R-:W-:Y:S02]  /*4510*/  @P0 IMAD.MOV.U32 R4, RZ, RZ, R6 ;  /* 0x000000ffff040224 */ /* 0x000fe400078e0006 */
[----:B------:R-:W-:Y:S01]  /*4520*/  @P0 IMAD.MOV.U32 R5, RZ, RZ, R7 ;  /* 0x000000ffff050224 */ /* 0x000fe200078e0007 */
[----:B------:R-:W-:-:S05]  /*4530*/  CS2R R6, SRZ ;  /* 0x0000000000067805 */ /* 0x000fca000001ff00 */
[----:B------:R-:W0:Y:S02]  /*4540*/  I2F.F64.S64 R4, R4 ;  /* 0x0000000400047312 */ /* 0x000e240000301c00 */
[----:B0-----:R0:W-:Y:S01]  /*4550*/  STG.E.128 desc[UR36][R8.64], R4 ;  /* 0x0000000408007986 */ /* 0x0011e2000c101d24 */
[----:B------:R-:W-:Y:S05]  /*4560*/  BRA `(.L_x_3940) ;  /* 0x0000000800fc7947 */ /* 0x000fea0003800000 */
.L_x_3953:
[----:B------:R-:W-:-:S13]  /*4570*/  ISETP.NE.AND P0, PT, R0, 0xf, PT ;  /* 0x0000000f0000780c */ /* 0x000fda0003f05270 */
[----:B------:R-:W-:Y:S05]  /*4580*/  @!P0 BRA `(.L_x_3955) ;  /* 0x0000000000ec8947 */ /* 0x000fea0003800000 */
[----:B------:R-:W-:-:S13]  /*4590*/  ISETP.NE.AND P0, PT, R0, 0x17, PT ;  /* 0x000000170000780c */ /* 0x000fda0003f05270 */
[----:B------:R-:W-:Y:S05]  /*45a0*/  @!P0 BRA `(.L_x_3956) ;  /* 0x0000000000708947 */ /* 0x000fea0003800000 */
[----:B------:R-:W-:-:S13]  /*45b0*/  ISETP.NE.AND P0, PT, R0, 0x18, PT ;  /* 0x000000180000780c */ /* 0x000fda0003f05270 */
[----:B------:R-:W-:Y:S05]  /*45c0*/  @P0 BRA `(.L_x_3945) ;  /* 0x0000000800940947 */ /* 0x000fea0003800000 */
[----:B------:R-:W-:Y:S01]  /*45d0*/  IMAD.MOV.U32 R5, RZ, RZ, R33 ;  /* 0x000000ffff057224 */ /* 0x000fe200078e0021 */
[----:B------:R-:W-:Y:S01]  /*45e0*/  BSSY B0, `(.L_x_3957) ;  /* 0x0000015000007945 */ /* 0x000fe20003800000 */
[----:B------:R-:W-:-:S03]  /*45f0*/  IMAD.MOV.U32 R4, RZ, RZ, R32 ;  /* 0x000000ffff047224 */ /* 0x000fc600078e0020 */
[----:B------:R-:W-:Y:S02]  /*4600*/  ISETP.LT.AND P0, PT, R5, RZ, PT ;  /* 0x000000ff0500720c */ /* 0x000fe40003f01270 */
        /* <DEDUP_REMOVED lines=18> */
.L_x_3958:
[----:B------:R-:W-:Y:S05]  /*4730*/  BSYNC B0 ;  /* 0x0000000000007941 */ /* 0x000fea0003800000 */
.L_x_3957:
[----:B------:R-:W-:-:S05]  /*4740*/  LOP3.LUT R7, R0, R7, RZ, 0xfc, !PT ;  /* 0x0000000700077212 */ /* 0x000fca00078efcff */
[----:B------:R0:W-:Y:S01]  /*4750*/  STG.E.U8 desc[UR36][R8.64], R7 ;  /* 0x0000000708007986 */ /* 0x0001e2000c101124 */
[----:B------:R-:W-:Y:S05]  /*4760*/  BRA `(.L_x_3940) ;  /* 0x00000008007c7947 */ /* 0x000fea0003800000 */
.L_x_3956:
        /* <DEDUP_REMOVED lines=20> */
.L_x_3960:
[----:B------:R-:W-:Y:S01]  /*48b0*/  IMAD.MOV.U32 R0, RZ, RZ, 0x7f ;  /* 0x0000007fff007424 */ /* 0x000fe200078e00ff */
[----:B------:R-:W-:-:S04]  /*48c0*/  ISETP.GT.U32.AND P0, PT, R3, 0x7f800000, PT ;  /* 0x7f8000000300780c */ /* 0x000fc80003f04070 */
[----:B------:R-:W-:-:S09]  /*48d0*/  SEL R0, R0, 0x7c, P0 ;  /* 0x0000007c00007807 */ /* 0x000fd20000000000 */
.L_x_3961:
[----:B------:R-:W-:Y:S05]  /*48e0*/  BSYNC B0 ;  /* 0x0000000000007941 */ /* 0x000fea0003800000 */
.L_x_3959:
[----:B------:R-:W-:-:S04]  /*48f0*/  LOP3.LUT R3, R5, 0x80000000, RZ, 0xc0, !PT ;  /* 0x8000000005037812 */ /* 0x000fc800078ec0ff */
[----:B------:R-:W-:-:S04]  /*4900*/  SHF.R.U32.HI R3, RZ, 0x18, R3 ;  /* 0x00000018ff037819 */ /* 0x000fc80000011603 */
[----:B------:R-:W-:-:S05]  /*4910*/  LOP3.LUT R3, R0, R3, RZ, 0xfc, !PT ;  /* 0x0000000300037212 */ /* 0x000fca00078efcff */
[----:B------:R0:W-:Y:S01]  /*4920*/  STG.E.U8 desc[UR36][R8.64], R3 ;  /* 0x0000000308007986 */ /* 0x0001e2000c101124 */
[----:B------:R-:W-:Y:S05]  /*4930*/  BRA `(.L_x_3940) ;  /* 0x0000000800087947 */ /* 0x000fea0003800000 */
.L_x_3955:
        /* <DEDUP_REMOVED lines=11> */
.L_x_3952:
        /* <DEDUP_REMOVED lines=10> */
.L_x_3964:
[----:B------:R-:W-:Y:S01]  /*4a90*/  IMAD.MOV.U32 R5, RZ, RZ, R33 ;  /* 0x000000ffff057224 */ /* 0x000fe200078e0021 */
[----:B------:R-:W-:Y:S01]  /*4aa0*/  BSSY B0, `(.L_x_3965) ;  /* 0x000001a000007945 */ /* 0x000fe20003800000 */
[----:B------:R-:W-:Y:S02]  /*4ab0*/  IMAD.MOV.U32 R4, RZ, RZ, R32 ;  /* 0x000000ffff047224 */ /* 0x000fe400078e0020 */
[----:B------:R-:W-:Y:S01]  /*4ac0*/  IMAD.MOV.U32 R0, RZ, RZ, 0x80 ;  /* 0x00000080ff007424 */ /* 0x000fe200078e00ff */
        /* <DEDUP_REMOVED lines=20> */
.L_x_3967:
[----:B------:R-:W-:-:S04]  /*4c10*/  LOP3.LUT R0, R5, 0x80000000, RZ, 0xc0, !PT ;  /* 0x8000000005007812 */ /* 0x000fc800078ec0ff */
[----:B------:R-:W-:-:S04]  /*4c20*/  SHF.R.U32.HI R0, RZ, 0x18, R0 ;  /* 0x00000018ff007819 */ /* 0x000fc80000011600 */
[----:B------:R-:W-:-:S07]  /*4c30*/  LOP3.LUT R0, R3, R0, RZ, 0xfc, !PT ;  /* 0x0000000003007212 */ /* 0x000fce00078efcff */
.L_x_3966:
[----:B------:R-:W-:Y:S05]  /*4c40*/  BSYNC B0 ;  /* 0x0000000000007941 */ /* 0x000fea0003800000 */
.L_x_3965:
[----:B------:R3:W-:Y:S01]  /*4c50*/  STG.E.U8 desc[UR36][R8.64], R0 ;  /* 0x0000000008007986 */ /* 0x0007e2000c101124 */
[----:B------:R-:W-:Y:S05]  /*4c60*/  BRA `(.L_x_3940) ;  /* 0x00000004003c7947 */ /* 0x000fea0003800000 */
.L_x_3963:
        /* <DEDUP_REMOVED lines=24> */
.L_x_3970:
[----:B------:R-:W-:-:S04]  /*4df0*/  LOP3.LUT R0, R5, 0x80000000, RZ, 0xc0, !PT ;  /* 0x8000000005007812 */ /* 0x000fc800078ec0ff */
[----:B------:R-:W-:-:S04]  /*4e00*/  SHF.R.U32.HI R0, RZ, 0x18, R0 ;  /* 0x00000018ff007819 */ /* 0x000fc80000011600 */
[----:B------:R-:W-:-:S07]  /*4e10*/  LOP3.LUT R0, R3, R0, RZ, 0xfc, !PT ;  /* 0x0000000003007212 */ /* 0x000fce00078efcff */
.L_x_3969:
[----:B------:R-:W-:Y:S05]  /*4e20*/  BSYNC B0 ;  /* 0x0000000000007941 */ /* 0x000fea0003800000 */
.L_x_3968:
[----:B------:R0:W-:Y:S01]  /*4e30*/  STG.E.U8 desc[UR36][R8.64], R0 ;  /* 0x0000000008007986 */ /* 0x0001e2000c101124 */
[----:B------:R-:W-:Y:S05]  /*4e40*/  BRA `(.L_x_3940) ;  /* 0x0000000000c47947 */ /* 0x000fea0003800000 */
.L_x_3962:
        /* <DEDUP_REMOVED lines=29> */
.L_x_3945:
        /* <DEDUP_REMOVED lines=16> */
.L_x_3973:
[----:B------:R-:W-:Y:S05]  /*5120*/  BRA `(.L_x_3940) ;  /* 0x00000000000c7947 */ /* 0x000fea0003800000 */
.L_x_3972:
[----:B------:R2:W-:Y:S01]  /*5130*/  STG.E.64 desc[UR36][R8.64], R4 ;  /* 0x0000000408007986 */ /* 0x0005e2000c101b24 */
[----:B------:R-:W-:Y:S05]  /*5140*/  BRA `(.L_x_3940) ;  /* 0x0000000000047947 */ /* 0x000fea0003800000 */
.L_x_3971:
[----:B------:R0:W-:Y:S02]  /*5150*/  STG.E desc[UR36][R8.64], R3 ;  /* 0x0000000308007986 */ /* 0x0001e4000c101924 */
.L_x_3940:
[----:B------:R-:W-:Y:S05]  /*5160*/  BSYNC B6 ;  /* 0x0000000000067941 */ /* 0x000fea0003800000 */
.L_x_3939:
        /* <DEDUP_REMOVED lines=23> */
.L_x_3979:
[----:B------:R0:W-:Y:S01]  /*52e0*/  STG.E.U8 desc[UR36][R8.64], R18 ;  /* 0x0000001208007986 */ /* 0x0001e2000c101124 */
[----:B------:R-:W-:Y:S05]  /*52f0*/  BRA `(.L_x_3981) ;  /* 0x0000001000a87947 */ /* 0x000fea0003800000 */
.L_x_3978:
        /* <DEDUP_REMOVED lines=8> */
.L_x_3983:
[----:B------:R0:W-:Y:S01]  /*5380*/  STG.E desc[UR36][R8.64], R18 ;  /* 0x0000001208007986 */ /* 0x0001e2000c101924 */
[----:B------:R-:W-:Y:S05]  /*5390*/  BRA `(.L_x_3981) ;  /* 0x0000001000807947 */ /* 0x000fea0003800000 */
.L_x_3982:
[----:B------:R0:W-:Y:S01]  /*53a0*/  STG.E.U16 desc[UR36][R8.64], R18 ;  /* 0x0000001208007986 */ /* 0x0001e2000c101524 */
[----:B------:R-:W-:Y:S05]  /*53b0*/  BRA `(.L_x_3981) ;  /* 0x0000001000787947 */ /* 0x000fea0003800000 */
.L_x_3977:
        /* <DEDUP_REMOVED lines=16> */
.L_x_3985:
        /* <DEDUP_REMOVED lines=11> */
.L_x_3984:
        /* <DEDUP_REMOVED lines=17> */
.L_x_3987:
        /* <DEDUP_REMOVED lines=12> */
.L_x_3986:
        /* <DEDUP_REMOVED lines=10> */
.L_x_3976:
        /* <DEDUP_REMOVED lines=8> */
[----:B------:R-:W-:Y:S02]  /*5860*/  IADD3 R3, P1, RZ, -R30, RZ ;  /* 0x8000001eff037210 */ /* 0x000fe40007f3e0ff */
[----:B------:R-:W-:-:S03]  /*5870*/  ISETP.LT.AND P0, PT, R31, RZ, PT ;  /* 0x000000ff1f00720c */ /* 0x000fc60003f01270 */
[----:B------:R-:W-:Y:S01]  /*5880*/  IMAD.X R5, RZ, RZ, ~R31, P1 ;  /* 0x000000ffff057224 */ /* 0x000fe200008e0e1f */
[----:B------:R-:W-:-:S04]  /*5890*/  SEL R3, R3, R30, P0 ;  /* 0x0000001e03037207 */ /* 0x000fc80000000000 */
[----:B------:R-:W-:Y:S02]  /*58a0*/  SEL R5, R5, R31, P0 ;  /* 0x0000001f05057207 */ /* 0x000fe40000000000 */
[----:B------:R-:W-:-:S04]  /*58b0*/  ISETP.NE.U32.AND P0, PT, R3, RZ, PT ;  /* 0x000000ff0300720c */ /* 0x000fc80003f05070 */
[----:B------:R-:W-:-:S04]  /*58c0*/  ISETP.NE.AND.EX P0, PT, R5, RZ, PT, P0 ;  /* 0x000000ff0500720c */ /* 0x000fc80003f05300 */
[----:B------:R-:W-:-:S05]  /*58d0*/  SEL R3, RZ, 0x1, !P0 ;  /* 0x00000001ff037807 */ /* 0x000fca0004000000 */
[----:B------:R0:W-:Y:S01]  /*58e0*/  STG.E.U8 desc[UR36][R8.64], R3 ;  /* 0x0000000308007986 */ /* 0x0001e2000c101124 */
[----:B------:R-:W-:Y:S05]  /*58f0*/  BRA `(.L_x_3981) ;  /* 0x0000000c00287947 */ /* 0x000fea0003800000 */
.L_x_3990:
        /* <DEDUP_REMOVED lines=11> */
.L_x_3989:
        /* <DEDUP_REMOVED lines=28> */
.L_x_3994:
[----:B------:R-:W-:Y:S05]  /*5b70*/  BSYNC B0 ;  /* 0x0000000000007941 */ /* 0x000fea0003800000 */
.L_x_3993:
[----:B------:R-:W-:-:S05]  /*5b80*/  LOP3.LUT R7, R0, R7, RZ, 0xfc, !PT ;  /* 0x0000000700077212 */ /* 0x000fca00078efcff */
[----:B------:R0:W-:Y:S01]  /*5b90*/  STG.E.U8 desc[UR36][R8.64], R7 ;  /* 0x0000000708007986 */ /* 0x0001e2000c101124 */
[----:B------:R-:W-:Y:S05]  /*5ba0*/  BRA `(.L_x_3981) ;  /* 0x00000008007c7947 */ /* 0x000fea0003800000 */
.L_x_3992:
        /* <DEDUP_REMOVED lines=20> */
.L_x_3996:
[----:B------:R-:W-:Y:S01]  /*5cf0*/  IMAD.MOV.U32 R0, RZ, RZ, 0x7f ;  /* 0x0000007fff007424 */ /* 0x000fe200078e00ff */
[----:B------:R-:W-:-:S04]  /*5d00*/  ISETP.GT.U32.AND P0, PT, R3, 0x7f800000, PT ;  /* 0x7f8000000300780c */ /* 0x000fc80003f04070 */
[----:B------:R-:W-:-:S09]  /*5d10*/  SEL R0, R0, 0x7c, P0 ;  /* 0x0000007c00007807 */ /* 0x000fd20000000000 */
.L_x_3997:
[----:B------:R-:W-:Y:S05]  /*5d20*/  BSYNC B0 ;  /* 0x0000000000007941 */ /* 0x000fea0003800000 */
.L_x_3995:
[----:B------:R-:W-:-:S04]  /*5d30*/  LOP3.LUT R3, R5, 0x80000000, RZ, 0xc0, !PT ;  /* 0x8000000005037812 */ /* 0x000fc800078ec0ff */
[----:B------:R-:W-:-:S04]  /*5d40*/  SHF.R.U32.HI R3, RZ, 0x18, R3 ;  /* 0x00000018ff037819 */ /* 0x000fc80000011603 */
[----:B------:R-:W-:-:S05]  /*5d50*/  LOP3.LUT R3, R0, R3, RZ, 0xfc, !PT ;  /* 0x0000000300037212 */ /* 0x000fca00078efcff */
[----:B------:R0:W-:Y:S01]  /*5d60*/  STG.E.U8 desc[UR36][R8.64], R3 ;  /* 0x0000000308007986 */ /* 0x0001e2000c101124 */
[----:B------:R-:W-:Y:S05]  /*5d70*/  BRA `(.L_x_3981) ;  /* 0x0000000800087947 */ /* 0x000fea0003800000 */
.L_x_3991:
        /* <DEDUP_REMOVED lines=11> */
.L_x_3988:
        /* <DEDUP_REMOVED lines=10> */
.L_x_4000:
        /* <DEDUP_REMOVED lines=24> */
.L_x_4003:
[----:B------:R-:W-:-:S04]  /*6050*/  LOP3.LUT R0, R5, 0x80000000, RZ, 0xc0, !PT ;  /* 0x8000000005007812 */ /* 0x000fc800078ec0ff */
[----:B------:R-:W-:-:S04]  /*6060*/  SHF.R.U32.HI R0, RZ, 0x18, R0 ;  /* 0x00000018ff007819 */ /* 0x000fc80000011600 */
[----:B------:R-:W-:-:S07]  /*6070*/  LOP3.LUT R0, R3, R0, RZ, 0xfc, !PT ;  /* 0x0000000003007212 */ /* 0x000fce00078efcff */
.L_x_4002:
[----:B------:R-:W-:Y:S05]  /*6080*/  BSYNC B0 ;  /* 0x0000000000007941 */ /* 0x000fea0003800000 */
.L_x_4001:
[----:B------:R3:W-:Y:S01]  /*6090*/  STG.E.U8 desc[UR36][R8.64], R0 ;  /* 0x0000000008007986 */ /* 0x0007e2000c101124 */
[----:B------:R-:W-:Y:S05]  /*60a0*/  BRA `(.L_x_3981) ;  /* 0x00000004003c7947 */ /* 0x000fea0003800000 */
.L_x_3999:
        /* <DEDUP_REMOVED lines=24> */
.L_x_4006:
[----:B------:R-:W-:-:S04]  /*6230*/  LOP3.LUT R0, R5, 0x80000000, RZ, 0xc0, !PT ;  /* 0x8000000005007812 */ /* 0x000fc800078ec0ff */
[----:B------:R-:W-:-:S04]  /*6240*/  SHF.R.U32.HI R0, RZ, 0x18, R0 ;  /* 0x00000018ff007819 */ /* 0x000fc80000011600 */
[----:B------:R-:W-:-:S07]  /*6250*/  LOP3.LUT R0, R3, R0, RZ, 0xfc, !PT ;  /* 0x0000000003007212 */ /* 0x000fce00078efcff */
.L_x_4005:
[----:B------:R-:W-:Y:S05]  /*6260*/  BSYNC B0 ;  /* 0x0000000000007941 */ /* 0x000fea0003800000 */
.L_x_4004:
[----:B------:R0:W-:Y:S01]  /*6270*/  STG.E.U8 desc[UR36][R8.64], R0 ;  /* 0x0000000008007986 */ /* 0x0001e2000c101124 */
[----:B------:R-:W-:Y:S05]  /*6280*/  BRA `(.L_x_3981) ;  /* 0x0000000000c47947 */ /* 0x000fea0003800000 */
.L_x_3998:
        /* <DEDUP_REMOVED lines=29> */
.L_x_3980:
        /* <DEDUP_REMOVED lines=16> */
.L_x_4009:
[----:B------:R-:W-:Y:S05]  /*6560*/  BRA `(.L_x_3981) ;  /* 0x00000000000c7947 */ /* 0x000fea0003800000 */
.L_x_4008:
[----:B------:R2:W-:Y:S01]  /*6570*/  STG.E.64 desc[UR36][R8.64], R18 ;  /* 0x0000001208007986 */ /* 0x0005e2000c101b24 */
[----:B------:R-:W-:Y:S05]  /*6580*/  BRA `(.L_x_3981) ;  /* 0x0000000000047947 */ /* 0x000fea0003800000 */
.L_x_4007:
[----:B------:R0:W-:Y:S02]  /*6590*/  STG.E desc[UR36][R8.64], R18 ;  /* 0x0000001208007986 */ /* 0x0001e4000c101924 */
.L_x_3981:
[----:B------:R-:W-:-:S05]  /*65a0*/  VIADD R29, R29, 0x80 ;  /* 0x000000801d1d7836 */ /* 0x000fca0000000000 */
[----:B------:R-:W-:-:S13]  /*65b0*/  ISETP.GE.AND P0, PT, R29, R26, PT ;  /* 0x0000001a1d00720c */ /* 0x000fda0003f06270 */
[----:B------:R-:W-:Y:S05]  /*65c0*/  @P0 BRA `(.L_x_3975) ;  /* 0x0000001400040947 */ /* 0x000fea0003800000 */
[----:B0-----:R-:W0:Y:S01]  /*65d0*/  LDC.64 R4, c[0x0][0x218] ;  /* 0x00008600ff047b82 */ /* 0x001e220000000a00 */
[----:B---3--:R-:W-:Y:S01]  /*65e0*/  IMAD R0, R2, 0x200, R29 ;  /* 0x0000020002007824 */ /* 0x008fe200078e021d */
[----:B------:R-:W-:Y:S01]  /*65f0*/  PRMT R6, R27, 0x9910, RZ ;  /* 0x000099101b067816 */ /* 0x000fe200000000ff */
[----:B------:R-:W-:Y:S02]  /*6600*/  ULDC UR4, c[0x0][0x238] ;  /* 0x00008e0000047ab9 */ /* 0x000fe40000000800 */
[----:B-1----:R-:W-:Y:S02]  /*6610*/  IMAD R3, R0, UR4, RZ ;  /* 0x0000000400037c24 */ /* 0x002fe4000f8e02ff */
        /* <DEDUP_REMOVED lines=15> */
.L_x_4013:
[----:B------:R0:W-:Y:S01]  /*6710*/  STG.E.U8 desc[UR36][R4.64], R16 ;  /* 0x0000001004007986 */ /* 0x0001e2000c101124 */
[----:B------:R-:W-:Y:S05]  /*6720*/  BRA `(.L_x_4015) ;  /* 0x0000001000a87947 */ /* 0x000fea0003800000 */
.L_x_4012:
        /* <DEDUP_REMOVED lines=8> */
.L_x_4017:
[----:B------:R3:W-:Y:S01]  /*67b0*/  STG.E desc[UR36][R4.64], R16 ;  /* 0x0000001004007986 */ /* 0x0007e2000c101924 */
[----:B------:R-:W-:Y:S05]  /*67c0*/  BRA `(.L_x_4015) ;  /* 0x0000001000807947 */ /* 0x000fea0003800000 */
.L_x_4016:
[----:B------:R0:W-:Y:S01]  /*67d0*/  STG.E.U16 desc[UR36][R4.64], R16 ;  /* 0x0000001004007986 */ /* 0x0001e2000c101524 */
[----:B------:R-:W-:Y:S05]  /*67e0*/  BRA `(.L_x_4015) ;  /* 0x0000001000787947 */ /* 0x000fea0003800000 */
.L_x_4011:
        /* <DEDUP_REMOVED lines=9> */
[----:B--2-4-:R-:W-:-:S05]  /*6880*/  IADD3 R8, P1, RZ, -R6, RZ ;  /* 0x80000006ff087210 */ /* 0x014fca0007f3e0ff */
[----:B------:R-:W-:-:S06]  /*6890*/  IMAD.X R9, RZ, RZ, ~R7, P1 ;  /* 0x000000ffff097224 */ /* 0x000fcc00008e0e07 */
[----:B------:R-:W-:Y:S02]  /*68a0*/  @P0 IMAD.MOV.U32 R7, RZ, RZ, R9 ;  /* 0x000000ffff070224 */ /* 0x000fe400078e0009 */
[----:B------:R-:W-:-:S04]  /*68b0*/  @P0 IMAD.MOV.U32 R6, RZ, RZ, R8 ;  /* 0x000000ffff060224 */ /* 0x000fc800078e0008 */
[----:B------:R-:W0:Y:S02]  /*68c0*/  I2F.S64 R7, R6 ;  /* 0x0000000600077312 */ /* 0x000e240000301400 */
[----:B0-----:R0:W-:Y:S01]  /*68d0*/  STG.E desc[UR36][R4.64], R7 ;  /* 0x0000000704007986 */ /* 0x0011e2000c101924 */
[----:B------:R-:W-:Y:S05]  /*68e0*/  BRA `(.L_x_4015) ;  /* 0x0000001000387947 */ /* 0x000fea0003800000 */
.L_x_4019:
        /* <DEDUP_REMOVED lines=8> */
[----:B0-----:R-:W-:-:S05]  /*6970*/  F2FP.F16.F32.PACK_AB R0, RZ, R0 ;  /* 0x00000000ff00723e */ /* 0x001fca00000000ff */
[----:B------:R0:W-:Y:S01]  /*6980*/  STG.E.U16 desc[UR36][R4.64], R0 ;  /* 0x0000000004007986 */ /* 0x0001e2000c101524 */
[----:B------:R-:W-:Y:S05]  /*6990*/  BRA `(.L_x_4015) ;  /* 0x00000010000c7947 */ /* 0x000fea0003800000 */
.L_x_4018:
        /* <DEDUP_REMOVED lines=12> */
[----:B------:R-:W-:Y:S02]  /*6a60*/  @P0 IMAD.MOV.U32 R7, RZ, RZ, R9 ;  /* 0x000000ffff070224 */ /* 0x000fe400078e0009 */
[----:B------:R-:W-:Y:S02]  /*6a70*/  IMAD.MOV.U32 R9, RZ, RZ, RZ ;  /* 0x000000ffff097224 */ /* 0x000fe400078e00ff */
[----:B------:R-:W0:Y:S03]  /*6a80*/  I2F.S64 R8, R6 ;  /* 0x0000000600087312 */ /* 0x000e260000301400 */
[----:B0-----:R0:W-:Y:S01]  /*6a90*/  STG.E.64 desc[UR36][R4.64], R8 ;  /* 0x0000000804007986 */ /* 0x0011e2000c101b24 */
[----:B------:R-:W-:Y:S05]  /*6aa0*/  BRA `(.L_x_4015) ;  /* 0x0000000c00c87947 */ /* 0x000fea0003800000 */
.L_x_4021:
        /* <DEDUP_REMOVED lines=12> */
.L_x_4020:
[----:B------:R-:W-:Y:S02]  /*6b70*/  IMAD.MOV.U32 R7, RZ, RZ, R23 ;  /* 0x000000ffff077224 */ /* 0x000fe400078e0017 */
[----:B------:R-:W-:-:S03]  /*6b80*/  IMAD.MOV.U32 R6, RZ, RZ, R22 ;  /* 0x000000ffff067224 */ /* 0x000fc600078e0016 */
[----:B------:R-:W-:Y:S02]  /*6b90*/  ISETP.LT.AND P0, PT, R7, RZ, PT ;  /* 0x000000ff0700720c */ /* 0x000fe40003f01270 */
[----:B--2-4-:R-:W-:-:S05]  /*6ba0*/  IADD3 R8, P1, RZ, -R6, RZ ;  /* 0x80000006ff087210 */ /* 0x014fca0007f3e0ff */
[----:B------:R-:W-:-:S06]  /*6bb0*/  IMAD.X R9, RZ, RZ, ~R7, P1 ;  /* 0x000000ffff097224 */ /* 0x000fcc00008e0e07 */
[----:B------:R-:W-:Y:S02]  /*6bc0*/  @P0 IMAD.MOV.U32 R6, RZ, RZ, R8 ;  /* 0x000000ffff060224 */ /* 0x000fe400078e0008 */
[----:B------:R-:W-:-:S06]  /*6bd0*/  @P0 IMAD.MOV.U32 R7, RZ, RZ, R9 ;  /* 0x000000ffff070224 */ /* 0x000fcc00078e0009 */
[----:B------:R-:W0:Y:S02]  /*6be0*/  I2F.F64.S64 R6, R6 ;  /* 0x0000000600067312 */ /* 0x000e240000301c00 */
[----:B0-----:R0:W-:Y:S01]  /*6bf0*/  STG.E.64 desc[UR36][R4.64], R6 ;  /* 0x0000000604007986 */ /* 0x0011e2000c101b24 */
[----:B------:R-:W-:Y:S05]  /*6c00*/  BRA `(.L_x_4015) ;  /* 0x0000000c00707947 */ /* 0x000fea0003800000 */
.L_x_4010:
        /* <DEDUP_REMOVED lines=18> */
.L_x_4024:
[----:B------:R-:W-:Y:S01]  /*6d30*/  IMAD.MOV.U32 R7, RZ, RZ, R23 ;  /* 0x000000ffff077224 */ /* 0x000fe200078e0017 */
[----:B------:R-:W-:Y:S01]  /*6d40*/  CS2R R10, SRZ ;  /* 0x00000000000a7805 */ /* 0x000fe2000001ff00 */
[----:B------:R-:W-:-:S03]  /*6d50*/  IMAD.MOV.U32 R6, RZ, RZ, R22 ;  /* 0x000000ffff067224 */ /* 0x000fc600078e0016 */
[----:B------:R-:W-:Y:S02]  /*6d60*/  ISETP.LT.AND P0, PT, R7, RZ, PT ;  /* 0x000000ff0700720c */ /* 0x000fe40003f01270 */
[----:B--2-4-:R-:W-:-:S05]  /*6d70*/  IADD3 R8, P1, RZ, -R6, RZ ;  /* 0x80000006ff087210 */ /* 0x014fca0007f3e0ff */
[----:B------:R-:W-:-:S06]  /*6d80*/  IMAD.X R9, RZ, RZ, ~R7, P1 ;  /* 0x000000ffff097224 */ /* 0x000fcc00008e0e07 */
[----:B------:R-:W-:Y:S02]  /*6d90*/  @P0 IMAD.MOV.U32 R6, RZ, RZ, R8 ;  /* 0x000000ffff060224 */ /* 0x000fe400078e0008 */
[----:B------:R-:W-:-:S04]  /*6da0*/  @P0 IMAD.MOV.U32 R7, RZ, RZ, R9 ;  /* 0x000000ffff070224 */ /* 0x000fc800078e0009 */
[----:B------:R-:W0:Y:S02]  /*6db0*/  I2F.F64.S64 R8, R6 ;  /* 0x0000000600087312 */ /* 0x000e240000301c00 */
[----:B0-----:R0:W-:Y:S01]  /*6dc0*/  STG.E.128 desc[UR36][R4.64], R8 ;  /* 0x0000000804007986 */ /* 0x0011e2000c101d24 */
[----:B------:R-:W-:Y:S05]  /*6dd0*/  BRA `(.L_x_4015) ;  /* 0x0000000800fc7947 */ /* 0x000fea0003800000 */
.L_x_4023:
        /* <DEDUP_REMOVED lines=10> */
[----:B--2-4-:R-:W-:-:S05]  /*6e80*/  IADD3 R8, P1, RZ, -R6, RZ ;  /* 0x80000006ff087210 */ /* 0x014fca0007f3e0ff */
        /* <DEDUP_REMOVED lines=17> */
.L_x_4028:
[----:B------:R-:W-:Y:S05]  /*6fa0*/  BSYNC B0 ;  /* 0x0000000000007941 */ /* 0x000fea0003800000 */
.L_x_4027:
[----:B------:R-:W-:-:S05]  /*6fb0*/  LOP3.LUT R9, R0, R9, RZ, 0xfc, !PT ;  /* 0x0000000900097212 */ /* 0x000fca00078efcff */
[----:B------:R0:W-:Y:S01]  /*6fc0*/  STG.E.U8 desc[UR36][R4.64], R9 ;  /* 0x0000000904007986 */ /* 0x0001e2000c101124 */
[----:B------:R-:W-:Y:S05]  /*6fd0*/  BRA `(.L_x_4015) ;  /* 0x00000008007c7947 */ /* 0x000fea0003800000 */
.L_x_4026:
        /* <DEDUP_REMOVED lines=20> */
.L_x_4030:
[----:B------:R-:W-:Y:S01]  /*7120*/  IMAD.MOV.U32 R0, RZ, RZ, 0x7f ;  /* 0x0000007fff007424 */ /* 0x000fe200078e00ff */
[----:B------:R-:W-:-:S04]  /*7130*/  ISETP.GT.U32.AND P0, PT, R3, 0x7f800000, PT ;  /* 0x7f8000000300780c */ /* 0x000fc80003f04070 */
[----:B------:R-:W-:-:S09]  /*7140*/  SEL R0, R0, 0x7c, P0 ;  /* 0x0000007c00007807 */ /* 0x000fd20000000000 */
.L_x_4031:
[----:B------:R-:W-:Y:S05]  /*7150*/  BSYNC B0 ;  /* 0x0000000000007941 */ /* 0x000fea0003800000 */
.L_x_4029:
[----:B------:R-:W-:-:S04]  /*7160*/  LOP3.LUT R3, R7, 0x80000000, RZ, 0xc0, !PT ;  /* 0x8000000007037812 */ /* 0x000fc800078ec0ff */
[----:B------:R-:W-:-:S04]  /*7170*/  SHF.R.U32.HI R3, RZ, 0x18, R3 ;  /* 0x00000018ff037819 */ /* 0x000fc80000011603 */
[----:B------:R-:W-:-:S05]  /*7180*/  LOP3.LUT R3, R0, R3, RZ, 0xfc, !PT ;  /* 0x0000000300037212 */ /* 0x000fca00078efcff */
[----:B------:R0:W-:Y:S01]  /*7190*/  STG.E.U8 desc[UR36][R4.64], R3 ;  /* 0x0000000304007986 */ /* 0x0001e2000c101124 */
[----:B------:R-:W-:Y:S05]  /*71a0*/  BRA `(.L_x_4015) ;  /* 0x0000000800087947 */ /* 0x000fea0003800000 */
.L_x_4025:
        /* <DEDUP_REMOVED lines=8> */
[----:B0-----:R-:W-:-:S05]  /*7230*/  F2FP.BF16.F32.PACK_AB R0, RZ, R0 ;  /* 0x00000000ff00723e */ /* 0x001fca00000010ff */
[----:B------:R0:W-:Y:S01]  /*7240*/  STG.E.U16 desc[UR36][R4.64], R0 ;  /* 0x0000000004007986 */ /* 0x0001e2000c101524 */
[----:B------:R-:W-:Y:S05]  /*7250*/  BRA `(.L_x_4015) ;  /* 0x0000000400dc7947 */ /* 0x000fea0003800000 */
.L_x_4022:
        /* <DEDUP_REMOVED lines=10> */
.L_x_4034:
[----:B------:R-:W-:Y:S01]  /*7300*/  IMAD.MOV.U32 R7, RZ, RZ, R23 ;  /* 0x000000ffff077224 */ /* 0x000fe200078e0017 */
[----:B------:R-:W-:Y:S01]  /*7310*/  BSSY B0, `(.L_x_4035) ;  /* 0x000001a000007945 */ /* 0x000fe20003800000 */
[----:B------:R-:W-:Y:S02]  /*7320*/  IMAD.MOV.U32 R6, RZ, RZ, R22 ;  /* 0x000000ffff067224 */ /* 0x000fe400078e0016 */
[----:B------:R-:W-:Y:S01]  /*7330*/  IMAD.MOV.U32 R0, RZ, RZ, 0x80 ;  /* 0x00000080ff007424 */ /* 0x000fe200078e00ff */
        /* <DEDUP_REMOVED lines=20> */
.L_x_4037:
[----:B------:R-:W-:-:S04]  /*7480*/  LOP3.LUT R0, R7, 0x80000000, RZ, 0xc0, !PT ;  /* 0x8000000007007812 */ /* 0x000fc800078ec0ff */
[----:B------:R-:W-:-:S04]  /*7490*/  SHF.R.U32.HI R0, RZ, 0x18, R0 ;  /* 0x00000018ff007819 */ /* 0x000fc80000011600 */
[----:B------:R-:W-:-:S07]  /*74a0*/  LOP3.LUT R0, R3, R0, RZ, 0xfc, !PT ;  /* 0x0000000003007212 */ /* 0x000fce00078efcff */
.L_x_4036:
[----:B------:R-:W-:Y:S05]  /*74b0*/  BSYNC B0 ;  /* 0x0000000000007941 */ /* 0x000fea0003800000 */
.L_x_4035:
[----:B------:R0:W-:Y:S01]  /*74c0*/  STG.E.U8 desc[UR36][R4.64], R0 ;  /* 0x0000000004007986 */ /* 0x0001e2000c101124 */
[----:B------:R-:W-:Y:S05]  /*74d0*/  BRA `(.L_x_4015) ;  /* 0x00000004003c7947 */ /* 0x000fea0003800000 */
.L_x_4033:
        /* <DEDUP_REMOVED lines=24> */
.L_x_4040:
[----:B------:R-:W-:-:S04]  /*7660*/  LOP3.LUT R0, R7, 0x80000000, RZ, 0xc0, !PT ;  /* 0x8000000007007812 */ /* 0x000fc800078ec0ff */
[----:B------:R-:W-:-:S04]  /*7670*/  SHF.R.U32.HI R0, RZ, 0x18, R0 ;  /* 0x00000018ff007819 */ /* 0x000fc80000011600 */
[----:B------:R-:W-:-:S07]  /*7680*/  LOP3.LUT R0, R3, R0, RZ, 0xfc, !PT ;  /* 0x0000000003007212 */ /* 0x000fce00078efcff */
.L_x_4039:
[----:B------:R-:W-:Y:S05]  /*7690*/  BSYNC B0 ;  /* 0x0000000000007941 */ /* 0x000fea0003800000 */
.L_x_4038:
[----:B------:R0:W-:Y:S01]  /*76a0*/  STG.E.U8 desc[UR36][R4.64], R0 ;  /* 0x0000000004007986 */ /* 0x0001e2000c101124 */
[----:B------:R-:W-:Y:S05]  /*76b0*/  BRA `(.L_x_4015) ;  /* 0x0000000000c47947 */ /* 0x000fea0003800000 */
.L_x_4032:
        /* <DEDUP_REMOVED lines=29> */
.L_x_4014:
        /* <DEDUP_REMOVED lines=11> */
[----:B--2-4-:R-:W-:Y:S02]  /*7940*/  IMAD.MOV.U32 R8, RZ, RZ, 0x65 ;  /* 0x00000065ff087424 */ /* 0x014fe400078e00ff */
[----:B------:R-:W-:Y:S02]  /*7950*/  IMAD.MOV.U32 R12, RZ, RZ, 0x1 ;  /* 0x00000001ff0c7424 */ /* 0x000fe400078e00ff */
[----:B0-----:R-:W-:-:S07]  /*7960*/  IMAD.MOV.U32 R13, RZ, RZ, RZ ;  /* 0x000000ffff0d7224 */ /* 0x001fce00078e00ff */
[----:B------:R-:W-:-:S07]  /*7970*/  LEPC R20, `(.L_x_4043) ;  /* 0x000000001014794e */ /* 0x000fce0000000000 */
[----:B-1----:R-:W-:Y:S05]  /*7980*/  CALL.ABS.NOINC R14 ;  /* 0x000000000e007343 */ /* 0x002fea0003c00000 */
.L_x_4043:
[----:B------:R-:W-:Y:S05]  /*7990*/  BRA `(.L_x_4015) ;  /* 0x00000000000c7947 */ /* 0x000fea0003800000 */
.L_x_4042:
[----:B------:R0:W-:Y:S01]  /*79a0*/  STG.E.64 desc[UR36][R4.64], R16 ;  /* 0x0000001004007986 */ /* 0x0001e2000c101b24 */
[----:B------:R-:W-:Y:S05]  /*79b0*/  BRA `(.L_x_4015) ;  /* 0x0000000000047947 */ /* 0x000fea0003800000 */
.L_x_4041:
[----:B------:R0:W-:Y:S02]  /*79c0*/  STG.E desc[UR36][R4.64], R16 ;  /* 0x0000001004007986 */ /* 0x0001e4000c101924 */
.L_x_4015:
[----:B------:R-:W-:-:S07]  /*79d0*/  VIADD R29, R29, 0x80 ;  /* 0x000000801d1d7836 */ /* 0x000fce0000000000 */
.L_x_3975:
[----:B------:R-:W-:Y:S05]  /*79e0*/  BSYNC B6 ;  /* 0x0000000000067941 */ /* 0x000fea0003800000 */
.L_x_3974:
[----:B------:R-:W-:-:S13]  /*79f0*/  ISETP.GE.AND P0, PT, R29, R26, PT ;  /* 0x0000001a1d00720c */ /* 0x000fda0003f06270 */
[----:B------:R-:W-:Y:S05]  /*7a00*/  @P0 EXIT ;  /* 0x000000000000094d */ /* 0x000fea0003800000 */
[----:B0-----:R-:W0:Y:S01]  /*7a10*/  LDC.64 R6, c[0x0][0x218] ;  /* 0x00008600ff067b82 */ /* 0x001e220000000a00 */
[----:B---3--:R-:W-:Y:S01]  /*7a20*/  PRMT R0, R27, 0x9910, RZ ;  /* 0x000099101b007816 */ /* 0x008fe200000000ff */
[----:B------:R-:W-:Y:S01]  /*7a30*/  IMAD R2, R2, 0x200, R29 ;  /* 0x0000020002027824 */ /* 0x000fe200078e021d */
[----:B------:R-:W-:Y:S01]  /*7a40*/  ULDC UR4, c[0x0][0x238] ;  /* 0x00008e0000047ab9 */ /* 0x000fe20000000800 */
[----:B-1--4-:R-:W-:Y:S02]  /*7a50*/  IADD3 R3, P0, RZ, -R24, RZ ;  /* 0x80000018ff037210 */ /* 0x012fe40007f1e0ff */
[----:B------:R-:W-:Y:S01]  /*7a60*/  ISETP.GT.AND P1, PT, R0, 0x9, PT ;  /* 0x000000090000780c */ /* 0x000fe20003f24270 */
[----:B--2---:R-:W-:Y:S01]  /*7a70*/  IMAD R9, R2, UR4, RZ ;  /* 0x0000000402097c24 */ /* 0x004fe2000f8e02ff */
[----:B------:R-:W-:Y:S01]  /*7a80*/  ISETP.LT.AND P2, PT, R25, RZ, PT ;  /* 0x000000ff1900720c */ /* 0x000fe20003f41270 */
[----:B------:R-:W-:-:S05]  /*7a90*/  IMAD.X R5, RZ, RZ, ~R25, P0 ;  /* 0x000000ffff057224 */ /* 0x000fca00000e0e19 */
[----:B------:R-:W-:Y:S02]  /*7aa0*/  SEL R5, R5, R25, P2 ;  /* 0x0000001905057207 */ /* 0x000fe40001000000 */
[----:B0-----:R-:W-:Y:S02]  /*7ab0*/  IADD3 R2, P0, R9, R6, RZ ;  /* 0x0000000609027210 */ /* 0x001fe40007f1e0ff */
[----:B------:R-:W-:-:S03]  /*7ac0*/  SEL R9, R3, R24, P2 ;  /* 0x0000001803097207 */ /* 0x000fc60001000000 */
[----:B------:R-:W-:Y:S02]  /*7ad0*/  IMAD.X R3, RZ, RZ, R7, P0 ;  /* 0x000000ffff037224 */ /* 0x000fe400000e0607 */
[----:B------:R-:W-:Y:S01]  /*7ae0*/  IMAD.MOV.U32 R4, RZ, RZ, R9 ;  /* 0x000000ffff047224 */ /* 0x000fe200078e0009 */
        /* <DEDUP_REMOVED lines=11> */
.L_x_4047:
[----:B------:R-:W-:Y:S01]  /*7ba0*/  STG.E.U8 desc[UR36][R2.64], R9 ;  /* 0x0000000902007986 */ /* 0x000fe2000c101124 */
[----:B------:R-:W-:Y:S05]  /*7bb0*/  EXIT ;  /* 0x000000000000794d */ /* 0x000fea0003800000 */
.L_x_4046:
        /* <DEDUP_REMOVED lines=8> */
.L_x_4050:
[----:B------:R-:W-:Y:S01]  /*7c40*/  STG.E desc[UR36][R2.64], R9 ;  /* 0x0000000902007986 */ /* 0x000fe2000c101924 */
[----:B------:R-:W-:Y:S05]  /*7c50*/  EXIT ;  /* 0x000000000000794d */ /* 0x000fea0003800000 */
.L_x_4049:
[----:B------:R-:W-:Y:S01]  /*7c60*/  STG.E.U16 desc[UR36][R2.64], R9 ;  /* 0x0000000902007986 */ /* 0x000fe2000c101524 */
[----:B------:R-:W-:Y:S05]  /*7c70*/  EXIT ;  /* 0x000000000000794d */ /* 0x000fea0003800000 */
.L_x_4045:
        /* <DEDUP_REMOVED lines=16> */
.L_x_4052:
        /* <DEDUP_REMOVED lines=11> */
.L_x_4051:
        /* <DEDUP_REMOVED lines=17> */
.L_x_4054:
        /* <DEDUP_REMOVED lines=12> */
.L_x_4053:
        /* <DEDUP_REMOVED lines=10> */
.L_x_4044:
        /* <DEDUP_REMOVED lines=16> */
[----:B------:R-:W-:Y:S01]  /*81a0*/  STG.E.U8 desc[UR36][R2.64], R5 ;  /* 0x0000000502007986 */ /* 0x000fe2000c101124 */
[----:B------:R-:W-:Y:S05]  /*81b0*/  EXIT ;  /* 0x000000000000794d */ /* 0x000fea0003800000 */
.L_x_4057:
        /* <DEDUP_REMOVED lines=9> */
[----:B0-----:R-:W-:Y:S01]  /*8250*/  STG.E.128 desc[UR36][R2.64], R4 ;  /* 0x0000000402007986 */ /* 0x001fe2000c101d24 */
[----:B------:R-:W-:Y:S05]  /*8260*/  EXIT ;  /* 0x000000000000794d */ /* 0x000fea0003800000 */
.L_x_4056:
        /* <DEDUP_REMOVED lines=28> */
.L_x_4061:
[----:B------:R-:W-:Y:S05]  /*8430*/  BSYNC B0 ;  /* 0x0000000000007941 */ /* 0x000fea0003800000 */
.L_x_4060:
[----:B------:R-:W-:-:S05]  /*8440*/  LOP3.LUT R7, R0, R7, RZ, 0xfc, !PT ;  /* 0x0000000700077212 */ /* 0x000fca00078efcff */
[----:B------:R-:W-:Y:S01]  /*8450*/  STG.E.U8 desc[UR36][R2.64], R7 ;  /* 0x0000000702007986 */ /* 0x000fe2000c101124 */
[----:B------:R-:W-:Y:S05]  /*8460*/  EXIT ;  /* 0x000000000000794d */ /* 0x000fea0003800000 */
.L_x_4059:
        /* <DEDUP_REMOVED lines=20> */
.L_x_4063:
[----:B------:R-:W-:Y:S01]  /*85b0*/  IMAD.MOV.U32 R0, RZ, RZ, 0x7f ;  /* 0x0000007fff007424 */ /* 0x000fe200078e00ff */
[----:B------:R-:W-:-:S04]  /*85c0*/  ISETP.GT.U32.AND P0, PT, R6, 0x7f800000, PT ;  /* 0x7f8000000600780c */ /* 0x000fc80003f04070 */
[----:B------:R-:W-:-:S09]  /*85d0*/  SEL R0, R0, 0x7c, P0 ;  /* 0x0000007c00007807 */ /* 0x000fd20000000000 */
.L_x_4064:
[----:B------:R-:W-:Y:S05]  /*85e0*/  BSYNC B0 ;  /* 0x0000000000007941 */ /* 0x000fea0003800000 */
.L_x_4062:
[----:B------:R-:W-:-:S04]  /*85f0*/  LOP3.LUT R4, R5, 0x80000000, RZ, 0xc0, !PT ;  /* 0x8000000005047812 */ /* 0x000fc800078ec0ff */
[----:B------:R-:W-:-:S04]  /*8600*/  SHF.R.U32.HI R5, RZ, 0x18, R4 ;  /* 0x00000018ff057819 */ /* 0x000fc80000011604 */
[----:B------:R-:W-:-:S05]  /*8610*/  LOP3.LUT R5, R0, R5, RZ, 0xfc, !PT ;  /* 0x0000000500057212 */ /* 0x000fca00078efcff */
[----:B------:R-:W-:Y:S01]  /*8620*/  STG.E.U8 desc[UR36][R2.64], R5 ;  /* 0x0000000502007986 */ /* 0x000fe2000c101124 */
[----:B------:R-:W-:Y:S05]  /*8630*/  EXIT ;  /* 0x000000000000794d */ /* 0x000fea0003800000 */
.L_x_4058:
        /* <DEDUP_REMOVED lines=11> */
.L_x_4055:
        /* <DEDUP_REMOVED lines=10> */
.L_x_4067:
        /* <DEDUP_REMOVED lines=24> */
.L_x_4070:
[----:B------:R-:W-:-:S04]  /*8910*/  LOP3.LUT R0, R5, 0x80000000, RZ, 0xc0, !PT ;  /* 0x8000000005007812 */ /* 0x000fc800078ec0ff */
[----:B------:R-:W-:-:S04]  /*8920*/  SHF.R.U32.HI R5, RZ, 0x18, R0 ;  /* 0x00000018ff057819 */ /* 0x000fc80000011600 */
[----:B------:R-:W-:-:S04]  /*8930*/  LOP3.LUT R4, R4, R5, RZ, 0xfc, !PT ;  /* 0x0000000504047212 */ /* 0x000fc800078efcff */
[----:B------:R-:W-:-:S07]  /*8940*/  PRMT R0, R4, 0x7610, R0 ;  /* 0x0000761004007816 */ /* 0x000fce0000000000 */
.L_x_4069:
[----:B------:R-:W-:Y:S05]  /*8950*/  BSYNC B0 ;  /* 0x0000000000007941 */ /* 0x000fea0003800000 */
.L_x_4068:
[----:B------:R-:W-:Y:S01]  /*8960*/  STG.E.U8 desc[UR36][R2.64], R0 ;  /* 0x0000000002007986 */ /* 0x000fe2000c101124 */
[----:B------:R-:W-:Y:S05]  /*8970*/  EXIT ;  /* 0x000000000000794d */ /* 0x000fea0003800000 */
.L_x_4066:
        /* <DEDUP_REMOVED lines=24> */
.L_x_4073:
[----:B------:R-:W-:-:S04]  /*8b00*/  LOP3.LUT R0, R5, 0x80000000, RZ, 0xc0, !PT ;  /* 0x8000000005007812 */ /* 0x000fc800078ec0ff */
[----:B------:R-:W-:-:S04]  /*8b10*/  SHF.R.U32.HI R5, RZ, 0x18, R0 ;  /* 0x00000018ff057819 */ /* 0x000fc80000011600 */
[----:B------:R-:W-:-:S04]  /*8b20*/  LOP3.LUT R4, R4, R5, RZ, 0xfc, !PT ;  /* 0x0000000504047212 */ /* 0x000fc800078efcff */
[----:B------:R-:W-:-:S07]  /*8b30*/  PRMT R0, R4, 0x7610, R0 ;  /* 0x0000761004007816 */ /* 0x000fce0000000000 */
.L_x_4072:
[----:B------:R-:W-:Y:S05]  /*8b40*/  BSYNC B0 ;  /* 0x0000000000007941 */ /* 0x000fea0003800000 */
.L_x_4071:
[----:B------:R-:W-:Y:S01]  /*8b50*/  STG.E.U8 desc[UR36][R2.64], R0 ;  /* 0x0000000002007986 */ /* 0x000fe2000c101124 */
[----:B------:R-:W-:Y:S05]  /*8b60*/  EXIT ;  /* 0x000000000000794d */ /* 0x000fea0003800000 */
.L_x_4065:
        /* <DEDUP_REMOVED lines=30> */
.L_x_4048:
        /* <DEDUP_REMOVED lines=16> */
.L_x_4076:
[----:B------:R-:W-:Y:S05]  /*8e50*/  EXIT ;  /* 0x000000000000794d */ /* 0x000fea0003800000 */
.L_x_4075:
[----:B------:R-:W-:Y:S01]  /*8e60*/  STG.E.64 desc[UR36][R2.64], R4 ;  /* 0x0000000402007986 */ /* 0x000fe2000c101b24 */
[----:B------:R-:W-:Y:S05]  /*8e70*/  EXIT ;  /* 0x000000000000794d */ /* 0x000fea0003800000 */
.L_x_4074:
[----:B------:R-:W-:Y:S01]  /*8e80*/  STG.E desc[UR36][R2.64], R9 ;  /* 0x0000000902007986 */ /* 0x000fe2000c101924 */
[----:B------:R-:W-:Y:S05]  /*8e90*/  EXIT ;  /* 0x000000000000794d */ /* 0x000fea0003800000 */
.L_x_4077:
        /* <DEDUP_REMOVED lines=14> */
.L_x_5945:


//--------------------- .text._ZN2at6native18elementwise_kernelILi128ELi2EZNS0_22gpu_kernel_impl_nocastINS0_10AbsFunctorIlEEEEvRNS_18TensorIteratorBaseERKT_EUliE_EEviT1_ --------------------------
	.section	.text._ZN2at6native18elementwise_kernelILi128ELi2EZNS0_22gpu_kernel_impl_nocastINS0_10AbsFunctorIlEEEEvRNS_18TensorIteratorBaseERKT_EUliE_EEviT1_,"ax",@progbits
	.align	128
        .global         _ZN2at6native18elementwise_kernelILi128ELi2EZNS0_22gpu_kernel_impl_nocastINS0_10AbsFunctorIlEEEEvRNS_18TensorIteratorBaseERKT_EUliE_EEviT1_
        .type           _ZN2at6native18elementwise_kernelILi128ELi2EZNS0_22gpu_kernel_impl_nocastINS0_10AbsFunctorIlEEEEvRNS_18TensorIteratorBaseERKT_EUliE_EEviT1_,@function
        .size           _ZN2at6native18elementwise_kernelILi128ELi2EZNS0_22gpu_kernel_impl_nocastINS0_10AbsFunctorIlEEEEvRNS_18TensorIteratorBaseERKT_EUliE_EEviT1_,(.L_x_5946 - _ZN2at6native18elementwise_kernelILi128ELi2EZNS0_22gpu_kernel_impl_nocastINS0_10AbsFunctorIlEEEEvRNS_18TensorIteratorBaseERKT_EUliE_EEviT1_)
        .other          _ZN2at6native18elementwise_kernelILi128ELi2EZNS0_22gpu_kernel_impl_nocastINS0_10AbsFunctorIlEEEEvRNS_18TensorIteratorBaseERKT_EUliE_EEviT1_,@"STO_CUDA_ENTRY STV_DEFAULT"
_ZN2at6native18elementwise_kernelILi128ELi2EZNS0_22gpu_kernel_impl_nocastINS0_10AbsFunctorIlEEEEvRNS_18TensorIteratorBaseERKT_EUliE_EEviT1_:
.text._ZN2at6native18elementwise_kernelILi128ELi2EZNS0_22gpu_kernel_impl_nocastINS0_10AbsFunctorIlEEEEvRNS_18TensorIteratorBaseERKT_EUliE_EEviT1_:
        /* <DEDUP_REMOVED lines=312> */
.L_x_4080:
[----:B------:R-:W-:Y:S02]  /*1380*/  ULDC.64 UR8, c[0x0][0x418] ;  /* 0x0001060000087ab9 */ /* 0x000fe40000000a00 */
[----:B------:R-:W-:-:S04]  /*1390*/  IADD3 R4, P0, R2, UR8, RZ ;  /* 0x0000000802047c10 */ /* 0x000fc8000ff1e0ff */
[----:B------:R-:W-:Y:S01]  /*13a0*/  IADD3.X R5, RZ, UR9, RZ, P0, !PT ;  /* 0x00000009ff057c10 */ /* 0x000fe200087fe4ff */
[----:B------:R-:W-:-:S05]  /*13b0*/  ULDC.64 UR8, c[0x0][0x410] ;  /* 0x0001040000087ab9 */ /* 0x000fca0000000a00 */
[----:B------:R-:W2:Y:S01]  /*13c0*/  LDG.E.64 R4, desc[UR4][R4.64] ;  /* 0x0000000404047981 */ /* 0x000ea2000c1e1b00 */
[----:B------:R-:W-:-:S04]  /*13d0*/  IADD3 R6, P0, R3, UR8, RZ ;  /* 0x0000000803067c10 */ /* 0x000fc8000ff1e0ff */
[----:B------:R-:W-:Y:S02]  /*13e0*/  IADD3.X R7, RZ, UR9, RZ, P0, !PT ;  /* 0x00000009ff077c10 */ /* 0x000fe400087fe4ff */
[-C--:B--2---:R-:W-:Y:S02]  /*13f0*/  IADD3 R9, P2, RZ, -R4.reuse, RZ ;  /* 0x80000004ff097210 */ /* 0x084fe40007f5e0ff */
[----:B------:R-:W-:Y:S02]  /*1400*/  ISETP.LT.AND P1, PT, R5, RZ, PT ;  /* 0x000000ff0500720c */ /* 0x000fe40003f21270 */
[-C--:B------:R-:W-:Y:S02]  /*1410*/  IADD3.X R3, RZ, ~R5.reuse, RZ, P2, !PT ;  /* 0x80000005ff037210 */ /* 0x080fe400017fe4ff */
[----:B------:R-:W-:Y:S02]  /*1420*/  SEL R2, R9, R4, P1 ;  /* 0x0000000409027207 */ /* 0x000fe40000800000 */
[----:B------:R-:W-:-:S02]  /*1430*/  SEL R3, R3, R5, P1 ;  /* 0x0000000503037207 */ /* 0x000fc40000800000 */
[----:B------:R-:W-:-:S03]  /*1440*/  IADD3 R9, R0, 0x80, RZ ;  /* 0x0000008000097810 */ /* 0x000fc60007ffe0ff */
[----:B------:R0:W-:Y:S04]  /*1450*/  STG.E.64 desc[UR4][R6.64], R2 ;  /* 0x0000000206007986 */ /* 0x0001e8000c101b04 */
.L_x_4079:
[----:B------:R-:W-:Y:S05]  /*1460*/  BSYNC B0 ;  /* 0x0000000000007941 */ /* 0x000fea0003800000 */
.L_x_4078:
[----:B------:R-:W-:-:S13]  /*1470*/  ISETP.GE.AND P0, PT, R9, UR6, PT ;  /* 0x0000000609007c0c */ /* 0x000fda000bf06270 */
[----:B------:R-:W-:Y:S05]  /*1480*/  @P0 EXIT ;  /* 0x000000000000094d */ /* 0x000fea0003800000 */
[----:B------:R-:W1:Y:S01]  /*1490*/  LDC R8, c[0x0][0x218] ;  /* 0x00008600ff087b82 */ /* 0x000e620000000800 */
[----:B0-----:R-:W-:Y:S01]  /*14a0*/  HFMA2.MMA R3, -RZ, RZ, 0, 0 ;  /* 0x00000000ff037435 */ /* 0x001fe200000001ff */
[----:B------:R-:W-:Y:S01]  /*14b0*/  IMAD.MOV.U32 R0, RZ, RZ, RZ ;  /* 0x000000ffff007224 */ /* 0x000fe200078e00ff */
        /* <DEDUP_REMOVED lines=300> */
.L_x_4081:
        /* <DEDUP_REMOVED lines=11> */
[----:B------:R-:W-:-:S05]  /*2830*/  SEL R3, R3, R5, P1 ;  /* 0x0000000503037207 */ /* 0x000fca0000800000 */
[----:B------:R-:W-:Y:S01]  /*2840*/  STG.E.64 desc[UR4][R6.64], R2 ;  /* 0x0000000206007986 */ /* 0x000fe2000c101b04 */
[----:B------:R-:W-:Y:S05]  /*2850*/  EXIT ;  /* 0x000000000000794d */ /* 0x000fea0003800000 */
.L_x_4082:
        /* <DEDUP_REMOVED lines=10> */
.L_x_5946:


//--------------------- .text._ZN2at6native27unrolled_elementwise_kernelINS0_10AbsFunctorIlEESt5arrayIPcLm2EELi4E23TrivialOffsetCalculatorILi1EjES8_NS0_6memory15LoadWithoutCastENS9_16StoreWithoutCastEEEviT_T0_T2_T3_T4_T5_ --------------------------
	.section	.text._ZN2at6native27unrolled_elementwise_kernelINS0_10AbsFunctorIlEESt5arrayIPcLm2EELi4E23TrivialOffsetCalculatorILi1EjES8_NS0_6memory15LoadWithoutCastENS9_16StoreWithoutCastEEEviT_T0_T2_T3_T4_T5_,"ax",@progbits
	.align	128
        .global         _ZN2at6native27unrolled_elementwise_kernelINS0_10AbsFunctorIlEESt5arrayIPcLm2EELi4E23TrivialOffsetCalculatorILi1EjES8_NS0_6memory15LoadWithoutCastENS9_16StoreWithoutCastEEEviT_T0_T2_T3_T4_T5_
        .type           _ZN2at6native27unrolled_elementwise_kernelINS0_10AbsFunctorIlEESt5arrayIPcLm2EELi4E23TrivialOffsetCalculatorILi1EjES8_NS0_6memory15LoadWithoutCastENS9_16StoreWithoutCastEEEviT_T0_T2_T3_T4_T5_,@function
        .size           _ZN2at6native27unrolled_elementwise_kernelINS0_10AbsFunctorIlEESt5arrayIPcLm2EELi4E23TrivialOffsetCalculatorILi1EjES8_NS0_6memory15LoadWithoutCastENS9_16StoreWithoutCastEEEviT_T0_T2_T3_T4_T5_,(.L_x_5947 - _ZN2at6native27unrolled_elementwise_kernelINS0_10AbsFunctorIlEESt5arrayIPcLm2EELi4E23TrivialOffsetCalculatorILi1EjES8_NS0_6memory15LoadWithoutCastENS9_16StoreWithoutCastEEEviT_T0_T2_T3_T4_T5_)
        .other          _ZN2at6native27unrolled_elementwise_kernelINS0_10AbsFunctorIlEESt5arrayIPcLm2EELi4E23TrivialOffsetCalculatorILi1EjES8_NS0_6memory15LoadWithoutCastENS9_16StoreWithoutCastEEEviT_T0_T2_T3_T4_T5_,@"STO_CUDA_ENTRY STV_DEFAULT"
_ZN2at6native27unrolled_elementwise_kernelINS0_10AbsFunctorIlEESt5arrayIPcLm2EELi4E23TrivialOffsetCalculatorILi1EjES8_NS0_6memory15LoadWithoutCastENS9_16StoreWithoutCastEEEviT_T0_T2_T3_T4_T5_:
.text._ZN2at6native27unrolled_elementwise_kernelINS0_10AbsFunctorIlEESt5arrayIPcLm2EELi4E23TrivialOffsetCalculatorILi1EjES8_NS0_6memory15LoadWithoutCastENS9_16StoreWithoutCastEEEviT_T0_T2_T3_T4_T5_:
        /* <DEDUP_REMOVED lines=8> */
[----:B------:R-:W-:Y:S01]  /*0080*/  @!P0 IMAD R11, R0, 0x200, R3 ;  /* 0x00000200000b8824 */ /* 0x000fe200078e0203 */
[----:B------:R-:W0:Y:S01]  /*0090*/  @!P0 LDC.64 R12, c[0x0][0x220] ;  /* 0x00008800ff0c8b82 */ /* 0x000e220000000a00 */
[----:B------:R-:W-:-:S05]  /*00a0*/  @!P0 VIADD R3, R3, 0x80 ;  /* 0x0000008003038836 */ /* 0x000fca0000000000 */
[----:B------:R-:W-:-:S13]  /*00b0*/  ISETP.GE.AND P1, PT, R3, R4, PT ;  /* 0x000000040300720c */ /* 0x000fda0003f26270 */
[----:B------:R-:W-:Y:S02]  /*00c0*/  @!P1 IMAD R17, R0, 0x200, R3 ;  /* 0x0000020000119824 */ /* 0x000fe400078e0203 */
[----:B------:R-:W-:-:S05]  /*00d0*/  @!P1 VIADD R3, R3, 0x80 ;  /* 0x0000008003039836 */ /* 0x000fca0000000000 */
[----:B------:R-:W-:-:S13]  /*00e0*/  ISETP.GE.AND P3, PT, R3, R4, PT ;  /* 0x000000040300720c */ /* 0x000fda0003f66270 */
[----:B------:R-:W-:Y:S01]  /*00f0*/  @!P3 IMAD R19, R0, 0x200, R3 ;  /* 0x000002000013b824 */ /* 0x000fe200078e0203 */
[----:B------:R-:W1:Y:S01]  /*0100*/  @!P3 LDC.64 R8, c[0x0][0x220] ;  /* 0x00008800ff08bb82 */ /* 0x000e620000000a00 */
[----:B------:R-:W-:-:S05]  /*0110*/  @!P3 VIADD R3, R3, 0x80 ;  /* 0x000000800303b836 */ /* 0x000fca0000000000 */
[----:B------:R-:W-:-:S13]  /*0120*/  ISETP.GE.AND P2, PT, R3, R4, PT ;  /* 0x000000040300720c */ /* 0x000fda0003f46270 */
[----:B------:R-:W2:Y:S01]  /*0130*/  @!P2 LDC.64 R14, c[0x0][0x220] ;  /* 0x00008800ff0eab82 */ /* 0x000ea20000000a00 */
[----:B------:R-:W-:Y:S01]  /*0140*/  @!P2 IMAD R7, R0, 0x200, R3 ;  /* 0x000002000007a824 */ /* 0x000fe200078e0203 */
[----:B------:R-:W-:-:S03]  /*0150*/  CS2R R2, SRZ ;  /* 0x0000000000027805 */ /* 0x000fc6000001ff00 */
[----:B--2---:R-:W-:-:S03]  /*0160*/  @!P2 IMAD.WIDE.U32 R14, R7, 0x8, R14 ;  /* 0x00000008070ea825 */ /* 0x004fc600078e000e */
[----:B------:R-:W2:Y:S01]  /*0170*/  @!P1 LDC.64 R6, c[0x0][0x220] ;  /* 0x00008800ff069b82 */ /* 0x000ea20000000a00 */
[----:B0-----:R-:W-:Y:S01]  /*0180*/  @!P0 IMAD.WIDE.U32 R12, R11, 0x8, R12 ;  /* 0x000000080b0c8825 */ /* 0x001fe200078e000c */
[----:B------:R-:W-:Y:S01]  /*0190*/  CS2R R10, SRZ ;  /* 0x00000000000a7805 */ /* 0x000fe2000001ff00 */
[----:B------:R0:W5:Y:S02]  /*01a0*/  @!P2 LDG.E.64 R2, desc[UR4][R14.64] ;  /* 0x000000040e02a981 */ /* 0x000164000c1e1b00 */
[----:B-1----:R-:W-:Y:S01]  /*01b0*/  @!P3 IMAD.WIDE.U32 R18, R19, 0x8, R8 ;  /* 0x000000081312b825 */ /* 0x002fe200078e0008 */
[----:B------:R-:W-:Y:S02]  /*01c0*/  CS2R R8, SRZ ;  /* 0x0000000000087805 */ /* 0x000fe4000001ff00 */
[----:B------:R0:W5:Y:S01]  /*01d0*/  @!P0 LDG.E.64 R10, desc[UR4][R12.64] ;  /* 0x000000040c0a8981 */ /* 0x000162000c1e1b00 */
[----:B--2---:R-:W-:Y:S01]  /*01e0*/  @!P1 IMAD.WIDE.U32 R16, R17, 0x8, R6 ;  /* 0x0000000811109825 */ /* 0x004fe200078e0006 */
[----:B------:R-:W-:-:S04]  /*01f0*/  CS2R R6, SRZ ;  /* 0x0000000000067805 */ /* 0x000fc8000001ff00 */
[----:B------:R0:W5:Y:S04]  /*0200*/  @!P1 LDG.E.64 R8, desc[UR4][R16.64] ;  /* 0x0000000410089981 */ /* 0x000168000c1e1b00 */
[----:B------:R0:W5:Y:S01]  /*0210*/  @!P3 LDG.E.64 R6, desc[UR4][R18.64] ;  /* 0x000000041206b981 */ /* 0x000162000c1e1b00 */
[----:B------:R-:W-:Y:S04]  /*0220*/  BSSY B0, `(.L_x_4083) ;  /* 0x000000c000007945 */ /* 0x000fe80003800000 */
[----:B------:R-:W-:Y:S05]  /*0230*/  @P0 BRA `(.L_x_4084) ;  /* 0x0000000000280947 */ /* 0x000fea0003800000 */
[----:B0-----:R-:W0:Y:S01]  /*0240*/  LDC.64 R14, c[0x0][0x218] ;  /* 0x00008600ff0e7b82 */ /* 0x001e220000000a00 */
[-C--:B-----5:R-:W-:Y:S01]  /*0250*/  IADD3 R13, P1, RZ, -R10.reuse, RZ ;  /* 0x8000000aff0d7210 */ /* 0x0a0fe20007f3e0ff */
[----:B------:R-:W-:Y:S01]  /*0260*/  IMAD R17, R0, 0x200, R5 ;  /* 0x0000020000117824 */ /* 0x000fe200078e0205 */
[----:B------:R-:W-:Y:S01]  /*0270*/  ISETP.LT.AND P0, PT, R11, RZ, PT ;  /* 0x000000ff0b00720c */ /* 0x000fe20003f01270 */
[----:B------:R-:W-:Y:S01]  /*0280*/  VIADD R5, R5, 0x80 ;  /* 0x0000008005057836 */ /* 0x000fe20000000000 */
[-C--:B------:R-:W-:Y:S02]  /*0290*/  IADD3.X R19, RZ, ~R11.reuse, RZ, P1, !PT ;  /* 0x8000000bff137210 */ /* 0x080fe40000ffe4ff */
[----:B------:R-:W-:Y:S02]  /*02a0*/  SEL R12, R13, R10, P0 ;  /* 0x0000000a0d0c7207 */ /* 0x000fe40000000000 */
[----:B------:R-:W-:Y:S01]  /*02b0*/  SEL R13, R19, R11, P0 ;  /* 0x0000000b130d7207 */ /* 0x000fe20000000000 */
[----:B0-----:R-:W-:-:S05]  /*02c0*/  IMAD.WIDE.U32 R10, R17, 0x8, R14 ;  /* 0x00000008110a7825 */ /* 0x001fca00078e000e */
[----:B------:R1:W-:Y:S02]  /*02d0*/  STG.E.64 desc[UR4][R10.64], R12 ;  /* 0x0000000c0a007986 */ /* 0x0003e4000c101b04 */
.L_x_4084:
[----:B------:R-:W-:Y:S05]  /*02e0*/  BSYNC B0 ;  /* 0x0000000000007941 */ /* 0x000fea0003800000 */
.L_x_4083:
[----:B------:R-:W-:Y:S01]  /*02f0*/  ISETP.GE.AND P0, PT, R5, R4, PT ;  /* 0x000000040500720c */ /* 0x000fe20003f06270 */
[----:B------:R-:W-:-:S12]  /*0300*/  BSSY B0, `(.L_x_4085) ;  /* 0x0000018000007945 */ /* 0x000fd80003800000 */
[----:B------:R-:W-:Y:S05]  /*0310*/  @P0 BRA `(.L_x_4086) ;  /* 0x0000000000580947 */ /* 0x000fea0003800000 */
[----:B-1---5:R-:W1:Y:S01]  /*0320*/  LDC.64 R10, c[0x0][0x218] ;  /* 0x00008600ff0a7b82 */ /* 0x022e620000000a00 */
[-C--:B0-----:R-:W-:Y:S01]  /*0330*/  IADD3 R13, P1, RZ, -R8.reuse, RZ ;  /* 0x80000008ff0d7210 */ /* 0x081fe20007f3e0ff */
[----:B------:R-:W-:Y:S01]  /*0340*/  IMAD R17, R0, 0x200, R5 ;  /* 0x0000020000117824 */ /* 0x000fe200078e0205 */
[----:B------:R-:W-:Y:S01]  /*0350*/  ISETP.LT.AND P0, PT, R9, RZ, PT ;  /* 0x000000ff0900720c */ /* 0x000fe20003f01270 */
[----:B------:R-:W-:Y:S02]  /*0360*/  VIADD R5, R5, 0x80 ;  /* 0x0000008005057836 */ /* 0x000fe40000000000 */
[----:B------:R-:W-:Y:S01]  /*0370*/  IMAD.X R15, RZ, RZ, ~R9, P1 ;  /* 0x000000ffff0f7224 */ /* 0x000fe200008e0e09 */
[----:B------:R-:W-:-:S04]  /*0380*/  SEL R8, R13, R8, P0 ;  /* 0x000000080d087207 */ /* 0x000fc80000000000 */
[----:B------:R-:W-:Y:S02]  /*0390*/  SEL R9, R15, R9, P0 ;  /* 0x000000090f097207 */ /* 0x000fe40000000000 */
[----:B------:R-:W-:Y:S01]  /*03a0*/  ISETP.GE.AND P0, PT, R5, R4, PT ;  /* 0x000000040500720c */ /* 0x000fe20003f06270 */
[----:B-1----:R-:W-:-:S05]  /*03b0*/  IMAD.WIDE.U32 R10, R17, 0x8, R10 ;  /* 0x00000008110a7825 */ /* 0x002fca00078e000a */
[----:B------:R2:W-:Y:S07]  /*03c0*/  STG.E.64 desc[UR4][R10.64], R8 ;  /* 0x000000080a007986 */ /* 0x0005ee000c101b04 */
[----:B------:R-:W-:Y:S05]  /*03d0*/  @P0 BRA `(.L_x_4086) ;  /* 0x0000000000280947 */ /* 0x000fea0003800000 */
[----:B--2---:R-:W0:Y:S01]  /*03e0*/  LDC.64 R8, c[0x0][0x218] ;  /* 0x00008600ff087b82 */ /* 0x004e220000000a00 */
[-C--:B------:R-:W-:Y:S01]  /*03f0*/  IADD3 R11, P1, RZ, -R6.reuse, RZ ;  /* 0x80000006ff0b7210 */ /* 0x080fe20007f3e0ff */
        /* <DEDUP_REMOVED lines=8> */
.L_x_4086:
[----:B------:R-:W-:Y:S05]  /*0480*/  BSYNC B0 ;  /* 0x0000000000007941 */ /* 0x000fea0003800000 */
.L_x_4085:
[----:B------:R-:W-:-:S13]  /*0490*/  ISETP.GE.AND P0, PT, R5, R4, PT ;  /* 0x000000040500720c */ /* 0x000fda0003f06270 */
[----:B------:R-:W-:Y:S05]  /*04a0*/  @P0 EXIT ;  /* 0x000000000000094d */ /* 0x000fea0003800000 */
[----:B---3-5:R-:W3:Y:S01]  /*04b0*/  LDC.64 R6, c[0x0][0x218] ;  /* 0x00008600ff067b82 */ /* 0x028ee20000000a00 */
[----:B-12---:R-:W-:Y:S01]  /*04c0*/  IADD3 R11, P1, RZ, -R2, RZ ;  /* 0x80000002ff0b7210 */ /* 0x006fe20007f3e0ff */
[----:B------:R-:W-:Y:S01]  /*04d0*/  IMAD R9, R0, 0x200, R5 ;  /* 0x0000020000097824 */ /* 0x000fe200078e0205 */
[----:B------:R-:W-:-:S03]  /*04e0*/  ISETP.LT.AND P0, PT, R3, RZ, PT ;  /* 0x000000ff0300720c */ /* 0x000fc60003f01270 */
[----:B------:R-:W-:Y:S01]  /*04f0*/  IMAD.X R5, RZ, RZ, ~R3, P1 ;  /* 0x000000ffff057224 */ /* 0x000fe200008e0e03 */
[----:B------:R-:W-:-:S04]  /*0500*/  SEL R4, R11, R2, P0 ;  /* 0x000000020b047207 */ /* 0x000fc80000000000 */
[----:B------:R-:W-:Y:S01]  /*0510*/  SEL R5, R5, R3, P0 ;  /* 0x0000000305057207 */ /* 0x000fe20000000000 */
[----:B---3--:R-:W-:-:S05]  /*0520*/  IMAD.WIDE.U32 R2, R9, 0x8, R6 ;  /* 0x0000000809027825 */ /* 0x008fca00078e0006 */
[----:B------:R-:W-:Y:S01]  /*0530*/  STG.E.64 desc[UR4][R2.64], R4 ;  /* 0x0000000402007986 */ /* 0x000fe2000c101b04 */
[----:B------:R-:W-:Y:S05]  /*0540*/  EXIT ;  /* 0x000000000000794d */ /* 0x000fea0003800000 */
.L_x_4087:
        /* <DEDUP_REMOVED lines=11> */
.L_x_5947:


//--------------------- .text._ZN2at6native29vectorized_elementwise_kernelILi2ENS0_10AbsFunctorIlEESt5arrayIPcLm2EEEEviT0_T1_ --------------------------
	.section	.text._ZN2at6native29vectorized_elementwise_kernelILi2ENS0_10AbsFunctorIlEESt5arrayIPcLm2EEEEviT0_T1_,"ax",@progbits
	.align	128
        .global         _ZN2at6native29vectorized_elementwise_kernelILi2ENS0_10AbsFunctorIlEESt5arrayIPcLm2EEEEviT0_T1_
        .type           _ZN2at6native29vectorized_elementwise_kernelILi2ENS0_10AbsFunctorIlEESt5arrayIPcLm2EEEEviT0_T1_,@function
        .size           _ZN2at6native29vectorized_elementwise_kernelILi2ENS0_10AbsFunctorIlEESt5arrayIPcLm2EEEEviT0_T1_,(.L_x_5948 - _ZN2at6native29vectorized_elementwise_kernelILi2ENS0_10AbsFunctorIlEESt5arrayIPcLm2EEEEviT0_T1_)
        .other          _ZN2at6native29vectorized_elementwise_kernelILi2ENS0_10AbsFunctorIlEESt5arrayIPcLm2EEEEviT0_T1_,@"STO_CUDA_ENTRY STV_DEFAULT"
_ZN2at6native29vectorized_elementwise_kernelILi2ENS0_10AbsFunctorIlEESt5arrayIPcLm2EEEEviT0_T1_:
.text._ZN2at6native29vectorized_elementwise_kernelILi2ENS0_10AbsFunctorIlEESt5arrayIPcLm2EEEEviT0_T1_:
        /* <DEDUP_REMOVED lines=16> */
[----:B------:R0:W5:Y:S01]  /*0100*/  LDG.E.128 R4, desc[UR4][R22.64+0x1800] ;  /* 0x0018000416047981 */ /* 0x000162000c1e1d00 */
[----:B--2---:R-:W-:-:S04]  /*0110*/  IMAD.WIDE.U32 R24, R20, 0x8, R24 ;  /* 0x0000000814187825 */ /* 0x004fc800078e0018 */
[----:B------:R-:W-:Y:S01]  /*0120*/  IMAD.WIDE R24, R21, 0x10, R24 ;  /* 0x0000001015187825 */ /* 0x000fe200078e0218 */
[----:B---3--:R-:W-:Y:S02]  /*0130*/  IADD3 R3, P1, RZ, -R10, RZ ;  /* 0x8000000aff037210 */ /* 0x008fe40007f3e0ff */
[----:B------:R-:W-:Y:S02]  /*0140*/  IADD3 R29, P2, RZ, -R8, RZ ;  /* 0x80000008ff1d7210 */ /* 0x000fe40007f5e0ff */
[----:B------:R-:W-:Y:S01]  /*0150*/  ISETP.LT.AND P0, PT, R11, RZ, PT ;  /* 0x000000ff0b00720c */ /* 0x000fe20003f01270 */
[----:B------:R-:W-:Y:S01]  /*0160*/  IMAD.X R27, RZ, RZ, ~R11, P1 ;  /* 0x000000ffff1b7224 */ /* 0x000fe200008e0e0b */
[----:B------:R-:W-:Y:S01]  /*0170*/  ISETP.LT.AND P1, PT, R9, RZ, PT ;  /* 0x000000ff0900720c */ /* 0x000fe20003f21270 */
[----:B------:R-:W-:Y:S01]  /*0180*/  IMAD.X R26, RZ, RZ, ~R9, P2 ;  /* 0x000000ffff1a7224 */ /* 0x000fe200010e0e09 */
[----:B------:R-:W-:Y:S02]  /*0190*/  SEL R2, R3, R10, P0 ;  /* 0x0000000a03027207 */ /* 0x000fe40000000000 */
[----:B------:R-:W-:-:S02]  /*01a0*/  SEL R3, R27, R11, P0 ;  /* 0x0000000b1b037207 */ /* 0x000fc40000000000 */
[----:B------:R-:W-:Y:S02]  /*01b0*/  SEL R0, R29, R8, P1 ;  /* 0x000000081d007207 */ /* 0x000fe40000800000 */
[----:B------:R-:W-:Y:S02]  /*01c0*/  SEL R9, R26, R9, P1 ;  /* 0x000000091a097207 */ /* 0x000fe40000800000 */
[----:B----4-:R-:W-:Y:S02]  /*01d0*/  IADD3 R11, P1, RZ, -R18, RZ ;  /* 0x80000012ff0b7210 */ /* 0x010fe40007f3e0ff */
[----:B------:R-:W-:Y:S02]  /*01e0*/  IADD3 R27, P2, RZ, -R16, RZ ;  /* 0x80000010ff1b7210 */ /* 0x000fe40007f5e0ff */
[----:B------:R-:W-:Y:S01]  /*01f0*/  ISETP.LT.AND P0, PT, R19, RZ, PT ;  /* 0x000000ff1300720c */ /* 0x000fe20003f01270 */
[----:B0-----:R-:W-:Y:S01]  /*0200*/  IMAD.X R23, RZ, RZ, ~R19, P1 ;  /* 0x000000ffff177224 */ /* 0x001fe200008e0e13 */
[----:B------:R-:W-:Y:S01]  /*0210*/  ISETP.LT.AND P1, PT, R17, RZ, PT ;  /* 0x000000ff1100720c */ /* 0x000fe20003f21270 */
[----:B------:R-:W-:Y:S01]  /*0220*/  IMAD.X R29, RZ, RZ, ~R17, P2 ;  /* 0x000000ffff1d7224 */ /* 0x000fe200010e0e11 */
[----:B------:R-:W-:-:S02]  /*0230*/  SEL R8, R11, R18, P0 ;  /* 0x000000120b087207 */ /* 0x000fc40000000000 */
[----:B------:R-:W-:Y:S02]  /*0240*/  SEL R10, R27, R16, P1 ;  /* 0x000000101b0a7207 */ /* 0x000fe40000800000 */
[----:B------:R-:W-:Y:S01]  /*0250*/  SEL R11, R29, R17, P1 ;  /* 0x000000111d0b7207 */ /* 0x000fe20000800000 */
[----:B------:R-:W-:Y:S01]  /*0260*/  IMAD.MOV.U32 R18, RZ, RZ, R8 ;  /* 0x000000ffff127224 */ /* 0x000fe200078e0008 */
[----:B-----5:R-:W-:Y:S01]  /*0270*/  IADD3 R17, P1, RZ, -R14, RZ ;  /* 0x8000000eff117210 */ /* 0x020fe20007f3e0ff */
[----:B------:R-:W-:Y:S01]  /*0280*/  IMAD.MOV.U32 R16, RZ, RZ, R10 ;  /* 0x000000ffff107224 */ /* 0x000fe200078e000a */
[----:B------:R-:W-:Y:S02]  /*0290*/  SEL R19, R23, R19, P0 ;  /* 0x0000001317137207 */ /* 0x000fe40000000000 */
[----:B------:R-:W-:Y:S01]  /*02a0*/  ISETP.LT.AND P0, PT, R15, RZ, PT ;  /* 0x000000ff0f00720c */ /* 0x000fe20003f01270 */
[----:B------:R-:W-:Y:S01]  /*02b0*/  IMAD.X R21, RZ, RZ, ~R15, P1 ;  /* 0x000000ffff157224 */ /* 0x000fe200008e0e0f */
[----:B------:R-:W-:-:S02]  /*02c0*/  IADD3 R23, P2, RZ, -R12, RZ ;  /* 0x8000000cff177210 */ /* 0x000fc40007f5e0ff */
[----:B------:R-:W-:Y:S02]  /*02d0*/  ISETP.LT.AND P1, PT, R13, RZ, PT ;  /* 0x000000ff0d00720c */ /* 0x000fe40003f21270 */
[----:B------:R-:W-:Y:S01]  /*02e0*/  SEL R14, R17, R14, P0 ;  /* 0x0000000e110e7207 */ /* 0x000fe20000000000 */
[----:B------:R-:W-:Y:S01]  /*02f0*/  IMAD.X R17, RZ, RZ, ~R13, P2 ;  /* 0x000000ffff117224 */ /* 0x000fe200010e0e0d */
[----:B------:R-:W-:Y:S02]  /*0300*/  SEL R15, R21, R15, P0 ;  /* 0x0000000f150f7207 */ /* 0x000fe40000000000 */
[----:B------:R-:W-:Y:S02]  /*0310*/  SEL R12, R23, R12, P1 ;  /* 0x0000000c170c7207 */ /* 0x000fe40000800000 */
[----:B------:R-:W-:Y:S02]  /*0320*/  IADD3 R21, P2, RZ, -R6, RZ ;  /* 0x80000006ff157210 */ /* 0x000fe40007f5e0ff */
[----:B------:R-:W-:-:S02]  /*0330*/  IADD3 R23, P3, RZ, -R4, RZ ;  /* 0x80000004ff177210 */ /* 0x000fc40007f7e0ff */
[----:B------:R-:W-:Y:S01]  /*0340*/  SEL R13, R17, R13, P1 ;  /* 0x0000000d110d7207 */ /* 0x000fe20000800000 */
[----:B------:R-:W-:Y:S01]  /*0350*/  IMAD.X R17, RZ, RZ, ~R7, P2 ;  /* 0x000000ffff117224 */ /* 0x000fe200010e0e07 */
[----:B------:R-:W-:Y:S01]  /*0360*/  ISETP.LT.AND P0, PT, R7, RZ, PT ;  /* 0x000000ff0700720c */ /* 0x000fe20003f01270 */
[----:B------:R-:W-:Y:S01]  /*0370*/  IMAD.X R27, RZ, RZ, ~R5, P3 ;  /* 0x000000ffff1b7224 */ /* 0x000fe200018e0e05 */
[----:B------:R-:W-:Y:S01]  /*0380*/  ISETP.LT.AND P1, PT, R5, RZ, PT ;  /* 0x000000ff0500720c */ /* 0x000fe20003f21270 */
[----:B------:R-:W-:Y:S01]  /*0390*/  STG.E.128 desc[UR4][R24.64+0x1000], R12 ;  /* 0x0010000c18007986 */ /* 0x000fe2000c101d04 */
[----:B------:R-:W-:Y:S01]  /*03a0*/  SEL R20, R21, R6, P0 ;  /* 0x0000000615147207 */ /* 0x000fe20000000000 */
[----:B------:R-:W-:Y:S01]  /*03b0*/  IMAD.MOV.U32 R6, RZ, RZ, R2 ;  /* 0x000000ffff067224 */ /* 0x000fe200078e0002 */
[----:B------:R-:W-:Y:S01]  /*03c0*/  SEL R22, R23, R4, P1 ;  /* 0x0000000417167207 */ /* 0x000fe20000800000 */
[----:B------:R-:W-:Y:S01]  /*03d0*/  IMAD.MOV.U32 R4, RZ, RZ, R0 ;  /* 0x000000ffff047224 */ /* 0x000fe200078e0000 */
[----:B------:R-:W-:Y:S01]  /*03e0*/  SEL R21, R17, R7, P0 ;  /* 0x0000000711157207 */ /* 0x000fe20000000000 */
[----:B------:R-:W-:Y:S01]  /*03f0*/  IMAD.MOV.U32 R7, RZ, RZ, R3 ;  /* 0x000000ffff077224 */ /* 0x000fe200078e0003 */
[----:B------:R-:W-:Y:S01]  /*0400*/  SEL R23, R27, R5, P1 ;  /* 0x000000051b177207 */ /* 0x000fe20000800000 */
[----:B------:R-:W-:-:S02]  /*0410*/  IMAD.MOV.U32 R5, RZ, RZ, R9 ;  /* 0x000000ffff057224 */ /* 0x000fc400078e0009 */
[----:B------:R-:W-:-:S03]  /*0420*/  IMAD.MOV.U32 R17, RZ, RZ, R11 ;  /* 0x000000ffff117224 */ /* 0x000fc600078e000b */
[----:B------:R0:W-:Y:S04]  /*0430*/  STG.E.128 desc[UR4][R24.64], R4 ;  /* 0x0000000418007986 */ /* 0x0001e8000c101d04 */
[----:B------:R-:W-:Y:S01]  /*0440*/  STG.E.128 desc[UR4][R24.64+0x800], R16 ;  /* 0x0008001018007986 */ /* 0x000fe2000c101d04 */
[----:B0-----:R-:W-:Y:S02]  /*0450*/  IMAD.MOV.U32 R6, RZ, RZ, R20 ;  /* 0x000000ffff067224 */ /* 0x001fe400078e0014 */
[----:B------:R-:W-:Y:S02]  /*0460*/  IMAD.MOV.U32 R7, RZ, RZ, R21 ;  /* 0x000000ffff077224 */ /* 0x000fe400078e0015 */
[----:B------:R-:W-:Y:S02]  /*0470*/  IMAD.MOV.U32 R4, RZ, RZ, R22 ;  /* 0x000000ffff047224 */ /* 0x000fe400078e0016 */
[----:B------:R-:W-:-:S05]  /*0480*/  IMAD.MOV.U32 R5, RZ, RZ, R23 ;  /* 0x000000ffff057224 */ /* 0x000fca00078e0017 */
[----:B------:R-:W-:Y:S01]  /*0490*/  STG.E.128 desc[UR4][R24.64+0x1800], R4 ;  /* 0x0018000418007986 */ /* 0x000fe2000c101d04 */
[----:B------:R-:W-:Y:S05]  /*04a0*/  EXIT ;  /* 0x000000000000794d */ /* 0x000fea0003800000 */
.L_x_4088:
[----:B------:R-:W0:Y:S01]  /*04b0*/  S2R R5, SR_TID.X ;  /* 0x0000000000057919 */ /* 0x000e220000002100 */
[----:B------:R-:W-:Y:S02]  /*04c0*/  CS2R R12, SRZ ;  /* 0x00000000000c7805 */ /* 0x000fe4000001ff00 */
[----:B0-----:R-:W-:Y:S01]  /*04d0*/  ISETP.GE.AND P0, PT, R5, R0, PT ;  /* 0x000000000500720c */ /* 0x001fe20003f06270 */
[----:B------:R-:W-:-:S12]  /*04e0*/  IMAD.MOV.U32 R3, RZ, RZ, R5 ;  /* 0x000000ffff037224 */ /* 0x000fd800078e0005 */
[----:B------:R-:W-:Y:S01]  /*04f0*/  @!P0 VIADD R3, R5, 0x80 ;  /* 0x0000008005038836 */ /* 0x000fe20000000000 */
[----:B------:R-:W0:Y:S04]  /*0500*/  @!P0 LDC.64 R22, c[0x0][0x220] ;  /* 0x00008800ff168b82 */ /* 0x000e280000000a00 */
[----:B------:R-:W-:-:S13]  /*0510*/  ISETP.GE.AND P6, PT, R3, R0, PT ;  /* 0x000000000300720c */ /* 0x000fda0003fc6270 */
[----:B------:R-:W-:Y:S01]  /*0520*/  @!P6 IMAD.IADD R11, R20, 0x1, R3 ;  /* 0x00000001140be824 */ /* 0x000fe200078e0203 */
[----:B------:R-:W1:Y:S01]  /*0530*/  @!P6 LDC.64 R14, c[0x0][0x220] ;  /* 0x00008800ff0eeb82 */ /* 0x000e620000000a00 */
[----:B------:R-:W-:-:S05]  /*0540*/  @!P6 VIADD R3, R3, 0x80 ;  /* 0x000000800303e836 */ /* 0x000fca0000000000 */
[----:B------:R-:W-:-:S13]  /*0550*/  ISETP.GE.AND P5, PT, R3, R0, PT ;  /* 0x000000000300720c */ /* 0x000fda0003fa6270 */
[----:B------:R-:W-:Y:S01]  /*0560*/  @!P5 IMAD.IADD R17, R20, 0x1, R3 ;  /* 0x000000011411d824 */ /* 0x000fe200078e0203 */
[----:B------:R-:W2:Y:S01]  /*0570*/  @!P5 LDC.64 R6, c[0x0][0x220] ;  /* 0x00008800ff06db82 */ /* 0x000ea20000000a00 */
[----:B------:R-:W-:Y:S02]  /*0580*/  @!P5 VIADD R3, R3, 0x80 ;  /* 0x000000800303d836 */ /* 0x000fe40000000000 */
[----:B-1----:R-:W-:-:S03]  /*0590*/  @!P6 IMAD.WIDE.U32 R14, R11, 0x8, R14 ;  /* 0x000000080b0ee825 */ /* 0x002fc600078e000e */
[C---:B------:R-:W-:Y:S02]  /*05a0*/  ISETP.GE.AND P4, PT, R3.reuse, R0, PT ;  /* 0x000000000300720c */ /* 0x040fe40003f86270 */
[----:B------:R1:W5:Y:S11]  /*05b0*/  @!P6 LDG.E.64 R12, desc[UR4][R14.64] ;  /* 0x000000040e0ce981 */ /* 0x000376000c1e1b00 */
[----:B------:R-:W-:Y:S01]  /*05c0*/  @!P4 IMAD.IADD R2, R20, 0x1, R3 ;  /* 0x000000011402c824 */ /* 0x000fe200078e0203 */
[----:B------:R-:W3:Y:S01]  /*05d0*/  @!P4 LDC.64 R24, c[0x0][0x220] ;  /* 0x00008800ff18cb82 */ /* 0x000ee20000000a00 */
[----:B------:R-:W-:-:S05]  /*05e0*/  @!P4 VIADD R3, R3, 0x80 ;  /* 0x000000800303c836 */ /* 0x000fca0000000000 */
[----:B------:R-:W-:-:S13]  /*05f0*/  ISETP.GE.AND P3, PT, R3, R0, PT ;  /* 0x000000000300720c */ /* 0x000fda0003f66270 */
[----:B------:R-:W-:Y:S01]  /*0600*/  @!P3 IMAD.IADD R9, R20, 0x1, R3 ;  /* 0x000000011409b824 */ /* 0x000fe200078e0203 */
[----:B------:R-:W4:Y:S01]  /*0610*/  @!P3 LDC.64 R26, c[0x0][0x220] ;  /* 0x00008800ff1abb82 */ /* 0x000f220000000a00 */
[----:B------:R-:W-:-:S05]  /*0620*/  @!P3 VIADD R3, R3, 0x80 ;  /* 0x000000800303b836 */ /* 0x000fca0000000000 */
[----:B------:R-:W-:-:S13]  /*0630*/  ISETP.GE.AND P2, PT, R3, R0, PT ;  /* 0x000000000300720c */ /* 0x000fda0003f46270 */
[----:B------:R-:W-:Y:S01]  /*0640*/  @!P2 IMAD.IADD R21, R20, 0x1, R3 ;  /* 0x000000011415a824 */ /* 0x000fe200078e0203 */
[----:B-1----:R-:W1:Y:S01]  /*0650*/  @!P2 LDC.64 R14, c[0x0][0x220] ;  /* 0x00008800ff0eab82 */ /* 0x002e620000000a00 */
[----:B------:R-:W-:-:S05]  /*0660*/  @!P2 VIADD R3, R3, 0x80 ;  /* 0x000000800303a836 */ /* 0x000fca0000000000 */
[----:B------:R-:W-:-:S13]  /*0670*/  ISETP.GE.AND P1, PT, R3, R0, PT ;  /* 0x000000000300720c */ /* 0x000fda0003f26270 */
[----:B------:R-:W-:Y:S02]  /*0680*/  @!P1 IMAD.IADD R29, R20, 0x1, R3 ;  /* 0x00000001141d9824 */ /* 0x000fe400078e0203 */
[----:B------:R-:W-:-:S05]  /*0690*/  @!P1 VIADD R3, R3, 0x80 ;  /* 0x0000008003039836 */ /* 0x000fca0000000000 */
[----:B------:R-:W-:Y:S01]  /*06a0*/  ISETP.GE.AND P6, PT, R3, R0, PT ;  /* 0x000000000300720c */ /* 0x000fe20003fc6270 */
[----:B--2---:R-:W-:Y:S02]  /*06b0*/  @!P5 IMAD.WIDE.U32 R6, R17, 0x8, R6 ;  /* 0x000000081106d825 */ /* 0x004fe400078e0006 */
[----:B------:R-:W2:Y:S10]  /*06c0*/  @!P1 LDC.64 R16, c[0x0][0x220] ;  /* 0x00008800ff109b82 */ /* 0x000eb40000000a00 */
[----:B------:R-:W0:Y:S01]  /*06d0*/  @!P6 LDC.64 R18, c[0x0][0x220] ;  /* 0x00008800ff12eb82 */ /* 0x000e220000000a00 */
[----:B------:R-:W-:Y:S01]  /*06e0*/  CS2R R10, SRZ ;  /* 0x00000000000a7805 */ /* 0x000fe2000001ff00 */
[----:B----4-:R-:W-:Y:S01]  /*06f0*/  @!P3 IMAD.WIDE.U32 R26, R9, 0x8, R26 ;  /* 0x00000008091ab825 */ /* 0x010fe200078e001a */
[----:B------:R-:W-:-:S03]  /*0700*/  CS2R R8, SRZ ;  /* 0x0000000000087805 */ /* 0x000fc6000001ff00 */
[----:B---3--:R-:W-:Y:S01]  /*0710*/  @!P4 IMAD.WIDE.U32 R24, R2, 0x8, R24 ;  /* 0x000000080218c825 */ /* 0x008fe200078e0018 */
[----:B------:R3:W5:Y:S04]  /*0720*/  @!P5 LDG.E.64 R10, desc[UR4][R6.64] ;  /* 0x00000004060ad981 */ /* 0x000768000c1e1b00 */
[----:B------:R1:W5:Y:S01]  /*0730*/  @!P4 LDG.E.64 R8, desc[UR4][R24.64] ;  /* 0x000000041808c981 */ /* 0x000362000c1e1b00 */
[----:B---3--:R-:W-:Y:S01]  /*0740*/  CS2R R6, SRZ ;  /* 0x0000000000067805 */ /* 0x008fe2000001ff00 */
[----:B-1----:R-:W-:-:S05]  /*0750*/  @!P2 IMAD.WIDE.U32 R24, R21, 0x8, R14 ;  /* 0x000000081518a825 */ /* 0x002fca00078e000e */
[----:B------:R1:W5:Y:S01]  /*0760*/  @!P3 LDG.E.64 R6, desc[UR4][R26.64] ;  /* 0x000000041a06b981 */ /* 0x000362000c1e1b00 */
[C---:B------:R-:W-:Y:S02]  /*0770*/  @!P6 IMAD.IADD R21, R20.reuse, 0x1, R3 ;  /* 0x000000011415e824 */ /* 0x040fe400078e0203 */
[----:B------:R-:W-:Y:S02]  /*0780*/  @!P0 IMAD.IADD R3, R20, 0x1, R5 ;  /* 0x0000000114038824 */ /* 0x000fe400078e0205 */
[----:B--2---:R-:W-:Y:S01]  /*0790*/  @!P1 IMAD.WIDE.U32 R16, R29, 0x8, R16 ;  /* 0x000000081d109825 */ /* 0x004fe200078e0010 */
[----:B------:R-:W-:-:S03]  /*07a0*/  CS2R R14, SRZ ;  /* 0x00000000000e7805 */ /* 0x000fc6000001ff00 */
[----:B0-----:R-:W-:Y:S01]  /*07b0*/  @!P6 IMAD.WIDE.U32 R28, R21, 0x8, R18 ;  /* 0x00000008151ce825 */ /* 0x001fe200078e0012 */
[----:B------:R-:W-:Y:S02]  /*07c0*/  CS2R R18, SRZ ;  /* 0x0000000000127805 */ /* 0x000fe4000001ff00 */
[----:B------:R0:W5:Y:S01]  /*07d0*/  @!P2 LDG.E.64 R14, desc[UR4][R24.64] ;  /* 0x00000004180ea981 */ /* 0x000162000c1e1b00 */
[----:B-1----:R-:W-:Y:S01]  /*07e0*/  @!P0 IMAD.WIDE.U32 R26, R3, 0x8, R22 ;  /* 0x00000008031a8825 */ /* 0x002fe200078e0016 */
[----:B------:R-:W-:Y:S02]  /*07f0*/  CS2R R2, SRZ ;  /* 0x0000000000027805 */ /* 0x000fe4000001ff00 */
[----:B------:R-:W-:Y:S01]  /*0800*/  CS2R R22, SRZ ;  /* 0x0000000000167805 */ /* 0x000fe2000001ff00 */
[----:B------:R0:W5:Y:S04]  /*0810*/  @!P1 LDG.E.64 R18, desc[UR4][R16.64] ;  /* 0x0000000410129981 */ /* 0x000168000c1e1b00 */
[----:B------:R0:W5:Y:S04]  /*0820*/  @!P6 LDG.E.64 R2, desc[UR4][R28.64] ;  /* 0x000000041c02e981 */ /* 0x000168000c1e1b00 */
[----:B------:R0:W5:Y:S01]  /*0830*/  @!P0 LDG.E.64 R22, desc[UR4][R26.64] ;  /* 0x000000041a168981 */ /* 0x000162000c1e1b00 */
[----:B------:R-:W-:Y:S04]  /*0840*/  BSSY B0, `(.L_x_4089) ;  /* 0x000000c000007945 */ /* 0x000fe80003800000 */
[----:B------:R-:W-:Y:S05]  /*0850*/  @P0 BRA `(.L_x_4090) ;  /* 0x0000000000280947 */ /* 0x000fea0003800000 */
[----:B0-----:R-:W0:Y:S01]  /*0860*/  LDC.64 R16, c[0x0][0x218] ;  /* 0x00008600ff107b82 */ /* 0x001e220000000a00 */
[-C--:B-----5:R-:W-:Y:S01]  /*0870*/  IADD3 R25, P1, RZ, -R22.reuse, RZ ;  /* 0x80000016ff197210 */ /* 0x0a0fe20007f3e0ff */
[----:B------:R-:W-:Y:S01]  /*0880*/  IMAD.IADD R21, R20, 0x1, R5 ;  /* 0x0000000114157824 */ /* 0x000fe200078e0205 */
[----:B------:R-:W-:Y:S01]  /*0890*/  ISETP.LT.AND P0, PT, R23, RZ, PT ;  /* 0x000000ff1700720c */ /* 0x000fe20003f01270 */
[----:B------:R-:W-:Y:S02]  /*08a0*/  VIADD R5, R5, 0x80 ;  /* 0x0000008005057836 */ /* 0x000fe40000000000 */
[----:B------:R-:W-:Y:S01]  /*08b0*/  IMAD.X R27, RZ, RZ, ~R23, P1 ;  /* 0x000000ffff1b7224 */ /* 0x000fe200008e0e17 */
[----:B------:R-:W-:-:S04]  /*08c0*/  SEL R22, R25, R22, P0 ;  /* 0x0000001619167207 */ /* 0x000fc80000000000 */
[----:B------:R-:W-:Y:S01]  /*08d0*/  SEL R23, R27, R23, P0 ;  /* 0x000000171b177207 */ /* 0x000fe20000000000 */
[----:B0-----:R-:W-:-:S05]  /*08e0*/  IMAD.WIDE.U32 R16, R21, 0x8, R16 ;  /* 0x0000000815107825 */ /* 0x001fca00078e0010 */
[----:B------:R1:W-:Y:S02]  /*08f0*/  STG.E.64 desc[UR4][R16.64], R22 ;  /* 0x0000001610007986 */ /* 0x0003e4000c101b04 */
.L_x_4090:
[----:B------:R-:W-:Y:S05]  /*0900*/  BSYNC B0 ;  /* 0x0000000000007941 */ /* 0x000fea0003800000 */
.L_x_4089:
[----:B------:R-:W-:Y:S01]  /*0910*/  ISETP.GE.AND P0, PT, R5, R0, PT ;  /* 0x000000000500720c */ /* 0x000fe20003f06270 */
[----:B------:R-:W-:Y:S04]  /*0920*/  BSSY B0, `(.L_x_4091) ;  /* 0x000004c000007945 */ /* 0x000fe80003800000 */
[----:B------:R-:W-:Y:S08]  /*0930*/  BSSY B1, `(.L_x_4092) ;  /* 0x0000040000017945 */ /* 0x000ff00003800000 */
[----:B------:R-:W-:Y:S05]  /*0940*/  @P0 BRA `(.L_x_4093) ;  /* 0x0000000000580947 */ /* 0x000fea0003800000 */
[----:B01----:R-:W0:Y:S01]  /*0950*/  LDC.64 R16, c[0x0][0x218] ;  /* 0x00008600ff107b82 */ /* 0x003e220000000a00 */
[-C--:B-----5:R-:W-:Y:S01]  /*0960*/  IADD3 R21, P1, RZ, -R12.reuse, RZ ;  /* 0x8000000cff157210 */ /* 0x0a0fe20007f3e0ff */
[----:B------:R-:W-:Y:S01]  /*0970*/  IMAD.IADD R25, R20, 0x1, R5 ;  /* 0x0000000114197824 */ /* 0x000fe200078e0205 */
[----:B------:R-:W-:Y:S01]  /*0980*/  ISETP.LT.AND P0, PT, R13, RZ, PT ;  /* 0x000000ff0d00720c */ /* 0x000fe20003f01270 */
[----:B------:R-:W-:Y:S02]  /*0990*/  VIADD R5, R5, 0x80 ;  /* 0x0000008005057836 */ /* 0x000fe40000000000 */
[----:B------:R-:W-:Y:S01]  /*09a0*/  IMAD.X R23, RZ, RZ, ~R13, P1 ;  /* 0x000000ffff177224 */ /* 0x000fe200008e0e0d */
[----:B------:R-:W-:-:S04]  /*09b0*/  SEL R12, R21, R12, P0 ;  /* 0x0000000c150c7207 */ /* 0x000fc80000000000 */
[----:B------:R-:W-:Y:S02]  /*09c0*/  SEL R13, R23, R13, P0 ;  /* 0x0000000d170d7207 */ /* 0x000fe40000000000 */
[----:B------:R-:W-:Y:S01]  /*09d0*/  ISETP.GE.AND P0, PT, R5, R0, PT ;  /* 0x000000000500720c */ /* 0x000fe20003f06270 */
[----:B0-----:R-:W-:-:S05]  /*09e0*/  IMAD.WIDE.U32 R16, R25, 0x8, R16 ;  /* 0x0000000819107825 */ /* 0x001fca00078e0010 */
[----:B------:R0:W-:Y:S07]  /*09f0*/  STG.E.64 desc[UR4][R16.64], R12 ;  /* 0x0000000c10007986 */ /* 0x0001ee000c101b04 */
[----:B------:R-:W-:Y:S05]  /*0a00*/  @P0 BRA `(.L_x_4094) ;  /* 0x0000000000580947 */ /* 0x000fea0003800000 */
[----:B0-----:R-:W0:Y:S01]  /*0a10*/  LDC.64 R12, c[0x0][0x218] ;  /* 0x00008600ff0c7b82 */ /* 0x001e220000000a00 */
[-C--:B------:R-:W-:Y:S01]  /*0a20*/  IADD3 R17, P1, RZ, -R10.reuse, RZ ;  /* 0x8000000aff117210 */ /* 0x080fe20007f3e0ff */
        /* <DEDUP_REMOVED lines=8> */
.L_x_4093:
[----:B------:R-:W-:-:S13]  /*0ab0*/  ISETP.GE.AND P0, PT, R5, R0, PT ;  /* 0x000000000500720c */ /* 0x000fda0003f06270 */
[----:B------:R-:W-:Y:S05]  /*0ac0*/  @P0 BRA `(.L_x_4095) ;  /* 0x0000000000580947 */ /* 0x000fea0003800000 */
[----:B--2--5:R-:W2:Y:S01]  /*0ad0*/  LDC.64 R10, c[0x0][0x218] ;  /* 0x00008600ff0a7b82 */ /* 0x024ea20000000a00 */
[-C--:B------:R-:W-:Y:S01]  /*0ae0*/  IADD3 R13, P1, RZ, -R8.reuse, RZ ;  /* 0x80000008ff0d7210 */ /* 0x080fe20007f3e0ff */
[----:B------:R-:W-:Y:S01]  /*0af0*/  IMAD.IADD R21, R20, 0x1, R5 ;  /* 0x0000000114157824 */ /* 0x000fe200078e0205 */
[----:B------:R-:W-:Y:S01]  /*0b00*/  ISETP.LT.AND P0, PT, R9, RZ, PT ;  /* 0x000000ff0900720c */ /* 0x000fe20003f01270 */
[----:B------:R-:W-:Y:S02]  /*0b10*/  VIADD R5, R5, 0x80 ;  /* 0x0000008005057836 */ /* 0x000fe40000000000 */
[----:B01----:R-:W-:Y:S01]  /*0b20*/  IMAD.X R17, RZ, RZ, ~R9, P1 ;  /* 0x000000ffff117224 */ /* 0x003fe200008e0e09 */
[----:B------:R-:W-:-:S04]  /*0b30*/  SEL R8, R13, R8, P0 ;  /* 0x000000080d087207 */ /* 0x000fc80000000000 */
[----:B------:R-:W-:Y:S01]  /*0b40*/  SEL R9, R17, R9, P0 ;  /* 0x0000000911097207 */ /* 0x000fe20000000000 */
[----:B--2---:R-:W-:-:S05]  /*0b50*/  IMAD.WIDE.U32 R10, R21, 0x8, R10 ;  /* 0x00000008150a7825 */ /* 0x004fca00078e000a */
[----:B------:R1:W-:Y:S02]  /*0b60*/  STG.E.64 desc[UR4][R10.64], R8 ;  /* 0x000000080a007986 */ /* 0x0003e4000c101b04 */
.L_x_4094:
[----:B------:R-:W-:-:S13]  /*0b70*/  ISETP.GE.AND P0, PT, R5, R0, PT ;  /* 0x000000000500720c */ /* 0x000fda0003f06270 */
[----:B------:R-:W-:Y:S05]  /*0b80*/  @P0 BRA `(.L_x_4096) ;  /* 0x00000000005c0947 */ /* 0x000fea0003800000 */
[----:B-1----:R-:W1:Y:S01]  /*0b90*/  LDC.64 R8, c[0x0][0x218] ;  /* 0x00008600ff087b82 */ /* 0x002e620000000a00 */
[-C--:B------:R-:W-:Y:S01]  /*0ba0*/  IADD3 R11, P1, RZ, -R6.reuse, RZ ;  /* 0x80000006ff0b7210 */ /* 0x080fe20007f3e0ff */
[----:B0-----:R-:W-:Y:S01]  /*0bb0*/  IMAD.IADD R17, R20, 0x1, R5 ;  /* 0x0000000114117824 */ /* 0x001fe200078e0205 */
[----:B------:R-:W-:Y:S01]  /*0bc0*/  ISETP.LT.AND P0, PT, R7, RZ, PT ;  /* 0x000000ff0700720c */ /* 0x000fe20003f01270 */
[----:B------:R-:W-:Y:S02]  /*0bd0*/  VIADD R5, R5, 0x80 ;  /* 0x0000008005057836 */ /* 0x000fe40000000000 */
[----:B------:R-:W-:Y:S01]  /*0be0*/  IMAD.X R13, RZ, RZ, ~R7, P1 ;  /* 0x000000ffff0d7224 */ /* 0x000fe200008e0e07 */
[----:B------:R-:W-:-:S04]  /*0bf0*/  SEL R6, R11, R6, P0 ;  /* 0x000000060b067207 */ /* 0x000fc80000000000 */
[----:B------:R-:W-:Y:S01]  /*0c00*/  SEL R7, R13, R7, P0 ;  /* 0x000000070d077207 */ /* 0x000fe20000000000 */
[----:B-1----:R-:W-:-:S05]  /*0c10*/  IMAD.WIDE.U32 R8, R17, 0x8, R8 ;  /* 0x0000000811087825 */ /* 0x002fca00078e0008 */
[----:B------:R3:W-:Y:S02]  /*0c20*/  STG.E.64 desc[UR4][R8.64], R6 ;  /* 0x0000000608007986 */ /* 0x0007e4000c101b04 */
.L_x_4095:
[----:B------:R-:W-:-:S13]  /*0c30*/  ISETP.GE.AND P0, PT, R5, R0, PT ;  /* 0x000000000500720c */ /* 0x000fda0003f06270 */
[----:B------:R-:W-:Y:S05]  /*0c40*/  @P0 BREAK B1 ;  /* 0x0000000000010942 */ /* 0x000fea0003800000 */
[----:B------:R-:W-:Y:S05]  /*0c50*/  @P0 BRA `(.L_x_4097) ;  /* 0x0000000000600947 */ /* 0x000fea0003800000 */
[----:B---3-5:R-:W3:Y:S01]  /*0c60*/  LDC.64 R8, c[0x0][0x218] ;  /* 0x00008600ff087b82 */ /* 0x028ee20000000a00 */
[-C--:B------:R-:W-:Y:S01]  /*0c70*/  IADD3 R7, P1, RZ, -R14.reuse, RZ ;  /* 0x8000000eff077210 */ /* 0x080fe20007f3e0ff */
[----:B--2---:R-:W-:Y:S01]  /*0c80*/  IMAD.IADD R13, R20, 0x1, R5 ;  /* 0x00000001140d7824 */ /* 0x004fe200078e0205 */
[----:B------:R-:W-:Y:S01]  /*0c90*/  ISETP.LT.AND P0, PT, R15, RZ, PT ;  /* 0x000000ff0f00720c */ /* 0x000fe20003f01270 */
[----:B------:R-:W-:Y:S02]  /*0ca0*/  VIADD R5, R5, 0x80 ;  /* 0x0000008005057836 */ /* 0x000fe40000000000 */
[----:B------:R-:W-:Y:S01]  /*0cb0*/  IMAD.X R11, RZ, RZ, ~R15, P1 ;  /* 0x000000ffff0b7224 */ /* 0x000fe200008e0e0f */
[----:B------:R-:W-:-:S04]  /*0cc0*/  SEL R6, R7, R14, P0 ;  /* 0x0000000e07067207 */ /* 0x000fc80000000000 */
[----:B------:R-:W-:Y:S01]  /*0cd0*/  SEL R7, R11, R15, P0 ;  /* 0x0000000f0b077207 */ /* 0x000fe20000000000 */
[----:B---3--:R-:W-:-:S05]  /*0ce0*/  IMAD.WIDE.U32 R8, R13, 0x8, R8 ;  /* 0x000000080d087825 */ /* 0x008fca00078e0008 */
[----:B------:R2:W-:Y:S02]  /*0cf0*/  STG.E.64 desc[UR4][R8.64], R6 ;  /* 0x0000000608007986 */ /* 0x0005e4000c101b04 */
.L_x_4096:
[----:B------:R-:W-:-:S13]  /*0d00*/  ISETP.GE.AND P0, PT, R5, R0, PT ;  /* 0x000000000500720c */ /* 0x000fda0003f06270 */
[----:B------:R-:W-:Y:S05]  /*0d10*/  @P0 BREAK B1 ;  /* 0x0000000000010942 */ /* 0x000fea0003800000 */
[----:B------:R-:W-:Y:S05]  /*0d20*/  @P0 BRA `(.L_x_4097) ;  /* 0x00000000002c0947 */ /* 0x000fea0003800000 */
[----:B------:R-:W-:Y:S05]  /*0d30*/  BSYNC B1 ;  /* 0x0000000000017941 */ /* 0x000fea0003800000 */
.L_x_4092:
[----:B-12---:R-:W1:Y:S01]  /*0d40*/  LDC.64 R8, c[0x0][0x218] ;  /* 0x00008600ff087b82 */ /* 0x006e620000000a00 */
        /* <DEDUP_REMOVED lines=9> */
.L_x_4097:
[----:B------:R-:W-:Y:S05]  /*0de0*/  BSYNC B0 ;  /* 0x0000000000007941 */ /* 0x000fea0003800000 */
.L_x_4091:
[----:B------:R-:W-:Y:S05]  /*0df0*/  WARPSYNC.ALL ;  /* 0x0000000000007948 */ /* 0x000fea0003800000 */
[----:B------:R-:W-:-:S13]  /*0e00*/  ISETP.GE.AND P0, PT, R5, R0, PT ;  /* 0x000000000500720c */ /* 0x000fda0003f06270 */
[----:B------:R-:W-:Y:S05]  /*0e10*/  @P0 EXIT ;  /* 0x000000000000094d */ /* 0x000fea0003800000 */
[----:B--2345:R-:W2:Y:S01]  /*0e20*/  LDC.64 R6, c[0x0][0x218] ;  /* 0x00008600ff067b82 */ /* 0x03cea20000000a00 */
[----:B-1----:R-:W-:Y:S01]  /*0e30*/  IADD3 R11, P1, RZ, -R2, RZ ;  /* 0x80000002ff0b7210 */ /* 0x002fe20007f3e0ff */
[----:B------:R-:W-:Y:S01]  /*0e40*/  IMAD.IADD R9, R20, 0x1, R5 ;  /* 0x0000000114097824 */ /* 0x000fe200078e0205 */
[----:B------:R-:W-:-:S03]  /*0e50*/  ISETP.LT.AND P0, PT, R3, RZ, PT ;  /* 0x000000ff0300720c */ /* 0x000fc60003f01270 */
[----:B------:R-:W-:Y:S01]  /*0e60*/  IMAD.X R5, RZ, RZ, ~R3, P1 ;  /* 0x000000ffff057224 */ /* 0x000fe200008e0e03 */
[----:B------:R-:W-:-:S04]  /*0e70*/  SEL R4, R11, R2, P0 ;  /* 0x000000020b047207 */ /* 0x000fc80000000000 */
[----:B------:R-:W-:Y:S01]  /*0e80*/  SEL R5, R5, R3, P0 ;  /* 0x0000000305057207 */ /* 0x000fe20000000000 */
[----:B--2---:R-:W-:-:S05]  /*0e90*/  IMAD.WIDE.U32 R2, R9, 0x8, R6 ;  /* 0x0000000809027825 */ /* 0x004fca00078e0006 */
[----:B------:R-:W-:Y:S01]  /*0ea0*/  STG.E.64 desc[UR4][R2.64], R4 ;  /* 0x0000000402007986 */ /* 0x000fe2000c101b04 */
[----:B------:R-:W-:Y:S05]  /*0eb0*/  EXIT ;  /* 0x000000000000794d */ /* 0x000fea0003800000 */
.L_x_4098:
        /* <DEDUP_REMOVED lines=12> */
.L_x_5948:


//--------------------- .text._ZN2at6native29vectorized_elementwise_kernelILi4ENS0_10AbsFunctorIlEESt5arrayIPcLm2EEEEviT0_T1_ --------------------------
	.section	.text._ZN2at6native29vectorized_elementwise_kernelILi4ENS0_10AbsFunctorIlEESt5arrayIPcLm2EEEEviT0_T1_,"ax",@progbits
	.align	128
        .global         _ZN2at6native29vectorized_elementwise_kernelILi4ENS0_10AbsFunctorIlEESt5arrayIPcLm2EEEEviT0_T1_
        .type           _ZN2at6native29vectorized_elementwise_kernelILi4ENS0_10AbsFunctorIlEESt5arrayIPcLm2EEEEviT0_T1_,@function
        .size           _ZN2at6native29vectorized_elementwise_kernelILi4ENS0_10AbsFunctorIlEESt5arrayIPcLm2EEEEviT0_T1_,(.L_x_5949 - _ZN2at6native29vectorized_elementwise_kernelILi4ENS0_10AbsFunctorIlEESt5arrayIPcLm2EEEEviT0_T1_)
        .other          _ZN2at6native29vectorized_elementwise_kernelILi4ENS0_10AbsFunctorIlEESt5arrayIPcLm2EEEEviT0_T1_,@"STO_CUDA_ENTRY STV_DEFAULT"
_ZN2at6native29vectorized_elementwise_kernelILi4ENS0_10AbsFunctorIlEESt5arrayIPcLm2EEEEviT0_T1_:
.text._ZN2at6native29vectorized_elementwise_kernelILi4ENS0_10AbsFunctorIlEESt5arrayIPcLm2EEEEviT0_T1_:
        /* <DEDUP_REMOVED lines=75> */
.L_x_4099:
        /* <DEDUP_REMOVED lines=69> */
.L_x_4101:
[----:B------:R-:W-:Y:S05]  /*0900*/  BSYNC B0 ;  /* 0x0000000000007941 */ /* 0x000fea0003800000 */
.L_x_4100:
        /* <DEDUP_REMOVED lines=26> */
.L_x_4104:
        /* <DEDUP_REMOVED lines=12> */
.L_x_4105:
        /* <DEDUP_REMOVED lines=12> */
.L_x_4106:
        /* <DEDUP_REMOVED lines=13> */
.L_x_4107:
[----:B------:R-:W-:-:S13]  /*0d00*/  ISETP.GE.AND P0, PT, R5, R0, PT ;  /* 0x000000000500720c */ /* 0x000fda0003f06270 */
[----:B------:R-:W-:Y:S05]  /*0d10*/  @P0 BREAK B1 ;  /* 0x0000000000010942 */ /* 0x000fea0003800000 */
[----:B------:R-:W-:Y:S05]  /*0d20*/  @P0 BRA `(.L_x_4108) ;  /* 0x00000000002c0947 */ /* 0x000fea0003800000 */
[----:B------:R-:W-:Y:S05]  /*0d30*/  BSYNC B1 ;  /* 0x0000000000017941 */ /* 0x000fea0003800000 */
.L_x_4103:
        /* <DEDUP_REMOVED lines=10> */
.L_x_4108:
[----:B------:R-:W-:Y:S05]  /*0de0*/  BSYNC B0 ;  /* 0x0000000000007941 */ /* 0x000fea0003800000 */
.L_x_4102:
        /* <DEDUP_REMOVED lines=13> */
.L_x_4109:
        /* <DEDUP_REMOVED lines=12> */
.L_x_5949:


//--------------------- .text._ZN2at6native29vectorized_elementwise_kernelILi8ENS0_10AbsFunctorIlEESt5arrayIPcLm2EEEEviT0_T1_ --------------------------
	.section	.text._ZN2at6native29vectorized_elementwise_kernelILi8ENS0_10AbsFunctorIlEESt5arrayIPcLm2EEEEviT0_T1_,"ax",@progbits
	.align	128
        .global         _ZN2at6native29vectorized_elementwise_kernelILi8ENS0_10AbsFunctorIlEESt5arrayIPcLm2EEEEviT0_T1_
        .type           _ZN2at6native29vectorized_elementwise_kernelILi8ENS0_10AbsFunctorIlEESt5arrayIPcLm2EEEEviT0_T1_,@function
        .size           _ZN2at6native29vectorized_elementwise_kernelILi8ENS0_10AbsFunctorIlEESt5arrayIPcLm2EEEEviT0_T1_,(.L_x_5950 - _ZN2at6native29vectorized_elementwise_kernelILi8ENS0_10AbsFunctorIlEESt5arrayIPcLm2EEEEviT0_T1_)
        .other          _ZN2at6native29vectorized_elementwise_kernelILi8ENS0_10AbsFunctorIlEESt5arrayIPcLm2EEEEviT0_T1_,@"STO_CUDA_ENTRY STV_DEFAULT"
_ZN2at6native29vectorized_elementwise_kernelILi8ENS0_10AbsFunctorIlEESt5arrayIPcLm2EEEEviT0_T1_:
.text._ZN2at6native29vectorized_elementwise_kernelILi8ENS0_10AbsFunctorIlEESt5arrayIPcLm2EEEEviT0_T1_:
        /* <DEDUP_REMOVED lines=75> */
.L_x_4110:
        /* <DEDUP_REMOVED lines=69> */
.L_x_4112:
[----:B------:R-:W-:Y:S05]  /*0900*/  BSYNC B0 ;  /* 0x0000000000007941 */ /* 0x000fea0003800000 */
.L_x_4111:
        /* <DEDUP_REMOVED lines=26> */
.L_x_4115:
        /* <DEDUP_REMOVED lines=12> */
.L_x_4116:
        /* <DEDUP_REMOVED lines=12> */
.L_x_4117:
        /* <DEDUP_REMOVED lines=13> */
.L_x_4118:
[----:B------:R-:W-:-:S13]  /*0d00*/  ISETP.GE.AND P0, PT, R5, R0, PT ;  /* 0x000000000500720c */ /* 0x000fda0003f06270 */
[----:B------:R-:W-:Y:S05]  /*0d10*/  @P0 BREAK B1 ;  /* 0x0000000000010942 */ /* 0x000fea0003800000 */
[----:B------:R-:W-:Y:S05]  /*0d20*/  @P0 BRA `(.L_x_4119) ;  /* 0x00000000002c0947 */ /* 0x000fea0003800000 */
[----:B------:R-:W-:Y:S05]  /*0d30*/  BSYNC B1 ;  /* 0x0000000000017941 */ /* 0x000fea0003800000 */
.L_x_4114:
        /* <DEDUP_REMOVED lines=10> */
.L_x_4119:
[----:B------:R-:W-:Y:S05]  /*0de0*/  BSYNC B0 ;  /* 0x0000000000007941 */ /* 0x000fea0003800000 */
.L_x_4113:
        /* <DEDUP_REMOVED lines=13> */
.L_x_4120:
        /* <DEDUP_REMOVED lines=12> */
.L_x_5950:


//--------------------- .text._ZN2at6native18elementwise_kernelILi128ELi4EZNS0_15gpu_kernel_implINS0_10AbsFunctorIiEEEEvRNS_18TensorIteratorBaseERKT_EUliE_EEviT1_ --------------------------
	.section	.text._ZN2at6native18elementwise_kernelILi128ELi4EZNS0_15gpu_kernel_implINS0_10AbsFunctorIiEEEEvRNS_18TensorIteratorBaseERKT_EUliE_EEviT1_,"ax",@progbits
	.align	128
        .global         _ZN2at6native18elementwise_kernelILi128ELi4EZNS0_15gpu_kernel_implINS0_10AbsFunctorIiEEEEvRNS_18TensorIteratorBaseERKT_EUliE_EEviT1_
        .type           _ZN2at6native18elementwise_kernelILi128ELi4EZNS0_15gpu_kernel_implINS0_10AbsFunctorIiEEEEvRNS_18TensorIteratorBaseERKT_EUliE_EEviT1_,@function
        .size           _ZN2at6native18elementwise_kernelILi128ELi4EZNS0_15gpu_kernel_implINS0_10AbsFunctorIiEEEEvRNS_18TensorIteratorBaseERKT_EUliE_EEviT1_,(.L_x_5951 - _ZN2at6native18elementwise_kernelILi128ELi4EZNS0_15gpu_kernel_implINS0_10AbsFunctorIiEEEEvRNS_18TensorIteratorBaseERKT_EUliE_EEviT1_)
        .other          _ZN2at6native18elementwise_kernelILi128ELi4EZNS0_15gpu_kernel_implINS0_10AbsFunctorIiEEEEvRNS_18TensorIteratorBaseERKT_EUliE_EEviT1_,@"STO_CUDA_ENTRY STV_DEFAULT"
_ZN2at6native18elementwise_kernelILi128ELi4EZNS0_15gpu_kernel_implINS0_10AbsFunctorIiEEEEvRNS_18TensorIteratorBaseERKT_EUliE_EEviT1_:
.text._ZN2at6native18elementwise_kernelILi128ELi4EZNS0_15gpu_kernel_implINS0_10AbsFunctorIiEEEEvRNS_18TensorIteratorBaseERKT_EUliE_EEviT1_:
        /* <DEDUP_REMOVED lines=313> */
.L_x_4123:
        /* <DEDUP_REMOVED lines=20> */
.L_x_4127:
[----:B------:R0:W5:Y:S01]  /*14d0*/  LDG.E.U8 R19, desc[UR36][R2.64] ;  /* 0x0000002402137981 */ /* 0x000162000c1e1100 */
[----:B------:R-:W-:Y:S05]  /*14e0*/  BRA `(.L_x_4129) ;  /* 0x0000000c00347947 */ /* 0x000fea0003800000 */
.L_x_4126:
        /* <DEDUP_REMOVED lines=8> */
.L_x_4131:
[----:B------:R0:W5:Y:S01]  /*1570*/  LDG.E R19, desc[UR36][R2.64] ;  /* 0x0000002402137981 */ /* 0x000162000c1e1900 */
[----:B------:R-:W-:Y:S05]  /*1580*/  BRA `(.L_x_4129) ;  /* 0x0000000c000c7947 */ /* 0x000fea0003800000 */
.L_x_4130:
[----:B------:R0:W5:Y:S01]  /*1590*/  LDG.E.S16 R19, desc[UR36][R2.64] ;  /* 0x0000002402137981 */ /* 0x000162000c1e1700 */
[----:B------:R-:W-:Y:S05]  /*15a0*/  BRA `(.L_x_4129) ;  /* 0x0000000c00047947 */ /* 0x000fea0003800000 */
.L_x_4125:
        /* <DEDUP_REMOVED lines=9> */
.L_x_4133:
[----:B------:R-:W2:Y:S02]  /*1640*/  LDG.E.U16 R2, desc[UR36][R2.64] ;  /* 0x0000002402027981 */ /* 0x000ea4000c1e1500 */
[----:B--2---:R-:W-:-:S06]  /*1650*/  HADD2.F32 R19, -RZ, R2.H0_H0 ;  /* 0x20000002ff137230 */ /* 0x004fcc0000004100 */
[----:B------:R-:W0:Y:S01]  /*1660*/  F2I.FTZ.TRUNC.NTZ R19, R19 ;  /* 0x0000001300137305 */ /* 0x000e22000021f100 */
[----:B------:R-:W-:Y:S05]  /*1670*/  BRA `(.L_x_4129) ;  /* 0x0000000800d07947 */ /* 0x000fea0003800000 */
.L_x_4132:
        /* <DEDUP_REMOVED lines=9> */
.L_x_4135:
[----:B------:R-:W2:Y:S02]  /*1710*/  LDG.E.U16 R2, desc[UR36][R2.64] ;  /* 0x0000002402027981 */ /* 0x000ea4000c1e1500 */
[----:B--2---:R-:W-:-:S06]  /*1720*/  HADD2.F32 R19, -RZ, R2.H0_H0 ;  /* 0x20000002ff137230 */ /* 0x004fcc0000004100 */
[----:B------:R-:W0:Y:S01]  /*1730*/  F2I.FTZ.TRUNC.NTZ R19, R19 ;  /* 0x0000001300137305 */ /* 0x000e22000021f100 */
[----:B------:R-:W-:Y:S05]  /*1740*/  BRA `(.L_x_4129) ;  /* 0x00000008009c7947 */ /* 0x000fea0003800000 */
.L_x_4134:
[----:B------:R-:W2:Y:S02]  /*1750*/  LDG.E.64 R2, desc[UR36][R2.64] ;  /* 0x0000002402027981 */ /* 0x000ea4000c1e1b00 */
[----:B--2---:R0:W1:Y:S01]  /*1760*/  F2I.F64.TRUNC R19, R2 ;  /* 0x0000000200137311 */ /* 0x004062000030d100 */
[----:B------:R-:W-:Y:S05]  /*1770*/  BRA `(.L_x_4129) ;  /* 0x0000000800907947 */ /* 0x000fea0003800000 */
.L_x_4124:
        /* <DEDUP_REMOVED lines=12> */
.L_x_4138:
[----:B------:R-:W2:Y:S02]  /*1840*/  LDG.E.64 R2, desc[UR36][R2.64] ;  /* 0x0000002402027981 */ /* 0x000ea4000c1e1b00 */
[----:B--2---:R0:W1:Y:S01]  /*1850*/  F2I.F64.TRUNC R19, R2 ;  /* 0x0000000200137311 */ /* 0x004062000030d100 */
[----:B------:R-:W-:Y:S05]  /*1860*/  BRA `(.L_x_4129) ;  /* 0x0000000800547947 */ /* 0x000fea0003800000 */
.L_x_4137:
        /* <DEDUP_REMOVED lines=25> */
[----:B------:R0:W1:Y:S01]  /*1a00*/  F2I.FTZ.TRUNC.NTZ R19, R5 ;  /* 0x0000000500137305 */ /* 0x000062000021f100 */
[----:B------:R-:W-:Y:S05]  /*1a10*/  BRA `(.L_x_4129) ;  /* 0x0000000400e87947 */ /* 0x000fea0003800000 */
.L_x_4140:
        /* <DEDUP_REMOVED lines=12> */
[----:B------:R0:W1:Y:S01]  /*1ae0*/  F2I.FTZ.TRUNC.NTZ R19, R4 ;  /* 0x0000000400137305 */ /* 0x000062000021f100 */
[----:B------:R-:W-:Y:S05]  /*1af0*/  BRA `(.L_x_4129) ;  /* 0x0000000400b07947 */ /* 0x000fea0003800000 */
.L_x_4139:
[----:B------:R-:W2:Y:S02]  /*1b00*/  LDG.E.U16 R19, desc[UR36][R2.64] ;  /* 0x0000002402137981 */ /* 0x000ea4000c1e1500 */
[----:B--2---:R-:W-:-:S06]  /*1b10*/  IMAD.U32 R19, R19, 0x10000, RZ ;  /* 0x0001000013137824 */ /* 0x004fcc00078e00ff */
[----:B------:R-:W0:Y:S01]  /*1b20*/  F2I.FTZ.TRUNC.NTZ R19, R19 ;  /* 0x0000001300137305 */ /* 0x000e22000021f100 */
[----:B------:R-:W-:Y:S05]  /*1b30*/  BRA `(.L_x_4129) ;  /* 0x0000000400a07947 */ /* 0x000fea0003800000 */
.L_x_4136:
        /* <DEDUP_REMOVED lines=10> */
.L_x_4143:
        /* <DEDUP_REMOVED lines=21> */
.L_x_4147:
[----:B------:R-:W-:Y:S05]  /*1d30*/  BSYNC B1 ;  /* 0x0000000000017941 */ /* 0x000fea0003800000 */
.L_x_4146:
[----:B------:R-:W-:Y:S01]  /*1d40*/  IMAD.SHL.U32 R2, R2, 0x100000, RZ ;  /* 0x0010000002027824 */ /* 0x000fe200078e00ff */
[----:B------:R-:W-:-:S04]  /*1d50*/  LEA R0, R0, 0x3b800000, 0x17 ;  /* 0x3b80000000007811 */ /* 0x000fc800078eb8ff */
[----:B------:R-:W-:-:S07]  /*1d60*/  LOP3.LUT R19, R0, R2, R19, 0xfe, !PT ;  /* 0x0000000200137212 */ /* 0x000fce00078efe13 */
.L_x_4145:
[----:B------:R-:W-:Y:S05]  /*1d70*/  BSYNC B0 ;  /* 0x0000000000007941 */ /* 0x000fea0003800000 */
.L_x_4144:
[----:B------:R-:W1:Y:S01]  /*1d80*/  F2I.FTZ.TRUNC.NTZ R19, R19 ;  /* 0x0000001300137305 */ /* 0x000e62000021f100 */
[----:B------:R-:W-:Y:S05]  /*1d90*/  BRA `(.L_x_4129) ;  /* 0x0000000400087947 */ /* 0x000fea0003800000 */
.L_x_4142:
        /* <DEDUP_REMOVED lines=21> */
.L_x_4151:
[----:B------:R-:W-:Y:S05]  /*1ef0*/  BSYNC B1 ;  /* 0x0000000000017941 */ /* 0x000fea0003800000 */
.L_x_4150:
[----:B------:R-:W-:Y:S01]  /*1f00*/  IMAD.SHL.U32 R2, R2, 0x200000, RZ ;  /* 0x0020000002027824 */ /* 0x000fe200078e00ff */
[----:B------:R-:W-:-:S04]  /*1f10*/  LEA R0, R0, 0x37800000, 0x17 ;  /* 0x3780000000007811 */ /* 0x000fc800078eb8ff */
[----:B------:R-:W-:-:S07]  /*1f20*/  LOP3.LUT R19, R0, R2, R19, 0xfe, !PT ;  /* 0x0000000200137212 */ /* 0x000fce00078efe13 */
.L_x_4149:
[----:B------:R-:W-:Y:S05]  /*1f30*/  BSYNC B0 ;  /* 0x0000000000007941 */ /* 0x000fea0003800000 */
.L_x_4148:
[----:B------:R-:W2:Y:S01]  /*1f40*/  F2I.FTZ.TRUNC.NTZ R19, R19 ;  /* 0x0000001300137305 */ /* 0x000ea2000021f100 */
[----:B------:R-:W-:Y:S05]  /*1f50*/  BRA `(.L_x_4129) ;  /* 0x0000000000987947 */ /* 0x000fea0003800000 */
.L_x_4141:
        /* <DEDUP_REMOVED lines=14> */
.L_x_4155:
[----:B------:R-:W-:Y:S05]  /*2040*/  BSYNC B0 ;  /* 0x0000000000007941 */ /* 0x000fea0003800000 */
.L_x_4154:
[----:B------:R-:W4:Y:S01]  /*2050*/  F2I.FTZ.TRUNC.NTZ R19, R19 ;  /* 0x0000001300137305 */ /* 0x000f22000021f100 */
[----:B------:R-:W-:Y:S05]  /*2060*/  BRA `(.L_x_4129) ;  /* 0x0000000000547947 */ /* 0x000fea0003800000 */
.L_x_4128:
        /* <DEDUP_REMOVED lines=13> */
[----:B------:R-:W-:Y:S02]  /*2140*/  IMAD.MOV.U32 R13, RZ, RZ, RZ ;  /* 0x000000ffff0d7224 */ /* 0x000fe400078e00ff */
[----:B------:R-:W-:-:S07]  /*2150*/  IMAD.MOV.U32 R19, RZ, RZ, RZ ;  /* 0x000000ffff137224 */ /* 0x000fce00078e00ff */
[----:B------:R-:W-:-:S07]  /*2160*/  LEPC R20, `(.L_x_4156) ;  /* 0x000000001014794e */ /* 0x000fce0000000000 */
[----:B0-----:R-:W-:Y:S05]  /*2170*/  CALL.ABS.NOINC R2 ;  /* 0x0000000002007343 */ /* 0x001fea0003c00000 */
.L_x_4156:
[----:B------:R-:W-:Y:S05]  /*2180*/  BRA `(.L_x_4129) ;  /* 0x00000000000c7947 */ /* 0x000fea0003800000 */
.L_x_4153:
[----:B------:R0:W5:Y:S01]  /*2190*/  LDG.E R19, desc[UR36][R2.64] ;  /* 0x0000002402137981 */ /* 0x000162000c1e1900 */
[----:B------:R-:W-:Y:S05]  /*21a0*/  BRA `(.L_x_4129) ;  /* 0x0000000000047947 */ /* 0x000fea0003800000 */
.L_x_4152:
[----:B------:R3:W5:Y:S02]  /*21b0*/  LDG.E R19, desc[UR36][R2.64] ;  /* 0x0000002402137981 */ /* 0x000764000c1e1900 */
.L_x_4129:
[----:B0--3--:R-:W0:Y:S01]  /*21c0*/  LDC.U8 R3, c[0x0][0x421] ;  /* 0x00010840ff037b82 */ /* 0x009e220000000000 */
[----:B-12-45:R-:W-:Y:S02]  /*21d0*/  IABS R2, R19 ;  /* 0x0000001300027213 */ /* 0x036fe40000000000 */
        /* <DEDUP_REMOVED lines=13> */
.L_x_4160:
[----:B------:R3:W-:Y:S01]  /*22b0*/  STG.E.U8 desc[UR36][R16.64], R2 ;  /* 0x0000000210007986 */ /* 0x0007e2000c101124 */
[----:B------:R-:W-:Y:S05]  /*22c0*/  BRA `(.L_x_4162) ;  /* 0x0000000c00507947 */ /* 0x000fea0003800000 */
.L_x_4159:
[----:B------:R-:W-:-:S13]  /*22d0*/  ISETP.NE.AND P0, PT, R0, 0x2, PT ;  /* 0x000000020000780c */ /* 0x000fda0003f05270 */
[----:B------:R-:W-:Y:S05]  /*22e0*/  @!P0 BRA `(.L_x_4163) ;  /* 0x0000000000248947 */ /* 0x000fea0003800000 */
[----:B------:R-:W-:-:S13]  /*22f0*/  ISETP.NE.AND P0, PT, R0, 0x3, PT ;  /* 0x000000030000780c */ /* 0x000fda0003f05270 */
[----:B------:R-:W-:Y:S05]  /*2300*/  @!P0 BRA `(.L_x_4164) ;  /* 0x0000000000148947 */ /* 0x000fea0003800000 */
[----:B------:R-:W-:-:S13]  /*2310*/  ISETP.NE.AND P0, PT, R0, 0x4, PT ;  /* 0x000000040000780c */ /* 0x000fda0003f05270 */
[----:B------:R-:W-:Y:S05]  /*2320*/  @P0 BRA `(.L_x_4161) ;  /* 0x0000000800e40947 */ /* 0x000fea0003800000 */
[----:B------:R-:W-:-:S05]  /*2330*/  SHF.R.S32.HI R3, RZ, 0x1f, R2 ;  /* 0x0000001fff037819 */ /* 0x000fca0000011402 */
[----:B------:R0:W-:Y:S01]  /*2340*/  STG.E.64 desc[UR36][R16.64], R2 ;  /* 0x0000000210007986 */ /* 0x0001e2000c101b24 */
[----:B------:R-:W-:Y:S05]  /*2350*/  BRA `(.L_x_4162) ;  /* 0x0000000c002c7947 */ /* 0x000fea0003800000 */
.L_x_4164:
[----:B------:R1:W-:Y:S01]  /*2360*/  STG.E desc[UR36][R16.64], R2 ;  /* 0x0000000210007986 */ /* 0x0003e2000c101924 */
[----:B------:R-:W-:Y:S05]  /*2370*/  BRA `(.L_x_4162) ;  /* 0x0000000c00247947 */ /* 0x000fea0003800000 */
.L_x_4163:
[----:B------:R2:W-:Y:S01]  /*2380*/  STG.E.U16 desc[UR36][R16.64], R2 ;  /* 0x0000000210007986 */ /* 0x0005e2000c101524 */
[----:B------:R-:W-:Y:S05]  /*2390*/  BRA `(.L_x_4162) ;  /* 0x0000000c001c7947 */ /* 0x000fea0003800000 */
.L_x_4158:
[----:B------:R-:W-:-:S13]  /*23a0*/  ISETP.GT.AND P0, PT, R0, 0x6, PT ;  /* 0x000000060000780c */ /* 0x000fda0003f04270 */
[----:B------:R-:W-:Y:S05]  /*23b0*/  @P0 BRA `(.L_x_4165) ;  /* 0x00000000002c0947 */ /* 0x000fea0003800000 */
[----:B------:R-:W-:-:S13]  /*23c0*/  ISETP.NE.AND P0, PT, R0, 0x5, PT ;  /* 0x000000050000780c */ /* 0x000fda0003f05270 */
[----:B------:R-:W-:Y:S05]  /*23d0*/  @!P0 BRA `(.L_x_4166) ;  /* 0x0000000000148947 */ /* 0x000fea0003800000 */
[----:B------:R-:W-:-:S13]  /*23e0*/  ISETP.NE.AND P0, PT, R0, 0x6, PT ;  /* 0x000000060000780c */ /* 0x000fda0003f05270 */
[----:B------:R-:W-:Y:S05]  /*23f0*/  @P0 BRA `(.L_x_4161) ;  /* 0x0000000800b00947 */ /* 0x000fea0003800000 */
[----:B------:R-:W-:-:S05]  /*2400*/  I2FP.F32.S32 R3, R2 ;  /* 0x0000000200037245 */ /* 0x000fca0000201400 */
[----:B------:R0:W-:Y:S01]  /*2410*/  STG.E desc[UR36][R16.64], R3 ;  /* 0x0000000310007986 */ /* 0x0001e2000c101924 */
[----:B------:R-:W-:Y:S05]  /*2420*/  BRA `(.L_x_4162) ;  /* 0x0000000800f87947 */ /* 0x000fea0003800000 */
.L_x_4166:
[----:B------:R-:W-:-:S04]  /*2430*/  I2FP.F32.S32 R0, R2 ;  /* 0x0000000200007245 */ /* 0x000fc80000201400 */
[----:B------:R-:W-:-:S05]  /*2440*/  F2FP.F16.F32.PACK_AB R0, RZ, R0 ;  /* 0x00000000ff00723e */ /* 0x000fca00000000ff */
[----:B------:R0:W-:Y:S01]  /*2450*/  STG.E.U16 desc[UR36][R16.64], R0 ;  /* 0x0000000010007986 */ /* 0x0001e2000c101524 */
[----:B------:R-:W-:Y:S05]  /*2460*/  BRA `(.L_x_4162) ;  /* 0x0000000800e87947 */ /* 0x000fea0003800000 */
.L_x_4165:
[----:B------:R-:W-:-:S13]  /*2470*/  ISETP.NE.AND P0, PT, R0, 0x7, PT ;  /* 0x000000070000780c */ /* 0x000fda0003f05270 */
[----:B------:R-:W-:Y:S05]  /*2480*/  @!P0 BRA `(.L_x_4167) ;  /* 0x0000000000348947 */ /* 0x000fea0003800000 */
[----:B------:R-:W-:-:S13]  /*2490*/  ISETP.NE.AND P0, PT, R0, 0x8, PT ;  /* 0x000000080000780c */ /* 0x000fda0003f05270 */
[----:B------:R-:W-:Y:S05]  /*24a0*/  @!P0 BRA `(.L_x_4168) ;  /* 0x0000000000188947 */ /* 0x000fea0003800000 */
[----:B------:R-:W-:-:S13]  /*24b0*/  ISETP.NE.AND P0, PT, R0, 0x9, PT ;  /* 0x000000090000780c */ /* 0x000fda0003f05270 */
[----:B------:R-:W-:Y:S05]  /*24c0*/  @P0 BRA `(.L_x_4161) ;  /* 0x00000008007c0947 */ /* 0x000fea0003800000 */
[----:B------:R-:W-:Y:S01]  /*24d0*/  I2FP.F32.S32 R2, R2 ;  /* 0x0000000200027245 */ /* 0x000fe20000201400 */
[----:B------:R-:W-:-:S05]  /*24e0*/  IMAD.MOV.U32 R3, RZ, RZ, RZ ;  /* 0x000000ffff037224 */ /* 0x000fca00078e00ff */
[----:B------:R0:W-:Y:S01]  /*24f0*/  STG.E.64 desc[UR36][R16.64], R2 ;  /* 0x0000000210007986 */ /* 0x0001e2000c101b24 */
[----:B------:R-:W-:Y:S05]  /*2500*/  BRA `(.L_x_4162) ;  /* 0x0000000800c07947 */ /* 0x000fea0003800000 */
.L_x_4168:
[----:B------:R-:W-:-:S04]  /*2510*/  I2FP.F32.S32 R2, R2 ;  /* 0x0000000200027245 */ /* 0x000fc80000201400 */
[----:B------:R-:W-:-:S04]  /*2520*/  F2FP.F16.F32.PACK_AB R3, RZ, R2 ;  /* 0x00000002ff03723e */ /* 0x000fc800000000ff */
[----:B------:R-:W-:-:S05]  /*2530*/  PRMT R3, R3, 0x5410, RZ ;  /* 0x0000541003037816 */ /* 0x000fca00000000ff */
[----:B------:R0:W-:Y:S01]  /*2540*/  STG.E desc[UR36][R16.64], R3 ;  /* 0x0000000310007986 */ /* 0x0001e2000c101924 */
[----:B------:R-:W-:Y:S05]  /*2550*/  BRA `(.L_x_4162) ;  /* 0x0000000800ac7947 */ /* 0x000fea0003800000 */
.L_x_4167:
[----:B------:R-:W0:Y:S02]  /*2560*/  I2F.F64 R2, R2 ;  /* 0x0000000200027312 */ /* 0x000e240000201c00 */
[----:B0-----:R0:W-:Y:S01]  /*2570*/  STG.E.64 desc[UR36][R16.64], R2 ;  /* 0x0000000210007986 */ /* 0x0011e2000c101b24 */
[----:B------:R-:W-:Y:S05]  /*2580*/  BRA `(.L_x_4162) ;  /* 0x0000000800a07947 */ /* 0x000fea0003800000 */
.L_x_4157:
        /* <DEDUP_REMOVED lines=8> */
[----:B------:R-:W-:-:S04]  /*2610*/  ISETP.NE.AND P0, PT, R19, RZ, PT ;  /* 0x000000ff1300720c */ /* 0x000fc80003f05270 */
[----:B------:R-:W-:-:S05]  /*2620*/  SEL R3, RZ, 0x1, !P0 ;  /* 0x00000001ff037807 */ /* 0x000fca0004000000 */
[----:B------:R0:W-:Y:S01]  /*2630*/  STG.E.U8 desc[UR36][R16.64], R3 ;  /* 0x0000000310007986 */ /* 0x0001e2000c101124 */
[----:B------:R-:W-:Y:S05]  /*2640*/  BRA `(.L_x_4162) ;  /* 0x0000000800707947 */ /* 0x000fea0003800000 */
.L_x_4171:
[----:B------:R-:W0:Y:S01]  /*2650*/  I2F.F64 R4, R2 ;  /* 0x0000000200047312 */ /* 0x000e220000201c00 */
[----:B------:R-:W-:-:S05]  /*2660*/  CS2R R6, SRZ ;  /* 0x0000000000067805 */ /* 0x000fca000001ff00 */
[----:B0-----:R0:W-:Y:S01]  /*2670*/  STG.E.128 desc[UR36][R16.64], R4 ;  /* 0x0000000410007986 */ /* 0x0011e2000c101d24 */
[----:B------:R-:W-:Y:S05]  /*2680*/  BRA `(.L_x_4162) ;  /* 0x0000000800607947 */ /* 0x000fea0003800000 */
.L_x_4170:
[----:B------:R-:W-:-:S13]  /*2690*/  ISETP.NE.AND P0, PT, R0, 0xf, PT ;  /* 0x0000000f0000780c */ /* 0x000fda0003f05270 */
[----:B------:R-:W-:Y:S05]  /*26a0*/  @!P0 BRA `(.L_x_4172) ;  /* 0x0000000000b48947 */ /* 0x000fea0003800000 */
[----:B------:R-:W-:-:S13]  /*26b0*/  ISETP.NE.AND P0, PT, R0, 0x17, PT ;  /* 0x000000170000780c */ /* 0x000fda0003f05270 */
[----:B------:R-:W-:Y:S05]  /*26c0*/  @!P0 BRA `(.L_x_4173) ;  /* 0x0000000000548947 */ /* 0x000fea0003800000 */
[----:B------:R-:W-:-:S13]  /*26d0*/  ISETP.NE.AND P0, PT, R0, 0x18, PT ;  /* 0x000000180000780c */ /* 0x000fda0003f05270 */
[----:B------:R-:W-:Y:S05]  /*26e0*/  @P0 BRA `(.L_x_4161) ;  /* 0x0000000400f40947 */ /* 0x000fea0003800000 */
[----:B------:R-:W-:Y:S01]  /*26f0*/  I2FP.F32.S32 R5, R2 ;  /* 0x0000000200057245 */ /* 0x000fe20000201400 */
        /* <DEDUP_REMOVED lines=14> */
.L_x_4175:
[----:B------:R-:W-:Y:S05]  /*27e0*/  BSYNC B0 ;  /* 0x0000000000007941 */ /* 0x000fea0003800000 */
.L_x_4174:
[----:B------:R-:W-:-:S05]  /*27f0*/  LOP3.LUT R3, R0, R3, RZ, 0xfc, !PT ;  /* 0x0000000300037212 */ /* 0x000fca00078efcff */
[----:B------:R0:W-:Y:S01]  /*2800*/  STG.E.U8 desc[UR36][R16.64], R3 ;  /* 0x0000000310007986 */ /* 0x0001e2000c101124 */
[----:B------:R-:W-:Y:S05]  /*2810*/  BRA `(.L_x_4162) ;  /* 0x0000000400fc7947 */ /* 0x000fea0003800000 */
.L_x_4173:
[----:B------:R-:W-:Y:S01]  /*2820*/  I2FP.F32.S32 R3, R2 ;  /* 0x0000000200037245 */ /* 0x000fe20000201400 */
        /* <DEDUP_REMOVED lines=12> */
.L_x_4177:
[----:B------:R-:W-:Y:S01]  /*28f0*/  IMAD.MOV.U32 R0, RZ, RZ, 0x7f ;  /* 0x0000007fff007424 */ /* 0x000fe200078e00ff */
[----:B------:R-:W-:-:S04]  /*2900*/  ISETP.GT.U32.AND P0, PT, R2, 0x7f800000, PT ;  /* 0x7f8000000200780c */ /* 0x000fc80003f04070 */
[----:B------:R-:W-:-:S09]  /*2910*/  SEL R0, R0, 0x7c, P0 ;  /* 0x0000007c00007807 */ /* 0x000fd20000000000 */
.L_x_4178:
[----:B------:R-:W-:Y:S05]  /*2920*/  BSYNC B0 ;  /* 0x0000000000007941 */ /* 0x000fea0003800000 */
.L_x_4176:
[----:B------:R-:W-:-:S04]  /*2930*/  LOP3.LUT R2, R3, 0x80000000, RZ, 0xc0, !PT ;  /* 0x8000000003027812 */ /* 0x000fc800078ec0ff */
[----:B------:R-:W-:-:S04]  /*2940*/  SHF.R.U32.HI R3, RZ, 0x18, R2 ;  /* 0x00000018ff037819 */ /* 0x000fc80000011602 */
[----:B------:R-:W-:-:S05]  /*2950*/  LOP3.LUT R3, R0, R3, RZ, 0xfc, !PT ;  /* 0x0000000300037212 */ /* 0x000fca00078efcff */
[----:B------:R0:W-:Y:S01]  /*2960*/  STG.E.U8 desc[UR36][R16.64], R3 ;  /* 0x0000000310007986 */ /* 0x0001e2000c101124 */
[----:B------:R-:W-:Y:S05]  /*2970*/  BRA `(.L_x_4162) ;  /* 0x0000000400a47947 */ /* 0x000fea0003800000 */
.L_x_4172:
[----:B------:R-:W-:-:S04]  /*2980*/  I2FP.F32.S32 R0, R2 ;  /* 0x0000000200007245 */ /* 0x000fc80000201400 */
[----:B------:R-:W-:-:S05]  /*2990*/  F2FP.BF16.F32.PACK_AB R0, RZ, R0 ;  /* 0x00000000ff00723e */ /* 0x000fca00000010ff */
[----:B------:R0:W-:Y:S01]  /*29a0*/  STG.E.U16 desc[UR36][R16.64], R0 ;  /* 0x0000000010007986 */ /* 0x0001e2000c101524 */
[----:B------:R-:W-:Y:S05]  /*29b0*/  BRA `(.L_x_4162) ;  /* 0x0000000400947947 */ /* 0x000fea0003800000 */
.L_x_4169:
        /* <DEDUP_REMOVED lines=10> */
.L_x_4181:
[----:B------:R-:W-:Y:S01]  /*2a60*/  I2FP.F32.S32 R3, R2 ;  /* 0x0000000200037245 */ /* 0x000fe20000201400 */
        /* <DEDUP_REMOVED lines=16> */
.L_x_4184:
[----:B------:R-:W-:-:S04]  /*2b70*/  LOP3.LUT R2, R3, 0x80000000, RZ, 0xc0, !PT ;  /* 0x8000000003027812 */ /* 0x000fc800078ec0ff */
[----:B------:R-:W-:-:S04]  /*2b80*/  SHF.R.U32.HI R3, RZ, 0x18, R2 ;  /* 0x00000018ff037819 */ /* 0x000fc80000011602 */
[----:B------:R-:W-:-:S04]  /*2b90*/  LOP3.LUT R0, R0, R3, RZ, 0xfc, !PT ;  /* 0x0000000300007212 */ /* 0x000fc800078efcff */
[----:B------:R-:W-:-:S07]  /*2ba0*/  PRMT R8, R0, 0x7610, R8 ;  /* 0x0000761000087816 */ /* 0x000fce0000000008 */
.L_x_4183:
[----:B------:R-:W-:Y:S05]  /*2bb0*/  BSYNC B0 ;  /* 0x0000000000007941 */ /* 0x000fea0003800000 */
.L_x_4182:
[----:B------:R0:W-:Y:S01]  /*2bc0*/  STG.E.U8 desc[UR36][R16.64], R8 ;  /* 0x0000000810007986 */ /* 0x0001e2000c101124 */
[----:B------:R-:W-:Y:S05]  /*2bd0*/  BRA `(.L_x_4162) ;  /* 0x00000004000c7947 */ /* 0x000fea0003800000 */
.L_x_4180:
        /* <DEDUP_REMOVED lines=17> */
.L_x_4187:
[----:B------:R-:W-:-:S04]  /*2cf0*/  LOP3.LUT R2, R3, 0x80000000, RZ, 0xc0, !PT ;  /* 0x8000000003027812 */ /* 0x000fc800078ec0ff */
[----:B------:R-:W-:-:S04]  /*2d00*/  SHF.R.U32.HI R3, RZ, 0x18, R2 ;  /* 0x00000018ff037819 */ /* 0x000fc80000011602 */
[----:B------:R-:W-:-:S04]  /*2d10*/  LOP3.LUT R0, R0, R3, RZ, 0xfc, !PT ;  /* 0x0000000300007212 */ /* 0x000fc800078efcff */
[----:B------:R-:W-:-:S07]  /*2d20*/  PRMT R8, R0, 0x7610, R8 ;  /* 0x0000761000087816 */ /* 0x000fce0000000008 */
.L_x_4186:
[----:B------:R-:W-:Y:S05]  /*2d30*/  BSYNC B0 ;  /* 0x0000000000007941 */ /* 0x000fea0003800000 */
.L_x_4185:
[----:B------:R0:W-:Y:S01]  /*2d40*/  STG.E.U8 desc[UR36][R16.64], R8 ;  /* 0x0000000810007986 */ /* 0x0001e2000c101124 */
[----:B------:R-:W-:Y:S05]  /*2d50*/  BRA `(.L_x_4162) ;  /* 0x0000000000ac7947 */ /* 0x000fea0003800000 */
.L_x_4179:
[----:B------:R-:W-:-:S13]  /*2d60*/  ISETP.NE.AND P0, PT, R0, 0x1c, PT ;  /* 0x0000001c0000780c */ /* 0x000fda0003f05270 */
[----:B------:R-:W-:Y:S05]  /*2d70*/  @!P0 BRA `(.L_x_4188) ;  /* 0x0000000000a08947 */ /* 0x000fea0003800000 */
[----:B------:R-:W-:-:S13]  /*2d80*/  ISETP.NE.AND P0, PT, R0, 0x1d, PT ;  /* 0x0000001d0000780c */ /* 0x000fda0003f05270 */
[----:B------:R-:W-:Y:S05]  /*2d90*/  @!P0 BRA `(.L_x_4189) ;  /* 0x00000000008c8947 */ /* 0x000fea0003800000 */
[----:B------:R-:W-:-:S13]  /*2da0*/  ISETP.NE.AND P0, PT, R0, 0x2c, PT ;  /* 0x0000002c0000780c */ /* 0x000fda0003f05270 */
[----:B------:R-:W-:Y:S05]  /*2db0*/  @P0 BRA `(.L_x_4161) ;  /* 0x0000000000400947 */ /* 0x000fea0003800000 */
[----:B------:R-:W-:-:S04]  /*2dc0*/  I2FP.F32.S32 R3, R2 ;  /* 0x0000000200037245 */ /* 0x000fc80000201400 */
        /* <DEDUP_REMOVED lines=15> */
.L_x_4161:
        /* <DEDUP_REMOVED lines=16> */
.L_x_4190:
[----:B------:R-:W-:Y:S05]  /*2fc0*/  BRA `(.L_x_4162) ;  /* 0x0000000000107947 */ /* 0x000fea0003800000 */
.L_x_4189:
[----:B------:R-:W-:-:S05]  /*2fd0*/  SHF.R.S32.HI R3, RZ, 0x1f, R2 ;  /* 0x0000001fff037819 */ /* 0x000fca0000011402 */
[----:B------:R0:W-:Y:S01]  /*2fe0*/  STG.E.64 desc[UR36][R16.64], R2 ;  /* 0x0000000210007986 */ /* 0x0001e2000c101b24 */
[----:B------:R-:W-:Y:S05]  /*2ff0*/  BRA `(.L_x_4162) ;  /* 0x0000000000047947 */ /* 0x000fea0003800000 */
.L_x_4188:
[----:B------:R0:W-:Y:S02]  /*3000*/  STG.E desc[UR36][R16.64], R2 ;  /* 0x0000000210007986 */ /* 0x0001e4000c101924 */
.L_x_4162:
[----:B------:R-:W-:-:S04]  /*3010*/  IMAD R18, R23, 0x200, R18 ;  /* 0x0000020017127824 */ /* 0x000fc800078e0212 */
[----:B------:R-:W-:-:S07]  /*3020*/  VIADD R19, R18, 0x80 ;  /* 0x0000008012137836 */ /* 0x000fce0000000000 */
.L_x_4122:
[----:B------:R-:W-:Y:S05]  /*3030*/  BSYNC B6 ;  /* 0x0000000000067941 */ /* 0x000fea0003800000 */
.L_x_4121:
        /* <DEDUP_REMOVED lines=307> */
.L_x_4193:
        /* <DEDUP_REMOVED lines=20> */
.L_x_4197:
[----:B------:R0:W5:Y:S01]  /*44b0*/  LDG.E.U8 R18, desc[UR36][R2.64] ;  /* 0x0000002402127981 */ /* 0x000162000c1e1100 */
[----:B------:R-:W-:Y:S05]  /*44c0*/  BRA `(.L_x_4199) ;  /* 0x0000000c00347947 */ /* 0x000fea0003800000 */
.L_x_4196:
        /* <DEDUP_REMOVED lines=8> */
.L_x_4201:
[----:B------:R0:W5:Y:S01]  /*4550*/  LDG.E R18, desc[UR36][R2.64] ;  /* 0x0000002402127981 */ /* 0x000162000c1e1900 */
[----:B------:R-:W-:Y:S05]  /*4560*/  BRA `(.L_x_4199) ;  /* 0x0000000c000c7947 */ /* 0x000fea0003800000 */
.L_x_4200:
[----:B------:R0:W5:Y:S01]  /*4570*/  LDG.E.S16 R18, desc[UR36][R2.64] ;  /* 0x0000002402127981 */ /* 0x000162000c1e1700 */
[----:B------:R-:W-:Y:S05]  /*4580*/  BRA `(.L_x_4199) ;  /* 0x0000000c00047947 */ /* 0x000fea0003800000 */
.L_x_4195:
        /* <DEDUP_REMOVED lines=9> */
.L_x_4203:
[----:B------:R-:W2:Y:S02]  /*4620*/  LDG.E.U16 R2, desc[UR36][R2.64] ;  /* 0x0000002402027981 */ /* 0x000ea4000c1e1500 */
[----:B--2---:R-:W-:-:S06]  /*4630*/  HADD2.F32 R18, -RZ, R2.H0_H0 ;  /* 0x20000002ff127230 */ /* 0x004fcc0000004100 */
[----:B------:R-:W0:Y:S01]  /*4640*/  F2I.FTZ.TRUNC.NTZ R18, R18 ;  /* 0x0000001200127305 */ /* 0x000e22000021f100 */
[----:B------:R-:W-:Y:S05]  /*4650*/  BRA `(.L_x_4199) ;  /* 0x0000000800d07947 */ /* 0x000fea0003800000 */
.L_x_4202:
        /* <DEDUP_REMOVED lines=9> */
.L_x_4205:
[----:B------:R-:W2:Y:S02]  /*46f0*/  LDG.E.U16 R2, desc[UR36][R2.64] ;  /* 0x0000002402027981 */ /* 0x000ea4000c1e1500 */
[----:B--2---:R-:W-:-:S06]  /*4700*/  HADD2.F32 R18, -RZ, R2.H0_H0 ;  /* 0x20000002ff127230 */ /* 0x004fcc0000004100 */
[----:B------:R-:W0:Y:S01]  /*4710*/  F2I.FTZ.TRUNC.NTZ R18, R18 ;  /* 0x0000001200127305 */ /* 0x000e22000021f100 */
[----:B------:R-:W-:Y:S05]  /*4720*/  BRA `(.L_x_4199) ;  /* 0x00000008009c7947 */ /* 0x000fea0003800000 */
.L_x_4204:
[----:B------:R-:W2:Y:S02]  /*4730*/  LDG.E.64 R2, desc[UR36][R2.64] ;  /* 0x0000002402027981 */ /* 0x000ea4000c1e1b00 */
[----:B--2---:R0:W1:Y:S01]  /*4740*/  F2I.F64.TRUNC R18, R2 ;  /* 0x0000000200127311 */ /* 0x004062000030d100 */
[----:B------:R-:W-:Y:S05]  /*4750*/  BRA `(.L_x_4199) ;  /* 0x0000000800907947 */ /* 0x000fea0003800000 */
.L_x_4194:
        /* <DEDUP_REMOVED lines=12> */
.L_x_4208:
[----:B------:R-:W2:Y:S02]  /*4820*/  LDG.E.64 R2, desc[UR36][R2.64] ;  /* 0x0000002402027981 */ /* 0x000ea4000c1e1b00 */
[----:B--2---:R0:W1:Y:S01]  /*4830*/  F2I.F64.TRUNC R18, R2 ;  /* 0x0000000200127311 */ /* 0x004062000030d100 */
[----:B------:R-:W-:Y:S05]  /*4840*/  BRA `(.L_x_4199) ;  /* 0x0000000800547947 */ /* 0x000fea0003800000 */
.L_x_4207:
        /* <DEDUP_REMOVED lines=27> */
.L_x_4210:
        /* <DEDUP_REMOVED lines=14> */
.L_x_4209:
[----:B------:R-:W2:Y:S02]  /*4ae0*/  LDG.E.U16 R18, desc[UR36][R2.64] ;  /* 0x0000002402127981 */ /* 0x000ea4000c1e1500 */
[----:B--2---:R-:W-:-:S06]  /*4af0*/  IMAD.U32 R18, R18, 0x10000, RZ ;  /* 0x0001000012127824 */ /* 0x004fcc00078e00ff */
[----:B------:R-:W0:Y:S01]  /*4b00*/  F2I.FTZ.TRUNC.NTZ R18, R18 ;  /* 0x0000001200127305 */ /* 0x000e22000021f100 */
[----:B------:R-:W-:Y:S05]  /*4b10*/  BRA `(.L_x_4199) ;  /* 0x0000000400a07947 */ /* 0x000fea0003800000 */
.L_x_4206:
        /* <DEDUP_REMOVED lines=10> */
.L_x_4213:
        /* <DEDUP_REMOVED lines=21> */
.L_x_4217:
[----:B------:R-:W-:Y:S05]  /*4d10*/  BSYNC B1 ;  /* 0x0000000000017941 */ /* 0x000fea0003800000 */
.L_x_4216:
[----:B------:R-:W-:Y:S01]  /*4d20*/  IMAD.SHL.U32 R2, R2, 0x100000, RZ ;  /* 0x0010000002027824 */ /* 0x000fe200078e00ff */
[----:B------:R-:W-:-:S04]  /*4d30*/  LEA R3, R0, 0x3b800000, 0x17 ;  /* 0x3b80000000037811 */ /* 0x000fc800078eb8ff */
[----:B------:R-:W-:-:S07]  /*4d40*/  LOP3.LUT R18, R3, R2, R18, 0xfe, !PT ;  /* 0x0000000203127212 */ /* 0x000fce00078efe12 */
.L_x_4215:
[----:B------:R-:W-:Y:S05]  /*4d50*/  BSYNC B0 ;  /* 0x0000000000007941 */ /* 0x000fea0003800000 */
.L_x_4214:
[----:B------:R-:W1:Y:S01]  /*4d60*/  F2I.FTZ.TRUNC.NTZ R18, R18 ;  /* 0x0000001200127305 */ /* 0x000e62000021f100 */
[----:B------:R-:W-:Y:S05]  /*4d70*/  BRA `(.L_x_4199) ;  /* 0x0000000400087947 */ /* 0x000fea0003800000 */
.L_x_4212:
        /* <DEDUP_REMOVED lines=21> */
.L_x_4221:
[----:B------:R-:W-:Y:S05]  /*4ed0*/  BSYNC B1 ;  /* 0x0000000000017941 */ /* 0x000fea0003800000 */
.L_x_4220:
[----:B------:R-:W-:Y:S01]  /*4ee0*/  IMAD.SHL.U32 R2, R2, 0x200000, RZ ;  /* 0x0020000002027824 */ /* 0x000fe200078e00ff */
[----:B------:R-:W-:-:S04]  /*4ef0*/  LEA R3, R0, 0x37800000, 0x17 ;  /* 0x3780000000037811 */ /* 0x000fc800078eb8ff */
[----:B------:R-:W-:-:S07]  /*4f00*/  LOP3.LUT R18, R3, R2, R18, 0xfe, !PT ;  /* 0x0000000203127212 */ /* 0x000fce00078efe12 */
.L_x_4219:
[----:B------:R-:W-:Y:S05]  /*4f10*/  BSYNC B0 ;  /* 0x0000000000007941 */ /* 0x000fea0003800000 */
.L_x_4218:
[----:B------:R-:W2:Y:S01]  /*4f20*/  F2I.FTZ.TRUNC.NTZ R18, R18 ;  /* 0x0000001200127305 */ /* 0x000ea2000021f100 */
[----:B------:R-:W-:Y:S05]  /*4f30*/  BRA `(.L_x_4199) ;  /* 0x0000000000987947 */ /* 0x000fea0003800000 */
.L_x_4211:
        /* <DEDUP_REMOVED lines=14> */
.L_x_4225:
[----:B------:R-:W-:Y:S05]  /*5020*/  BSYNC B0 ;  /* 0x0000000000007941 */ /* 0x000fea0003800000 */
.L_x_4224:
[----:B------:R-:W0:Y:S01]  /*5030*/  F2I.FTZ.TRUNC.NTZ R18, R18 ;  /* 0x0000001200127305 */ /* 0x000e22000021f100 */
[----:B------:R-:W-:Y:S05]  /*5040*/  BRA `(.L_x_4199) ;  /* 0x0000000000547947 */ /* 0x000fea0003800000 */
.L_x_4198:
        /* <DEDUP_REMOVED lines=17> */
.L_x_4226:
[----:B------:R-:W-:Y:S05]  /*5160*/  BRA `(.L_x_4199) ;  /* 0x00000000000c7947 */ /* 0x000fea0003800000 */
.L_x_4223:
[----:B------:R4:W5:Y:S01]  /*5170*/  LDG.E R18, desc[UR36][R2.64] ;  /* 0x0000002402127981 */ /* 0x000962000c1e1900 */
[----:B------:R-:W-:Y:S05]  /*5180*/  BRA `(.L_x_4199) ;  /* 0x0000000000047947 */ /* 0x000fea0003800000 */
.L_x_4222:
[----:B------:R3:W5:Y:S02]  /*5190*/  LDG.E R18, desc[UR36][R2.64] ;  /* 0x0000002402127981 */ /* 0x000764000c1e1900 */
.L_x_4199:
[----:B0--34-:R-:W0:Y:S01]  /*51a0*/  LDC.U8 R3, c[0x0][0x421] ;  /* 0x00010840ff037b82 */ /* 0x019e220000000000 */
[----:B-12--5:R-:W-:Y:S02]  /*51b0*/  IABS R2, R18 ;  /* 0x0000001200027213 */ /* 0x026fe40000000000 */
        /* <DEDUP_REMOVED lines=13> */
.L_x_4230:
[----:B------:R0:W-:Y:S01]  /*5290*/  STG.E.U8 desc[UR36][R16.64], R2 ;  /* 0x0000000210007986 */ /* 0x0001e2000c101124 */
[----:B------:R-:W-:Y:S05]  /*52a0*/  BRA `(.L_x_4232) ;  /* 0x0000000c00507947 */ /* 0x000fea0003800000 */
.L_x_4229:
        /* <DEDUP_REMOVED lines=9> */
.L_x_4234:
[----:B------:R0:W-:Y:S01]  /*5340*/  STG.E desc[UR36][R16.64], R2 ;  /* 0x0000000210007986 */ /* 0x0001e2000c101924 */
[----:B------:R-:W-:Y:S05]  /*5350*/  BRA `(.L_x_4232) ;  /* 0x0000000c00247947 */ /* 0x000fea0003800000 */
.L_x_4233:
[----:B------:R0:W-:Y:S01]  /*5360*/  STG.E.U16 desc[UR36][R16.64], R2 ;  /* 0x0000000210007986 */ /* 0x0001e2000c101524 */
[----:B------:R-:W-:Y:S05]  /*5370*/  BRA `(.L_x_4232) ;  /* 0x0000000c001c7947 */ /* 0x000fea0003800000 */
.L_x_4228:
        /* <DEDUP_REMOVED lines=9> */
.L_x_4236:
[----:B------:R-:W-:-:S04]  /*5410*/  I2FP.F32.S32 R0, R2 ;  /* 0x0000000200007245 */ /* 0x000fc80000201400 */
[----:B------:R-:W-:-:S05]  /*5420*/  F2FP.F16.F32.PACK_AB R0, RZ, R0 ;  /* 0x00000000ff00723e */ /* 0x000fca00000000ff */
[----:B------:R0:W-:Y:S01]  /*5430*/  STG.E.U16 desc[UR36][R16.64], R0 ;  /* 0x0000000010007986 */ /* 0x0001e2000c101524 */
[----:B------:R-:W-:Y:S05]  /*5440*/  BRA `(.L_x_4232) ;  /* 0x0000000800e87947 */ /* 0x000fea0003800000 */
.L_x_4235:
        /* <DEDUP_REMOVED lines=10> */
.L_x_4238:
[----:B------:R-:W-:-:S04]  /*54f0*/  I2FP.F32.S32 R2, R2 ;  /* 0x0000000200027245 */ /* 0x000fc80000201400 */
[----:B------:R-:W-:-:S04]  /*5500*/  F2FP.F16.F32.PACK_AB R3, RZ, R2 ;  /* 0x00000002ff03723e */ /* 0x000fc800000000ff */
[----:B------:R-:W-:-:S05]  /*5510*/  PRMT R3, R3, 0x5410, RZ ;  /* 0x0000541003037816 */ /* 0x000fca00000000ff */
[----:B------:R0:W-:Y:S01]  /*5520*/  STG.E desc[UR36][R16.64], R3 ;  /* 0x0000000310007986 */ /* 0x0001e2000c101924 */
[----:B------:R-:W-:Y:S05]  /*5530*/  BRA `(.L_x_4232) ;  /* 0x0000000800ac7947 */ /* 0x000fea0003800000 */
.L_x_4237:
[----:B------:R-:W0:Y:S02]  /*5540*/  I2F.F64 R2, R2 ;  /* 0x0000000200027312 */ /* 0x000e240000201c00 */
[----:B0-----:R0:W-:Y:S01]  /*5550*/  STG.E.64 desc[UR36][R16.64], R2 ;  /* 0x0000000210007986 */ /* 0x0011e2000c101b24 */
[----:B------:R-:W-:Y:S05]  /*5560*/  BRA `(.L_x_4232) ;  /* 0x0000000800a07947 */ /* 0x000fea0003800000 */
.L_x_4227:
        /* <DEDUP_REMOVED lines=12> */
.L_x_4241:
[----:B------:R-:W0:Y:S01]  /*5630*/  I2F.F64 R4, R2 ;  /* 0x0000000200047312 */ /* 0x000e220000201c00 */
[----:B------:R-:W-:-:S05]  /*5640*/  CS2R R6, SRZ ;  /* 0x0000000000067805 */ /* 0x000fca000001ff00 */
[----:B0-----:R0:W-:Y:S01]  /*5650*/  STG.E.128 desc[UR36][R16.64], R4 ;  /* 0x0000000410007986 */ /* 0x0011e2000c101d24 */
[----:B------:R-:W-:Y:S05]  /*5660*/  BRA `(.L_x_4232) ;  /* 0x0000000800607947 */ /* 0x000fea0003800000 */
.L_x_4240:
        /* <DEDUP_REMOVED lines=21> */
.L_x_4245:
[----:B------:R-:W-:Y:S05]  /*57c0*/  BSYNC B0 ;  /* 0x0000000000007941 */ /* 0x000fea0003800000 */
.L_x_4244:
[----:B------:R-:W-:-:S05]  /*57d0*/  LOP3.LUT R3, R0, R3, RZ, 0xfc, !PT ;  /* 0x0000000300037212 */ /* 0x000fca00078efcff */
[----:B------:R0:W-:Y:S01]  /*57e0*/  STG.E.U8 desc[UR36][R16.64], R3 ;  /* 0x0000000310007986 */ /* 0x0001e2000c101124 */
[----:B------:R-:W-:Y:S05]  /*57f0*/  BRA `(.L_x_4232) ;  /* 0x0000000400fc7947 */ /* 0x000fea0003800000 */
.L_x_4243:
        /* <DEDUP_REMOVED lines=13> */
.L_x_4247:
[----:B------:R-:W-:Y:S01]  /*58d0*/  IMAD.MOV.U32 R0, RZ, RZ, 0x7f ;  /* 0x0000007fff007424 */ /* 0x000fe200078e00ff */
[----:B------:R-:W-:-:S04]  /*58e0*/  ISETP.GT.U32.AND P0, PT, R2, 0x7f800000, PT ;  /* 0x7f8000000200780c */ /* 0x000fc80003f04070 */
[----:B------:R-:W-:-:S09]  /*58f0*/  SEL R0, R0, 0x7c, P0 ;  /* 0x0000007c00007807 */ /* 0x000fd20000000000 */
.L_x_4248:
[----:B------:R-:W-:Y:S05]  /*5900*/  BSYNC B0 ;  /* 0x0000000000007941 */ /* 0x000fea0003800000 */
.L_x_4246:
[----:B------:R-:W-:-:S04]  /*5910*/  LOP3.LUT R2, R3, 0x80000000, RZ, 0xc0, !PT ;  /* 0x8000000003027812 */ /* 0x000fc800078ec0ff */
[----:B------:R-:W-:-:S04]  /*5920*/  SHF.R.U32.HI R3, RZ, 0x18, R2 ;  /* 0x00000018ff037819 */ /* 0x000fc80000011602 */
[----:B------:R-:W-:-:S05]  /*5930*/  LOP3.LUT R3, R0, R3, RZ, 0xfc, !PT ;  /* 0x0000000300037212 */ /* 0x000fca00078efcff */
[----:B------:R0:W-:Y:S01]  /*5940*/  STG.E.U8 desc[UR36][R16.64], R3 ;  /* 0x0000000310007986 */ /* 0x0001e2000c101124 */
[----:B------:R-:W-:Y:S05]  /*5950*/  BRA `(.L_x_4232) ;  /* 0x0000000400a47947 */ /* 0x000fea0003800000 */
.L_x_4242:
[----:B------:R-:W-:-:S04]  /*5960*/  I2FP.F32.S32 R0, R2 ;  /* 0x0000000200007245 */ /* 0x000fc80000201400 */
[----:B------:R-:W-:-:S05]  /*5970*/  F2FP.BF16.F32.PACK_AB R0, RZ, R0 ;  /* 0x00000000ff00723e */ /* 0x000fca00000010ff */
[----:B------:R0:W-:Y:S01]  /*5980*/  STG.E.U16 desc[UR36][R16.64], R0 ;  /* 0x0000000010007986 */ /* 0x0001e2000c101524 */
[----:B------:R-:W-:Y:S05]  /*5990*/  BRA `(.L_x_4232) ;  /* 0x0000000400947947 */ /* 0x000fea0003800000 */
.L_x_4239:
        /* <DEDUP_REMOVED lines=10> */
.L_x_4251:
        /* <DEDUP_REMOVED lines=17> */
.L_x_4254:
[----:B------:R-:W-:-:S04]  /*5b50*/  LOP3.LUT R2, R3, 0x80000000, RZ, 0xc0, !PT ;  /* 0x8000000003027812 */ /* 0x000fc800078ec0ff */
[----:B------:R-:W-:-:S04]  /*5b60*/  SHF.R.U32.HI R3, RZ, 0x18, R2 ;  /* 0x00000018ff037819 */ /* 0x000fc80000011602 */
[----:B------:R-:W-:-:S04]  /*5b70*/  LOP3.LUT R0, R0, R3, RZ, 0xfc, !PT ;  /* 0x0000000300007212 */ /* 0x000fc800078efcff */
[----:B------:R-:W-:-:S07]  /*5b80*/  PRMT R8, R0, 0x7610, R8 ;  /* 0x0000761000087816 */ /* 0x000fce0000000008 */
.L_x_4253:
[----:B------:R-:W-:Y:S05]  /*5b90*/  BSYNC B0 ;  /* 0x0000000000007941 */ /* 0x000fea0003800000 */
.L_x_4252:
[----:B------:R3:W-:Y:S01]  /*5ba0*/  STG.E.U8 desc[UR36][R16.64], R8 ;  /* 0x0000000810007986 */ /* 0x0007e2000c101124 */
[----:B------:R-:W-:Y:S05]  /*5bb0*/  BRA `(.L_x_4232) ;  /* 0x00000004000c7947 */ /* 0x000fea0003800000 */
.L_x_4250:
        /* <DEDUP_REMOVED lines=17> */
.L_x_4257:
[----:B------:R-:W-:-:S04]  /*5cd0*/  LOP3.LUT R2, R3, 0x80000000, RZ, 0xc0, !PT ;  /* 0x8000000003027812 */ /* 0x000fc800078ec0ff */
[----:B------:R-:W-:-:S04]  /*5ce0*/  SHF.R.U32.HI R3, RZ, 0x18, R2 ;  /* 0x00000018ff037819 */ /* 0x000fc80000011602 */
[----:B------:R-:W-:-:S04]  /*5cf0*/  LOP3.LUT R0, R0, R3, RZ, 0xfc, !PT ;  /* 0x0000000300007212 */ /* 0x000fc800078efcff */
[----:B------:R-:W-:-:S07]  /*5d00*/  PRMT R8, R0, 0x7610, R8 ;  /* 0x0000761000087816 */ /* 0x000fce0000000008 */
.L_x_4256:
[----:B------:R-:W-:Y:S05]  /*5d10*/  BSYNC B0 ;  /* 0x0000000000007941 */ /* 0x000fea0003800000 */
.L_x_4255:
[----:B------:R0:W-:Y:S01]  /*5d20*/  STG.E.U8 desc[UR36][R16.64], R8 ;  /* 0x0000000810007986 */ /* 0x0001e2000c101124 */
[----:B------:R-:W-:Y:S05]  /*5d30*/  BRA `(.L_x_4232) ;  /* 0x0000000000ac7947 */ /* 0x000fea0003800000 */
.L_x_4249:
        /* <DEDUP_REMOVED lines=22> */
.L_x_4231:
        /* <DEDUP_REMOVED lines=16> */
.L_x_4260:
[----:B------:R-:W-:Y:S05]  /*5fa0*/  BRA `(.L_x_4232) ;  /* 0x0000000000107947 */ /* 0x000fea0003800000 */
.L_x_4259:
[----:B------:R-:W-:-:S05]  /*5fb0*/  SHF.R.S32.HI R3, RZ, 0x1f, R2 ;  /* 0x0000001fff037819 */ /* 0x000fca0000011402 */
[----:B------:R2:W-:Y:S01]  /*5fc0*/  STG.E.64 desc[UR36][R16.64], R2 ;  /* 0x0000000210007986 */ /* 0x0005e2000c101b24 */
[----:B------:R-:W-:Y:S05]  /*5fd0*/  BRA `(.L_x_4232) ;  /* 0x0000000000047947 */ /* 0x000fea0003800000 */
.L_x_4258:
[----:B------:R0:W-:Y:S02]  /*5fe0*/  STG.E desc[UR36][R16.64], R2 ;  /* 0x0000000210007986 */ /* 0x0001e4000c101924 */
.L_x_4232:
[----:B------:R-:W-:-:S07]  /*5ff0*/  VIADD R19, R19, 0x80 ;  /* 0x0000008013137836 */ /* 0x000fce0000000000 */
.L_x_4192:
[----:B------:R-:W-:Y:S05]  /*6000*/  BSYNC B6 ;  /* 0x0000000000067941 */ /* 0x000fea0003800000 */
.L_x_4191:
        /* <DEDUP_REMOVED lines=307> */
.L_x_4263:
        /* <DEDUP_REMOVED lines=20> */
.L_x_4267:
[----:B------:R0:W5:Y:S01]  /*7480*/  LDG.E.U8 R18, desc[UR36][R2.64] ;  /* 0x0000002402127981 */ /* 0x000162000c1e1100 */
[----:B------:R-:W-:Y:S05]  /*7490*/  BRA `(.L_x_4269) ;  /* 0x0000000c00347947 */ /* 0x000fea0003800000 */
.L_x_4266:
        /* <DEDUP_REMOVED lines=8> */
.L_x_4271:
[----:B------:R0:W5:Y:S01]  /*7520*/  LDG.E R18, desc[UR36][R2.64] ;  /* 0x0000002402127981 */ /* 0x000162000c1e1900 */
[----:B------:R-:W-:Y:S05]  /*7530*/  BRA `(.L_x_4269) ;  /* 0x0000000c000c7947 */ /* 0x000fea0003800000 */
.L_x_4270:
[----:B------:R0:W5:Y:S01]  /*7540*/  LDG.E.S16 R18, desc[UR36][R2.64] ;  /* 0x0000002402127981 */ /* 0x000162000c1e1700 */
[----:B------:R-:W-:Y:S05]  /*7550*/  BRA `(.L_x_4269) ;  /* 0x0000000c00047947 */ /* 0x000fea0003800000 */
.L_x_4265:
        /* <DEDUP_REMOVED lines=9> */
.L_x_4273:
[----:B------:R-:W2:Y:S02]  /*75f0*/  LDG.E.U16 R2, desc[UR36][R2.64] ;  /* 0x0000002402027981 */ /* 0x000ea4000c1e1500 */
[----:B--2---:R-:W-:-:S06]  /*7600*/  HADD2.F32 R18, -RZ, R2.H0_H0 ;  /* 0x20000002ff127230 */ /* 0x004fcc0000004100 */
[----:B------:R-:W0:Y:S01]  /*7610*/  F2I.FTZ.TRUNC.NTZ R18, R18 ;  /* 0x0000001200127305 */ /* 0x000e22000021f100 */
[----:B------:R-:W-:Y:S05]  /*7620*/  BRA `(.L_x_4269) ;  /* 0x0000000800d07947 */ /* 0x000fea0003800000 */
.L_x_4272:
        /* <DEDUP_REMOVED lines=9> */
.L_x_4275:
[----:B------:R-:W2:Y:S02]  /*76c0*/  LDG.E.U16 R2, desc[UR36][R2.64] ;  /* 0x0000002402027981 */ /* 0x000ea4000c1e1500 */
[----:B--2---:R-:W-:-:S06]  /*76d0*/  HADD2.F32 R18, -RZ, R2.H0_H0 ;  /* 0x20000002ff127230 */ /* 0x004fcc0000004100 */
[----:B------:R-:W0:Y:S01]  /*76e0*/  F2I.FTZ.TRUNC.NTZ R18, R18 ;  /* 0x0000001200127305 */ /* 0x000e22000021f100 */
[----:B------:R-:W-:Y:S05]  /*76f0*/  BRA `(.L_x_4269) ;  /* 0x00000008009c7947 */ /* 0x000fea0003800000 */
.L_x_4274:
[----:B------:R-:W2:Y:S02]  /*7700*/  LDG.E.64 R2, desc[UR36][R2.64] ;  /* 0x0000002402027981 */ /* 0x000ea4000c1e1b00 */
[----:B--2---:R0:W1:Y:S01]  /*7710*/  F2I.F64.TRUNC R18, R2 ;  /* 0x0000000200127311 */ /* 0x004062000030d100 */
[----:B------:R-:W-:Y:S05]  /*7720*/  BRA `(.L_x_4269) ;  /* 0x0000000800907947 */ /* 0x000fea0003800000 */
.L_x_4264:
        /* <DEDUP_REMOVED lines=12> */
.L_x_4278:
[----:B------:R-:W2:Y:S02]  /*77f0*/  LDG.E.64 R2, desc[UR36][R2.64] ;  /* 0x0000002402027981 */ /* 0x000ea4000c1e1b00 */
[----:B--2---:R0:W1:Y:S01]  /*7800*/  F2I.F64.TRUNC R18, R2 ;  /* 0x0000000200127311 */ /* 0x004062000030d100 */
[----:B------:R-:W-:Y:S05]  /*7810*/  BRA `(.L_x_4269) ;  /* 0x0000000800547947 */ /* 0x000fea0003800000 */
.L_x_4277:
        /* <DEDUP_REMOVED lines=27> */
.L_x_4280:
        /* <DEDUP_REMOVED lines=14> */
.L_x_4279:
[----:B------:R-:W2:Y:S02]  /*7ab0*/  LDG.E.U16 R18, desc[UR36][R2.64] ;  /* 0x0000002402127981 */ /* 0x000ea4000c1e1500 */
[----:B--2---:R-:W-:-:S06]  /*7ac0*/  IMAD.U32 R18, R18, 0x10000, RZ ;  /* 0x0001000012127824 */ /* 0x004fcc00078e00ff */
[----:B------:R-:W0:Y:S01]  /*7ad0*/  F2I.FTZ.TRUNC.NTZ R18, R18 ;  /* 0x0000001200127305 */ /* 0x000e22000021f100 */
[----:B------:R-:W-:Y:S05]  /*7ae0*/  BRA `(.L_x_4269) ;  /* 0x0000000400a07947 */ /* 0x000fea0003800000 */
.L_x_4276:
        /* <DEDUP_REMOVED lines=10> */
.L_x_4283:
        /* <DEDUP_REMOVED lines=21> */
.L_x_4287:
[----:B------:R-:W-:Y:S05]  /*7ce0*/  BSYNC B1 ;  /* 0x0000000000017941 */ /* 0x000fea0003800000 */
.L_x_4286:
[----:B------:R-:W-:Y:S01]  /*7cf0*/  IMAD.SHL.U32 R2, R2, 0x100000, RZ ;  /* 0x0010000002027824 */ /* 0x000fe200078e00ff */
[----:B------:R-:W-:-:S04]  /*7d00*/  LEA R3, R0, 0x3b800000, 0x17 ;  /* 0x3b80000000037811 */ /* 0x000fc800078eb8ff */
[----:B------:R-:W-:-:S07]  /*7d10*/  LOP3.LUT R18, R3, R2, R18, 0xfe, !PT ;  /* 0x0000000203127212 */ /* 0x000fce00078efe12 */
.L_x_4285:
[----:B------:R-:W-:Y:S05]  /*7d20*/  BSYNC B0 ;  /* 0x0000000000007941 */ /* 0x000fea0003800000 */
.L_x_4284:
[----:B------:R-:W1:Y:S01]  /*7d30*/  F2I.FTZ.TRUNC.NTZ R18, R18 ;  /* 0x0000001200127305 */ /* 0x000e62000021f100 */
[----:B------:R-:W-:Y:S05]  /*7d40*/  BRA `(.L_x_4269) ;  /* 0x0000000400087947 */ /* 0x000fea0003800000 */
.L_x_4282:
        /* <DEDUP_REMOVED lines=21> */
.L_x_4291:
[----:B------:R-:W-:Y:S05]  /*7ea0*/  BSYNC B1 ;  /* 0x0000000000017941 */ /* 0x000fea0003800000 */
.L_x_4290:
[----:B------:R-:W-:Y:S01]  /*7eb0*/  IMAD.SHL.U32 R2, R2, 0x200000, RZ ;  /* 0x0020000002027824 */ /* 0x000fe200078e00ff */
[----:B------:R-:W-:-:S04]  /*7ec0*/  LEA R3, R0, 0x37800000, 0x17 ;  /* 0x3780000000037811 */ /* 0x000fc800078eb8ff */
[----:B------:R-:W-:-:S07]  /*7ed0*/  LOP3.LUT R18, R3, R2, R18, 0xfe, !PT ;  /* 0x0000000203127212 */ /* 0x000fce00078efe12 */
.L_x_4289:
[----:B------:R-:W-:Y:S05]  /*7ee0*/  BSYNC B0 ;  /* 0x0000000000007941 */ /* 0x000fea0003800000 */
.L_x_4288:
[----:B------:R-:W2:Y:S01]  /*7ef0*/  F2I.FTZ.TRUNC.NTZ R18, R18 ;  /* 0x0000001200127305 */ /* 0x000ea2000021f100 */
[----:B------:R-:W-:Y:S05]  /*7f00*/  BRA `(.L_x_4269) ;  /* 0x0000000000987947 */ /* 0x000fea0003800000 */
.L_x_4281:
        /* <DEDUP_REMOVED lines=14> */
.L_x_4295:
[----:B------:R-:W-:Y:S05]  /*7ff0*/  BSYNC B0 ;  /* 0x0000000000007941 */ /* 0x000fea0003800000 */
.L_x_4294:
[----:B------:R-:W4:Y:S01]  /*8000*/  F2I.FTZ.TRUNC.NTZ R18, R18 ;  /* 0x0000001200127305 */ /* 0x000f22000021f100 */
[----:B------:R-:W-:Y:S05]  /*8010*/  BRA `(.L_x_4269) ;  /* 0x0000000000547947 */ /* 0x000fea0003800000 */
.L_x_4268:
        /* <DEDUP_REMOVED lines=17> */
.L_x_4296:
[----:B------:R-:W-:Y:S05]  /*8130*/  BRA `(.L_x_4269) ;  /* 0x00000000000c7947 */ /* 0x000fea0003800000 */
.L_x_4293:
[----:B------:R3:W5:Y:S01]  /*8140*/  LDG.E R18, desc[UR36][R2.64] ;  /* 0x0000002402127981 */ /* 0x000762000c1e1900 */
[----:B------:R-:W-:Y:S05]  /*8150*/  BRA `(.L_x_4269) ;  /* 0x0000000000047947 */ /* 0x000fea0003800000 */
.L_x_4292:
[----:B------:R0:W5:Y:S02]  /*8160*/  LDG.E R18, desc[UR36][R2.64] ;  /* 0x0000002402127981 */ /* 0x000164000c1e1900 */
.L_x_4269:
        /* <DEDUP_REMOVED lines=15> */
.L_x_4300:
[----:B------:R3:W-:Y:S01]  /*8260*/  STG.E.U8 desc[UR36][R16.64], R2 ;  /* 0x0000000210007986 */ /* 0x0007e2000c101124 */
[----:B------:R-:W-:Y:S05]  /*8270*/  BRA `(.L_x_4302) ;  /* 0x0000000c00507947 */ /* 0x000fea0003800000 */
.L_x_4299:
        /* <DEDUP_REMOVED lines=9> */
.L_x_4304:
[----:B------:R2:W-:Y:S01]  /*8310*/  STG.E desc[UR36][R16.64], R2 ;  /* 0x0000000210007986 */ /* 0x0005e2000c101924 */
[----:B------:R-:W-:Y:S05]  /*8320*/  BRA `(.L_x_4302) ;  /* 0x0000000c00247947 */ /* 0x000fea0003800000 */
.L_x_4303:
[----:B------:R0:W-:Y:S01]  /*8330*/  STG.E.U16 desc[UR36][R16.64], R2 ;  /* 0x0000000210007986 */ /* 0x0001e2000c101524 */
[----:B------:R-:W-:Y:S05]  /*8340*/  BRA `(.L_x_4302) ;  /* 0x0000000c001c7947 */ /* 0x000fea0003800000 */
.L_x_4298:
        /* <DEDUP_REMOVED lines=9> */
.L_x_4306:
[----:B------:R-:W-:-:S04]  /*83e0*/  I2FP.F32.S32 R0, R2 ;  /* 0x0000000200007245 */ /* 0x000fc80000201400 */
[----:B------:R-:W-:-:S05]  /*83f0*/  F2FP.F16.F32.PACK_AB R0, RZ, R0 ;  /* 0x00000000ff00723e */ /* 0x000fca00000000ff */
[----:B------:R0:W-:Y:S01]  /*8400*/  STG.E.U16 desc[UR36][R16.64], R0 ;  /* 0x0000000010007986 */ /* 0x0001e2000c101524 */
[----:B------:R-:W-:Y:S05]  /*8410*/  BRA `(.L_x_4302) ;  /* 0x0000000800e87947 */ /* 0x000fea0003800000 */
.L_x_4305:
        /* <DEDUP_REMOVED lines=10> */
.L_x_4308:
[----:B------:R-:W-:-:S04]  /*84c0*/  I2FP.F32.S32 R2, R2 ;  /* 0x0000000200027245 */ /* 0x000fc80000201400 */
[----:B------:R-:W-:-:S04]  /*84d0*/  F2FP.F16.F32.PACK_AB R3, RZ, R2 ;  /* 0x00000002ff03723e */ /* 0x000fc800000000ff */
[----:B------:R-:W-:-:S05]  /*84e0*/  PRMT R3, R3, 0x5410, RZ ;  /* 0x0000541003037816 */ /* 0x000fca00000000ff */
[----:B------:R0:W-:Y:S01]  /*84f0*/  STG.E desc[UR36][R16.64], R3 ;  /* 0x0000000310007986 */ /* 0x0001e2000c101924 */
[----:B------:R-:W-:Y:S05]  /*8500*/  BRA `(.L_x_4302) ;  /* 0x0000000800ac7947 */ /* 0x000fea0003800000 */
.L_x_4307:
[----:B------:R-:W0:Y:S02]  /*8510*/  I2F.F64 R2, R2 ;  /* 0x0000000200027312 */ /* 0x000e240000201c00 */
[----:B0-----:R0:W-:Y:S01]  /*8520*/  STG.E.64 desc[UR36][R16.64], R2 ;  /* 0x0000000210007986 */ /* 0x0011e2000c101b24 */
[----:B------:R-:W-:Y:S05]  /*8530*/  BRA `(.L_x_4302) ;  /* 0x0000000800a07947 */ /* 0x000fea0003800000 */
.L_x_4297:
        /* <DEDUP_REMOVED lines=12> */
.L_x_4311:
[----:B------:R-:W0:Y:S01]  /*8600*/  I2F.F64 R4, R2 ;  /* 0x0000000200047312 */ /* 0x000e220000201c00 */
[----:B------:R-:W-:-:S05]  /*8610*/  CS2R R6, SRZ ;  /* 0x0000000000067805 */ /* 0x000fca000001ff00 */
[----:B0-----:R0:W-:Y:S01]  /*8620*/  STG.E.128 desc[UR36][R16.64], R4 ;  /* 0x0000000410007986 */ /* 0x0011e2000c101d24 */
[----:B------:R-:W-:Y:S05]  /*8630*/  BRA `(.L_x_4302) ;  /* 0x0000000800607947 */ /* 0x000fea0003800000 */
.L_x_4310:
        /* <DEDUP_REMOVED lines=21> */
.L_x_4315:
[----:B------:R-:W-:Y:S05]  /*8790*/  BSYNC B0 ;  /* 0x0000000000007941 */ /* 0x000fea0003800000 */
.L_x_4314:
[----:B------:R-:W-:-:S05]  /*87a0*/  LOP3.LUT R3, R0, R3, RZ, 0xfc, !PT ;  /* 0x0000000300037212 */ /* 0x000fca00078efcff */
[----:B------:R0:W-:Y:S01]  /*87b0*/  STG.E.U8 desc[UR36][R16.64], R3 ;  /* 0x0000000310007986 */ /* 0x0001e2000c101124 */
[----:B------:R-:W-:Y:S05]  /*87c0*/  BRA `(.L_x_4302) ;  /* 0x0000000400fc7947 */ /* 0x000fea0003800000 */
.L_x_4313:
        /* <DEDUP_REMOVED lines=13> */
.L_x_4317:
[----:B------:R-:W-:Y:S01]  /*88a0*/  IMAD.MOV.U32 R0, RZ, RZ, 0x7f ;  /* 0x0000007fff007424 */ /* 0x000fe200078e00ff */
[----:B------:R-:W-:-:S04]  /*88b0*/  ISETP.GT.U32.AND P0, PT, R2, 0x7f800000, PT ;  /* 0x7f8000000200780c */ /* 0x000fc80003f04070 */
[----:B------:R-:W-:-:S09]  /*88c0*/  SEL R0, R0, 0x7c, P0 ;  /* 0x0000007c00007807 */ /* 0x000fd20000000000 */
.L_x_4318:
[----:B------:R-:W-:Y:S05]  /*88d0*/  BSYNC B0 ;  /* 0x0000000000007941 */ /* 0x000fea0003800000 */
.L_x_4316:
[----:B------:R-:W-:-:S04]  /*88e0*/  LOP3.LUT R2, R3, 0x80000000, RZ, 0xc0, !PT ;  /* 0x8000000003027812 */ /* 0x000fc800078ec0ff */
[----:B------:R-:W-:-:S04]  /*88f0*/  SHF.R.U32.HI R3, RZ, 0x18, R2 ;  /* 0x00000018ff037819 */ /* 0x000fc80000011602 */
[----:B------:R-:W-:-:S05]  /*8900*/  LOP3.LUT R3, R0, R3, RZ, 0xfc, !PT ;  /* 0x0000000300037212 */ /* 0x000fca00078efcff */
[----:B------:R0:W-:Y:S01]  /*8910*/  STG.E.U8 desc[UR36][R16.64], R3 ;  /* 0x0000000310007986 */ /* 0x0001e2000c101124 */
[----:B------:R-:W-:Y:S05]  /*8920*/  BRA `(.L_x_4302) ;  /* 0x0000000400a47947 */ /* 0x000fea0003800000 */
.L_x_4312:
[----:B------:R-:W-:-:S04]  /*8930*/  I2FP.F32.S32 R0, R2 ;  /* 0x0000000200007245 */ /* 0x000fc80000201400 */
[----:B------:R-:W-:-:S05]  /*8940*/  F2FP.BF16.F32.PACK_AB R0, RZ, R0 ;  /* 0x00000000ff00723e */ /* 0x000fca00000010ff */
[----:B------:R0:W-:Y:S01]  /*8950*/  STG.E.U16 desc[UR36][R16.64], R0 ;  /* 0x0000000010007986 */ /* 0x0001e2000c101524 */
[----:B------:R-:W-:Y:S05]  /*8960*/  BRA `(.L_x_4302) ;  /* 0x0000000400947947 */ /* 0x000fea0003800000 */
.L_x_4309:
        /* <DEDUP_REMOVED lines=10> */
.L_x_4321:
        /* <DEDUP_REMOVED lines=17> */
.L_x_4324:
[----:B------:R-:W-:-:S04]  /*8b20*/  LOP3.LUT R2, R3, 0x80000000, RZ, 0xc0, !PT ;  /* 0x8000000003027812 */ /* 0x000fc800078ec0ff */
[----:B------:R-:W-:-:S04]  /*8b30*/  SHF.R.U32.HI R3, RZ, 0x18, R2 ;  /* 0x00000018ff037819 */ /* 0x000fc80000011602 */
[----:B------:R-:W-:-:S04]  /*8b40*/  LOP3.LUT R0, R0, R3, RZ, 0xfc, !PT ;  /* 0x0000000300007212 */ /* 0x000fc800078efcff */
[----:B------:R-:W-:-:S07]  /*8b50*/  PRMT R8, R0, 0x7610, R8 ;  /* 0x0000761000087816 */ /* 0x000fce0000000008 */
.L_x_4323:
[----:B------:R-:W-:Y:S05]  /*8b60*/  BSYNC B0 ;  /* 0x0000000000007941 */ /* 0x000fea0003800000 */
.L_x_4322:
[----:B------:R0:W-:Y:S01]  /*8b70*/  STG.E.U8 desc[UR36][R16.64], R8 ;  /* 0x0000000810007986 */ /* 0x0001e2000c101124 */
[----:B------:R-:W-:Y:S05]  /*8b80*/  BRA `(.L_x_4302) ;  /* 0x00000004000c7947 */ /* 0x000fea0003800000 */
.L_x_4320:
        /* <DEDUP_REMOVED lines=17> */
.L_x_4327:
[----:B------:R-:W-:-:S04]  /*8ca0*/  LOP3.LUT R2, R3, 0x80000000, RZ, 0xc0, !PT ;  /* 0x8000000003027812 */ /* 0x000fc800078ec0ff */
[----:B------:R-:W-:-:S04]  /*8cb0*/  SHF.R.U32.HI R3, RZ, 0x18, R2 ;  /* 0x00000018ff037819 */ /* 0x000fc80000011602 */
[----:B------:R-:W-:-:S04]  /*8cc0*/  LOP3.LUT R0, R0, R3, RZ, 0xfc, !PT ;  /* 0x0000000300007212 */ /* 0x000fc800078efcff */
[----:B------:R-:W-:-:S07]  /*8cd0*/  PRMT R8, R0, 0x7610, R8 ;  /* 0x0000761000087816 */ /* 0x000fce0000000008 */
.L_x_4326:
[----:B------:R-:W-:Y:S05]  /*8ce0*/  BSYNC B0 ;  /* 0x0000000000007941 */ /* 0x000fea0003800000 */
.L_x_4325:
[----:B------:R0:W-:Y:S01]  /*8cf0*/  STG.E.U8 desc[UR36][R16.64], R8 ;  /* 0x0000000810007986 */ /* 0x0001e2000c101124 */
[----:B------:R-:W-:Y:S05]  /*8d00*/  BRA `(.L_x_4302) ;  /* 0x0000000000ac7947 */ /* 0x000fea0003800000 */
.L_x_4319:
        /* <DEDUP_REMOVED lines=22> */
.L_x_4301:
        /* <DEDUP_REMOVED lines=16> */
.L_x_4330:
[----:B------:R-:W-:Y:S05]  /*8f70*/  BRA `(.L_x_4302) ;  /* 0x0000000000107947 */ /* 0x000fea0003800000 */
.L_x_4329:
[----:B------:R-:W-:-:S05]  /*8f80*/  SHF.R.S32.HI R3, RZ, 0x1f, R2 ;  /* 0x0000001fff037819 */ /* 0x000fca0000011402 */
[----:B------:R0:W-:Y:S01]  /*8f90*/  STG.E.64 desc[UR36][R16.64], R2 ;  /* 0x0000000210007986 */ /* 0x0001e2000c101b24 */
[----:B------:R-:W-:Y:S05]  /*8fa0*/  BRA `(.L_x_4302) ;  /* 0x0000000000047947 */ /* 0x000fea0003800000 */
.L_x_4328:
[----:B------:R0:W-:Y:S02]  /*8fb0*/  STG.E desc[UR36][R16.64], R2 ;  /* 0x0000000210007986 */ /* 0x0001e4000c101924 */
.L_x_4302:
[----:B------:R-:W-:-:S07]  /*8fc0*/  VIADD R19, R19, 0x80 ;  /* 0x0000008013137836 */ /* 0x000fce0000000000 */
.L_x_4262:
[----:B------:R-:W-:Y:S05]  /*8fd0*/  BSYNC B6 ;  /* 0x0000000000067941 */ /* 0x000fea0003800000 */
.L_x_4261:
        /* <DEDUP_REMOVED lines=306> */
.L_x_4331:
        /* <DEDUP_REMOVED lines=20> */
.L_x_4335:
[----:B------:R4:W5:Y:S01]  /*a440*/  LDG.E.U8 R18, desc[UR36][R2.64] ;  /* 0x0000002402127981 */ /* 0x000962000c1e1100 */
[----:B------:R-:W-:Y:S05]  /*a450*/  BRA `(.L_x_4337) ;  /* 0x0000000c00347947 */ /* 0x000fea0003800000 */
.L_x_4334:
        /* <DEDUP_REMOVED lines=8> */
.L_x_4339:
[----:B------:R2:W5:Y:S01]  /*a4e0*/  LDG.E R18, desc[UR36][R2.64] ;  /* 0x0000002402127981 */ /* 0x000562000c1e1900 */
[----:B------:R-:W-:Y:S05]  /*a4f0*/  BRA `(.L_x_4337) ;  /* 0x0000000c000c7947 */ /* 0x000fea0003800000 */
.L_x_4338:
[----:B------:R0:W5:Y:S01]  /*a500*/  LDG.E.S16 R18, desc[UR36][R2.64] ;  /* 0x0000002402127981 */ /* 0x000162000c1e1700 */
[----:B------:R-:W-:Y:S05]  /*a510*/  BRA `(.L_x_4337) ;  /* 0x0000000c00047947 */ /* 0x000fea0003800000 */
.L_x_4333:
        /* <DEDUP_REMOVED lines=9> */
.L_x_4341:
[----:B------:R-:W2:Y:S02]  /*a5b0*/  LDG.E.U16 R2, desc[UR36][R2.64] ;  /* 0x0000002402027981 */ /* 0x000ea4000c1e1500 */
[----:B--2---:R-:W-:-:S06]  /*a5c0*/  HADD2.F32 R18, -RZ, R2.H0_H0 ;  /* 0x20000002ff127230 */ /* 0x004fcc0000004100 */
[----:B------:R-:W0:Y:S01]  /*a5d0*/  F2I.FTZ.TRUNC.NTZ R18, R18 ;  /* 0x0000001200127305 */ /* 0x000e22000021f100 */
[----:B------:R-:W-:Y:S05]  /*a5e0*/  BRA `(.L_x_4337) ;  /* 0x0000000800d07947 */ /* 0x000fea0003800000 */
.L_x_4340:
        /* <DEDUP_REMOVED lines=9> */
.L_x_4343:
[----:B------:R-:W2:Y:S02]  /*a680*/  LDG.E.U16 R2, desc[UR36][R2.64] ;  /* 0x0000002402027981 */ /* 0x000ea4000c1e1500 */
[----:B--2---:R-:W-:-:S06]  /*a690*/  HADD2.F32 R18, -RZ, R2.H0_H0 ;  /* 0x20000002ff127230 */ /* 0x004fcc0000004100 */
[----:B------:R-:W0:Y:S01]  /*a6a0*/  F2I.FTZ.TRUNC.NTZ R18, R18 ;  /* 0x0000001200127305 */ /* 0x000e22000021f100 */
[----:B------:R-:W-:Y:S05]  /*a6b0*/  BRA `(.L_x_4337) ;  /* 0x00000008009c7947 */ /* 0x000fea0003800000 */
.L_x_4342:
[----:B------:R-:W2:Y:S02]  /*a6c0*/  LDG.E.64 R2, desc[UR36][R2.64] ;  /* 0x0000002402027981 */ /* 0x000ea4000c1e1b00 */
[----:B--2---:R0:W1:Y:S01]  /*a6d0*/  F2I.F64.TRUNC R18, R2 ;  /* 0x0000000200127311 */ /* 0x004062000030d100 */
[----:B------:R-:W-:Y:S05]  /*a6e0*/  BRA `(.L_x_4337) ;  /* 0x0000000800907947 */ /* 0x000fea0003800000 */
.L_x_4332:
        /* <DEDUP_REMOVED lines=12> */
.L_x_4346:
[----:B------:R-:W2:Y:S02]  /*a7b0*/  LDG.E.64 R2, desc[UR36][R2.64] ;  /* 0x0000002402027981 */ /* 0x000ea4000c1e1b00 */
[----:B--2---:R0:W1:Y:S01]  /*a7c0*/  F2I.F64.TRUNC R18, R2 ;  /* 0x0000000200127311 */ /* 0x004062000030d100 */
[----:B------:R-:W-:Y:S05]  /*a7d0*/  BRA `(.L_x_4337) ;  /* 0x0000000800547947 */ /* 0x000fea0003800000 */
.L_x_4345:
        /* <DEDUP_REMOVED lines=27> */
.L_x_4348:
        /* <DEDUP_REMOVED lines=14> */
.L_x_4347:
[----:B------:R-:W2:Y:S02]  /*aa70*/  LDG.E.U16 R18, desc[UR36][R2.64] ;  /* 0x0000002402127981 */ /* 0x000ea4000c1e1500 */
[----:B--2---:R-:W-:-:S06]  /*aa80*/  IMAD.U32 R18, R18, 0x10000, RZ ;  /* 0x0001000012127824 */ /* 0x004fcc00078e00ff */
[----:B------:R-:W0:Y:S01]  /*aa90*/  F2I.FTZ.TRUNC.NTZ R18, R18 ;  /* 0x0000001200127305 */ /* 0x000e22000021f100 */
[----:B------:R-:W-:Y:S05]  /*aaa0*/  BRA `(.L_x_4337) ;  /* 0x0000000400a07947 */ /* 0x000fea0003800000 */
.L_x_4344:
        /* <DEDUP_REMOVED lines=10> */
.L_x_4351:
        /* <DEDUP_REMOVED lines=21> */
.L_x_4355:
[----:B------:R-:W-:Y:S05]  /*aca0*/  BSYNC B1 ;  /* 0x0000000000017941 */ /* 0x000fea0003800000 */
.L_x_4354:
[----:B------:R-:W-:Y:S01]  /*acb0*/  IMAD.SHL.U32 R2, R2, 0x100000, RZ ;  /* 0x0010000002027824 */ /* 0x000fe200078e00ff */
[----:B------:R-:W-:-:S04]  /*acc0*/  LEA R3, R0, 0x3b800000, 0x17 ;  /* 0x3b80000000037811 */ /* 0x000fc800078eb8ff */
[----:B------:R-:W-:-:S07]  /*acd0*/  LOP3.LUT R18, R3, R2, R18, 0xfe, !PT ;  /* 0x0000000203127212 */ /* 0x000fce00078efe12 */
.L_x_4353:
[----:B------:R-:W-:Y:S05]  /*ace0*/  BSYNC B0 ;  /* 0x0000000000007941 */ /* 0x000fea0003800000 */
.L_x_4352:
[----:B------:R-:W0:Y:S01]  /*acf0*/  F2I.FTZ.TRUNC.NTZ R18, R18 ;  /* 0x0000001200127305 */ /* 0x000e22000021f100 */
[----:B------:R-:W-:Y:S05]  /*ad00*/  BRA `(.L_x_4337) ;  /* 0x0000000400087947 */ /* 0x000fea0003800000 */
.L_x_4350:
        /* <DEDUP_REMOVED lines=21> */
.L_x_4359:
[----:B------:R-:W-:Y:S05]  /*ae60*/  BSYNC B1 ;  /* 0x0000000000017941 */ /* 0x000fea0003800000 */
.L_x_4358:
[----:B------:R-:W-:Y:S01]  /*ae70*/  IMAD.SHL.U32 R2, R2, 0x200000, RZ ;  /* 0x0020000002027824 */ /* 0x000fe200078e00ff */
[----:B------:R-:W-:-:S04]  /*ae80*/  LEA R3, R0, 0x37800000, 0x17 ;  /* 0x3780000000037811 */ /* 0x000fc800078eb8ff */
[----:B------:R-:W-:-:S07]  /*ae90*/  LOP3.LUT R18, R3, R2, R18, 0xfe, !PT ;  /* 0x0000000203127212 */ /* 0x000fce00078efe12 */
.L_x_4357:
[----:B------:R-:W-:Y:S05]  /*aea0*/  BSYNC B0 ;  /* 0x0000000000007941 */ /* 0x000fea0003800000 */
.L_x_4356:
[----:B------:R-:W0:Y:S01]  /*aeb0*/  F2I.FTZ.TRUNC.NTZ R18, R18 ;  /* 0x0000001200127305 */ /* 0x000e22000021f100 */
[----:B------:R-:W-:Y:S05]  /*aec0*/  BRA `(.L_x_4337) ;  /* 0x0000000000987947 */ /* 0x000fea0003800000 */
.L_x_4349:
        /* <DEDUP_REMOVED lines=14> */
.L_x_4363:
[----:B------:R-:W-:Y:S05]  /*afb0*/  BSYNC B0 ;  /* 0x0000000000007941 */ /* 0x000fea0003800000 */
.L_x_4362:
[----:B------:R-:W0:Y:S01]  /*afc0*/  F2I.FTZ.TRUNC.NTZ R18, R18 ;  /* 0x0000001200127305 */ /* 0x000e22000021f100 */
[----:B------:R-:W-:Y:S05]  /*afd0*/  BRA `(.L_x_4337) ;  /* 0x0000000000547947 */ /* 0x000fea0003800000 */
.L_x_4336:
        /* <DEDUP_REMOVED lines=17> */
.L_x_4364:
[----:B------:R-:W-:Y:S05]  /*b0f0*/  BRA `(.L_x_4337) ;  /* 0x00000000000c7947 */ /* 0x000fea0003800000 */
.L_x_4361:
[----:B------:R0:W5:Y:S01]  /*b100*/  LDG.E R18, desc[UR36][R2.64] ;  /* 0x0000002402127981 */ /* 0x000162000c1e1900 */
[----:B------:R-:W-:Y:S05]  /*b110*/  BRA `(.L_x_4337) ;  /* 0x0000000000047947 */ /* 0x000fea0003800000 */
.L_x_4360:
[----:B------:R0:W5:Y:S02]  /*b120*/  LDG.E R18, desc[UR36][R2.64] ;  /* 0x0000002402127981 */ /* 0x000164000c1e1900 */
.L_x_4337:
[----:B01234-:R-:W0:Y:S01]  /*b130*/  LDC.U8 R3, c[0x0][0x421] ;  /* 0x00010840ff037b82 */ /* 0x01fe220000000000 */
[----:B-----5:R-:W-:Y:S02]  /*b140*/  IABS R2, R18 ;  /* 0x0000001200027213 */ /* 0x020fe40000000000 */
        /* <DEDUP_REMOVED lines=13> */
.L_x_4368:
[----:B------:R-:W-:Y:S01]  /*b220*/  STG.E.U8 desc[UR36][R16.64], R2 ;  /* 0x0000000210007986 */ /* 0x000fe2000c101124 */
[----:B------:R-:W-:Y:S05]  /*b230*/  EXIT ;  /* 0x000000000000794d */ /* 0x000fea0003800000 */
.L_x_4367:
[----:B------:R-:W-:-:S13]  /*b240*/  ISETP.NE.AND P0, PT, R0, 0x2, PT ;  /* 0x000000020000780c */ /* 0x000fda0003f05270 */
[----:B------:R-:W-:Y:S05]  /*b250*/  @!P0 BRA `(.L_x_4370) ;  /* 0x0000000000248947 */ /* 0x000fea0003800000 */
[----:B------:R-:W-:-:S13]  /*b260*/  ISETP.NE.AND P0, PT, R0, 0x3, PT ;  /* 0x000000030000780c */ /* 0x000fda0003f05270 */
[----:B------:R-:W-:Y:S05]  /*b270*/  @!P0 BRA `(.L_x_4371) ;  /* 0x0000000000148947 */ /* 0x000fea0003800000 */
[----:B------:R-:W-:-:S13]  /*b280*/  ISETP.NE.AND P0, PT, R0, 0x4, PT ;  /* 0x000000040000780c */ /* 0x000fda0003f05270 */
[----:B------:R-:W-:Y:S05]  /*b290*/  @P0 BRA `(.L_x_4369) ;  /* 0x0000000800e40947 */ /* 0x000fea0003800000 */
[----:B------:R-:W-:-:S05]  /*b2a0*/  SHF.R.S32.HI R3, RZ, 0x1f, R2 ;  /* 0x0000001fff037819 */ /* 0x000fca0000011402 */
[----:B------:R-:W-:Y:S01]  /*b2b0*/  STG.E.64 desc[UR36][R16.64], R2 ;  /* 0x0000000210007986 */ /* 0x000fe2000c101b24 */
[----:B------:R-:W-:Y:S05]  /*b2c0*/  EXIT ;  /* 0x000000000000794d */ /* 0x000fea0003800000 */
.L_x_4371:
[----:B------:R-:W-:Y:S01]  /*b2d0*/  STG.E desc[UR36][R16.64], R2 ;  /* 0x0000000210007986 */ /* 0x000fe2000c101924 */
[----:B------:R-:W-:Y:S05]  /*b2e0*/  EXIT ;  /* 0x000000000000794d */ /* 0x000fea0003800000 */
.L_x_4370:
[----:B------:R-:W-:Y:S01]  /*b2f0*/  STG.E.U16 desc[UR36][R16.64], R2 ;  /* 0x0000000210007986 */ /* 0x000fe2000c101524 */
[----:B------:R-:W-:Y:S05]  /*b300*/  EXIT ;  /* 0x000000000000794d */ /* 0x000fea0003800000 */
.L_x_4366:
[----:B------:R-:W-:-:S13]  /*b310*/  ISETP.GT.AND P0, PT, R0, 0x6, PT ;  /* 0x000000060000780c */ /* 0x000fda0003f04270 */
[----:B------:R-:W-:Y:S05]  /*b320*/  @P0 BRA `(.L_x_4372) ;  /* 0x00000000002c0947 */ /* 0x000fea0003800000 */
[----:B------:R-:W-:-:S13]  /*b330*/  ISETP.NE.AND P0, PT, R0, 0x5, PT ;  /* 0x000000050000780c */ /* 0x000fda0003f05270 */
[----:B------:R-:W-:Y:S05]  /*b340*/  @!P0 BRA `(.L_x_4373) ;  /* 0x0000000000148947 */ /* 0x000fea0003800000 */
[----:B------:R-:W-:-:S13]  /*b350*/  ISETP.NE.AND P0, PT, R0, 0x6, PT ;  /* 0x000000060000780c */ /* 0x000fda0003f05270 */
[----:B------:R-:W-:Y:S05]  /*b360*/  @P0 BRA `(.L_x_4369) ;  /* 0x0000000800b00947 */ /* 0x000fea0003800000 */
[----:B------:R-:W-:-:S05]  /*b370*/  I2FP.F32.S32 R3, R2 ;  /* 0x0000000200037245 */ /* 0x000fca0000201400 */
[----:B------:R-:W-:Y:S01]  /*b380*/  STG.E desc[UR36][R16.64], R3 ;  /* 0x0000000310007986 */ /* 0x000fe2000c101924 */
[----:B------:R-:W-:Y:S05]  /*b390*/  EXIT ;  /* 0x000000000000794d */ /* 0x000fea0003800000 */
.L_x_4373:
[----:B------:R-:W-:-:S04]  /*b3a0*/  I2FP.F32.S32 R0, R2 ;  /* 0x0000000200007245 */ /* 0x000fc80000201400 */
[----:B------:R-:W-:-:S05]  /*b3b0*/  F2FP.F16.F32.PACK_AB R0, RZ, R0 ;  /* 0x00000000ff00723e */ /* 0x000fca00000000ff */
[----:B------:R-:W-:Y:S01]  /*b3c0*/  STG.E.U16 desc[UR36][R16.64], R0 ;  /* 0x0000000010007986 */ /* 0x000fe2000c101524 */
[----:B------:R-:W-:Y:S05]  /*b3d0*/  EXIT ;  /* 0x000000000000794d */ /* 0x000fea0003800000 */
.L_x_4372:
        /* <DEDUP_REMOVED lines=8> */
[----:B------:R-:W-:Y:S01]  /*b460*/  STG.E.64 desc[UR36][R16.64], R2 ;  /* 0x0000000210007986 */ /* 0x000fe2000c101b24 */
[----:B------:R-:W-:Y:S05]  /*b470*/  EXIT ;  /* 0x000000000000794d */ /* 0x000fea0003800000 */
.L_x_4375:
[----:B------:R-:W-:-:S04]  /*b480*/  I2FP.F32.S32 R2, R2 ;  /* 0x0000000200027245 */ /* 0x000fc80000201400 */
[----:B------:R-:W-:-:S04]  /*b490*/  F2FP.F16.F32.PACK_AB R3, RZ, R2 ;  /* 0x00000002ff03723e */ /* 0x000fc800000000ff */
[----:B------:R-:W-:-:S05]  /*b4a0*/  PRMT R3, R3, 0x5410, RZ ;  /* 0x0000541003037816 */ /* 0x000fca00000000ff */
[----:B------:R-:W-:Y:S01]  /*b4b0*/  STG.E desc[UR36][R16.64], R3 ;  /* 0x0000000310007986 */ /* 0x000fe2000c101924 */
[----:B------:R-:W-:Y:S05]  /*b4c0*/  EXIT ;  /* 0x000000000000794d */ /* 0x000fea0003800000 */
.L_x_4374:
[----:B------:R-:W0:Y:S02]  /*b4d0*/  I2F.F64 R2, R2 ;  /* 0x0000000200027312 */ /* 0x000e240000201c00 */
[----:B0-----:R-:W-:Y:S01]  /*b4e0*/  STG.E.64 desc[UR36][R16.64], R2 ;  /* 0x0000000210007986 */ /* 0x001fe2000c101b24 */
[----:B------:R-:W-:Y:S05]  /*b4f0*/  EXIT ;  /* 0x000000000000794d */ /* 0x000fea0003800000 */
.L_x_4365:
        /* <DEDUP_REMOVED lines=10> */
[----:B------:R-:W-:Y:S01]  /*b5a0*/  STG.E.U8 desc[UR36][R16.64], R3 ;  /* 0x0000000310007986 */ /* 0x000fe2000c101124 */
[----:B------:R-:W-:Y:S05]  /*b5b0*/  EXIT ;  /* 0x000000000000794d */ /* 0x000fea0003800000 */
.L_x_4378:
[----:B------:R-:W0:Y:S01]  /*b5c0*/  I2F.F64 R4, R2 ;  /* 0x0000000200047312 */ /* 0x000e220000201c00 */
[----:B------:R-:W-:-:S05]  /*b5d0*/  CS2R R6, SRZ ;  /* 0x0000000000067805 */ /* 0x000fca000001ff00 */
[----:B0-----:R-:W-:Y:S01]  /*b5e0*/  STG.E.128 desc[UR36][R16.64], R4 ;  /* 0x0000000410007986 */ /* 0x001fe2000c101d24 */
[----:B------:R-:W-:Y:S05]  /*b5f0*/  EXIT ;  /* 0x000000000000794d */ /* 0x000fea0003800000 */
.L_x_4377:
        /* <DEDUP_REMOVED lines=21> */
.L_x_4382:
[----:B------:R-:W-:Y:S05]  /*b750*/  BSYNC B0 ;  /* 0x0000000000007941 */ /* 0x000fea0003800000 */
.L_x_4381:
[----:B------:R-:W-:-:S05]  /*b760*/  LOP3.LUT R3, R0, R3, RZ, 0xfc, !PT ;  /* 0x0000000300037212 */ /* 0x000fca00078efcff */
[----:B------:R-:W-:Y:S01]  /*b770*/  STG.E.U8 desc[UR36][R16.64], R3 ;  /* 0x0000000310007986 */ /* 0x000fe2000c101124 */
[----:B------:R-:W-:Y:S05]  /*b780*/  EXIT ;  /* 0x000000000000794d */ /* 0x000fea0003800000 */
.L_x_4380:
        /* <DEDUP_REMOVED lines=13> */
.L_x_4384:
[----:B------:R-:W-:Y:S01]  /*b860*/  IMAD.MOV.U32 R0, RZ, RZ, 0x7f ;  /* 0x0000007fff007424 */ /* 0x000fe200078e00ff */
[----:B------:R-:W-:-:S04]  /*b870*/  ISETP.GT.U32.AND P0, PT, R2, 0x7f800000, PT ;  /* 0x7f8000000200780c */ /* 0x000fc80003f04070 */
[----:B------:R-:W-:-:S09]  /*b880*/  SEL R0, R0, 0x7c, P0 ;  /* 0x0000007c00007807 */ /* 0x000fd20000000000 */
.L_x_4385:
[----:B------:R-:W-:Y:S05]  /*b890*/  BSYNC B0 ;  /* 0x0000000000007941 */ /* 0x000fea0003800000 */
.L_x_4383:
[----:B------:R-:W-:-:S04]  /*b8a0*/  LOP3.LUT R2, R3, 0x80000000, RZ, 0xc0, !PT ;  /* 0x8000000003027812 */ /* 0x000fc800078ec0ff */
[----:B------:R-:W-:-:S04]  /*b8b0*/  SHF.R.U32.HI R3, RZ, 0x18, R2 ;  /* 0x00000018ff037819 */ /* 0x000fc80000011602 */
[----:B------:R-:W-:-:S05]  /*b8c0*/  LOP3.LUT R3, R0, R3, RZ, 0xfc, !PT ;  /* 0x0000000300037212 */ /* 0x000fca00078efcff */
[----:B------:R-:W-:Y:S01]  /*b8d0*/  STG.E.U8 desc[UR36][R16.64], R3 ;  /* 0x0000000310007986 */ /* 0x000fe2000c101124 */
[----:B------:R-:W-:Y:S05]  /*b8e0*/  EXIT ;  /* 0x000000000000794d */ /* 0x000fea0003800000 */
.L_x_4379:
[----:B------:R-:W-:-:S04]  /*b8f0*/  I2FP.F32.S32 R0, R2 ;  /* 0x0000000200007245 */ /* 0x000fc80000201400 */
[----:B------:R-:W-:-:S05]  /*b900*/  F2FP.BF16.F32.PACK_AB R0, RZ, R0 ;  /* 0x00000000ff00723e */ /* 0x000fca00000010ff */
[----:B------:R-:W-:Y:S01]  /*b910*/  STG.E.U16 desc[UR36][R16.64], R0 ;  /* 0x0000000010007986 */ /* 0x000fe2000c101524 */
[----:B------:R-:W-:Y:S05]  /*b920*/  EXIT ;  /* 0x000000000000794d */ /* 0x000fea0003800000 */
.L_x_4376:
        /* <DEDUP_REMOVED lines=10> */
.L_x_4388:
        /* <DEDUP_REMOVED lines=17> */
.L_x_4391:
[----:B------:R-:W-:-:S04]  /*bae0*/  LOP3.LUT R2, R3, 0x80000000, RZ, 0xc0, !PT ;  /* 0x8000000003027812 */ /* 0x000fc800078ec0ff */
[----:B------:R-:W-:-:S04]  /*baf0*/  SHF.R.U32.HI R3, RZ, 0x18, R2 ;  /* 0x00000018ff037819 */ /* 0x000fc80000011602 */
[----:B------:R-:W-:-:S04]  /*bb00*/  LOP3.LUT R0, R0, R3, RZ, 0xfc, !PT ;  /* 0x0000000300007212 */ /* 0x000fc800078efcff */
[----:B------:R-:W-:-:S07]  /*bb10*/  PRMT R8, R0, 0x7610, R8 ;  /* 0x0000761000087816 */ /* 0x000fce0000000008 */
.L_x_4390:
[----:B------:R-:W-:Y:S05]  /*bb20*/  BSYNC B0 ;  /* 0x0000000000007941 */ /* 0x000fea0003800000 */
.L_x_4389:
[----:B------:R-:W-:Y:S01]  /*bb30*/  STG.E.U8 desc[UR36][R16.64], R8 ;  /* 0x0000000810007986 */ /* 0x000fe2000c101124 */
[----:B------:R-:W-:Y:S05]  /*bb40*/  EXIT ;  /* 0x000000000000794d */ /* 0x000fea0003800000 */
.L_x_4387:
        /* <DEDUP_REMOVED lines=17> */
.L_x_4394:
[----:B------:R-:W-:-:S04]  /*bc60*/  LOP3.LUT R2, R3, 0x80000000, RZ, 0xc0, !PT ;  /* 0x8000000003027812 */ /* 0x000fc800078ec0ff */
[----:B------:R-:W-:-:S04]  /*bc70*/  SHF.R.U32.HI R3, RZ, 0x18, R2 ;  /* 0x00000018ff037819 */ /* 0x000fc80000011602 */
[----:B------:R-:W-:-:S04]  /*bc80*/  LOP3.LUT R0, R0, R3, RZ, 0xfc, !PT ;  /* 0x0000000300007212 */ /* 0x000fc800078efcff */
[----:B------:R-:W-:-:S07]  /*bc90*/  PRMT R8, R0, 0x7610, R8 ;  /* 0x0000761000087816 */ /* 0x000fce0000000008 */
.L_x_4393:
[----:B------:R-:W-:Y:S05]  /*bca0*/  BSYNC B0 ;  /* 0x0000000000007941 */ /* 0x000fea0003800000 */
.L_x_4392:
[----:B------:R-:W-:Y:S01]  /*bcb0*/  STG.E.U8 desc[UR36][R16.64], R8 ;  /* 0x0000000810007986 */ /* 0x000fe2000c101124 */
[----:B------:R-:W-:Y:S05]  /*bcc0*/  EXIT ;  /* 0x000000000000794d */ /* 0x000fea0003800000 */
.L_x_4386:
        /* <DEDUP_REMOVED lines=22> */
.L_x_4369:
        /* <DEDUP_REMOVED lines=16> */
.L_x_4397:
[----:B------:R-:W-:Y:S05]  /*bf30*/  EXIT ;  /* 0x000000000000794d */ /* 0x000fea0003800000 */
.L_x_4396:
[----:B------:R-:W-:-:S05]  /*bf40*/  SHF.R.S32.HI R3, RZ, 0x1f, R2 ;  /* 0x0000001fff037819 */ /* 0x000fca0000011402 */
[----:B------:R-:W-:Y:S01]  /*bf50*/  STG.E.64 desc[UR36][R16.64], R2 ;  /* 0x0000000210007986 */ /* 0x000fe2000c101b24 */
[----:B------:R-:W-:Y:S05]  /*bf60*/  EXIT ;  /* 0x000000000000794d */ /* 0x000fea0003800000 */
.L_x_4395:
[----:B------:R-:W-:Y:S01]  /*bf70*/  STG.E desc[UR36][R16.64], R2 ;  /* 0x0000000210007986 */ /* 0x000fe2000c101924 */
[----:B------:R-:W-:Y:S05]  /*bf80*/  EXIT ;  /* 0x000000000000794d */ /* 0x000fea0003800000 */
.L_x_4398:
        /* <DEDUP_REMOVED lines=15> */
.L_x_5951:


//--------------------- .text._ZN2at6native27unrolled_elementwise_kernelINS0_10AbsFunctorIiEESt5arrayIPcLm2EELi4E23TrivialOffsetCalculatorILi1EjES8_NS0_6memory12LoadWithCastILi1EEENS9_13StoreWithCastILi1EEEEEviT_T0_T2_T3_T4_T5_ --------------------------
	.section	.text._ZN2at6native27unrolled_elementwise_kernelINS0_10AbsFunctorIiEESt5arrayIPcLm2EELi4E23TrivialOffsetCalculatorILi1EjES8_NS0_6memory12LoadWithCastILi1EEENS9_13StoreWithCastILi1EEEEEviT_T0_T2_T3_T4_T5_,"ax",@progbits
	.align	128
        .global         _ZN2at6native27unrolled_elementwise_kernelINS0_10AbsFunctorIiEESt5arrayIPcLm2EELi4E23TrivialOffsetCalculatorILi1EjES8_NS0_6memory12LoadWithCastILi1EEENS9_13StoreWithCastILi1EEEEEviT_T0_T2_T3_T4_T5_
        .type           _ZN2at6native27unrolled_elementwise_kernelINS0_10AbsFunctorIiEESt5arrayIPcLm2EELi4E23TrivialOffsetCalculatorILi1EjES8_NS0_6memory12LoadWithCastILi1EEENS9_13StoreWithCastILi1EEEEEviT_T0_T2_T3_T4_T5_,@function
        .size           _ZN2at6native27unrolled_elementwise_kernelINS0_10AbsFunctorIiEESt5arrayIPcLm2EELi4E23TrivialOffsetCalculatorILi1EjES8_NS0_6memory12LoadWithCastILi1EEENS9_13StoreWithCastILi1EEEEEviT_T0_T2_T3_T4_T5_,(.L_x_5952 - _ZN2at6native27unrolled_elementwise_kernelINS0_10AbsFunctorIiEESt5arrayIPcLm2EELi4E23TrivialOffsetCalculatorILi1EjES8_NS0_6memory12LoadWithCastILi1EEENS9_13StoreWithCastILi1EEEEEviT_T0_T2_T3_T4_T5_)
        .other          _ZN2at6native27unrolled_elementwise_kernelINS0_10AbsFunctorIiEESt5arrayIPcLm2EELi4E23TrivialOffsetCalculatorILi1EjES8_NS0_6memory12LoadWithCastILi1EEENS9_13StoreWithCastILi1EEEEEviT_T0_T2_T3_T4_T5_,@"STO_CUDA_ENTRY STV_DEFAULT"
_ZN2at6native27unrolled_elementwise_kernelINS0_10AbsFunctorIiEESt5arrayIPcLm2EELi4E23TrivialOffsetCalculatorILi1EjES8_NS0_6memory12LoadWithCastILi1EEENS9_13StoreWithCastILi1EEEEEviT_T0_T2_T3_T4_T5_:
.text._ZN2at6native27unrolled_elementwise_kernelINS0_10AbsFunctorIiEESt5arrayIPcLm2EELi4E23TrivialOffsetCalculatorILi1EjES8_NS0_6memory12LoadWithCastILi1EEENS9_13StoreWithCastILi1EEEEEviT_T0_T2_T3_T4_T5_:
        /* <DEDUP_REMOVED lines=31> */
.L_x_4404:
[----:B------:R3:W5:Y:S01]  /*01f0*/  LDG.E.U8 R26, desc[UR36][R4.64] ;  /* 0x00000024041a7981 */ /* 0x000762000c1e1100 */
[----:B------:R-:W-:Y:S05]  /*0200*/  BRA `(.L_x_4406) ;  /* 0x0000000c00387947 */ /* 0x000fea0003800000 */
.L_x_4403:
        /* <DEDUP_REMOVED lines=8> */
.L_x_4408:
[----:B------:R1:W5:Y:S01]  /*0290*/  LDG.E R26, desc[UR36][R4.64] ;  /* 0x00000024041a7981 */ /* 0x000362000c1e1900 */
[----:B------:R-:W-:Y:S05]  /*02a0*/  BRA `(.L_x_4406) ;  /* 0x0000000c00107947 */ /* 0x000fea0003800000 */
.L_x_4407:
[----:B------:R2:W5:Y:S01]  /*02b0*/  LDG.E.S16 R26, desc[UR36][R4.64] ;  /* 0x00000024041a7981 */ /* 0x000562000c1e1700 */
[----:B------:R-:W-:Y:S05]  /*02c0*/  BRA `(.L_x_4406) ;  /* 0x0000000c00087947 */ /* 0x000fea0003800000 */
.L_x_4402:
        /* <DEDUP_REMOVED lines=9> */
.L_x_4410:
[----:B------:R-:W2:Y:S02]  /*0360*/  LDG.E.U16 R4, desc[UR36][R4.64] ;  /* 0x0000002404047981 */ /* 0x000ea4000c1e1500 */
[----:B--2---:R-:W-:-:S06]  /*0370*/  HADD2.F32 R26, -RZ, R4.H0_H0 ;  /* 0x20000004ff1a7230 */ /* 0x004fcc0000004100 */
[----:B------:R-:W0:Y:S01]  /*0380*/  F2I.FTZ.TRUNC.NTZ R26, R26 ;  /* 0x0000001a001a7305 */ /* 0x000e22000021f100 */
[----:B------:R-:W-:Y:S05]  /*0390*/  BRA `(.L_x_4406) ;  /* 0x0000000800d47947 */ /* 0x000fea0003800000 */
.L_x_4409:
        /* <DEDUP_REMOVED lines=9> */
.L_x_4412:
[----:B------:R-:W2:Y:S02]  /*0430*/  LDG.E.U16 R4, desc[UR36][R4.64] ;  /* 0x0000002404047981 */ /* 0x000ea4000c1e1500 */
[----:B--2---:R-:W-:-:S06]  /*0440*/  HADD2.F32 R26, -RZ, R4.H0_H0 ;  /* 0x20000004ff1a7230 */ /* 0x004fcc0000004100 */
[----:B------:R-:W0:Y:S01]  /*0450*/  F2I.FTZ.TRUNC.NTZ R26, R26 ;  /* 0x0000001a001a7305 */ /* 0x000e22000021f100 */
[----:B------:R-:W-:Y:S05]  /*0460*/  BRA `(.L_x_4406) ;  /* 0x0000000800a07947 */ /* 0x000fea0003800000 */
.L_x_4411:
[----:B------:R-:W2:Y:S02]  /*0470*/  LDG.E.64 R26, desc[UR36][R4.64] ;  /* 0x00000024041a7981 */ /* 0x000ea4000c1e1b00 */
[----:B--2---:R0:W1:Y:S01]  /*0480*/  F2I.F64.TRUNC R26, R26 ;  /* 0x0000001a001a7311 */ /* 0x004062000030d100 */
[----:B------:R-:W-:Y:S05]  /*0490*/  BRA `(.L_x_4406) ;  /* 0x0000000800947947 */ /* 0x000fea0003800000 */
.L_x_4401:
        /* <DEDUP_REMOVED lines=12> */
.L_x_4415:
[----:B------:R-:W2:Y:S02]  /*0560*/  LDG.E.64 R4, desc[UR36][R4.64] ;  /* 0x0000002404047981 */ /* 0x000ea4000c1e1b00 */
[----:B--2---:R0:W1:Y:S01]  /*0570*/  F2I.F64.TRUNC R26, R4 ;  /* 0x00000004001a7311 */ /* 0x004062000030d100 */
[----:B------:R-:W-:Y:S05]  /*0580*/  BRA `(.L_x_4406) ;  /* 0x0000000800587947 */ /* 0x000fea0003800000 */
.L_x_4414:
        /* <DEDUP_REMOVED lines=27> */
.L_x_4417:
        /* <DEDUP_REMOVED lines=13> */
[----:B------:R0:W1:Y:S01]  /*0810*/  F2I.FTZ.TRUNC.NTZ R26, R0 ;  /* 0x00000000001a7305 */ /* 0x000062000021f100 */
[----:B------:R-:W-:Y:S05]  /*0820*/  BRA `(.L_x_4406) ;  /* 0x0000000400b07947 */ /* 0x000fea0003800000 */
.L_x_4416:
[----:B------:R-:W2:Y:S02]  /*0830*/  LDG.E.U16 R26, desc[UR36][R4.64] ;  /* 0x00000024041a7981 */ /* 0x000ea4000c1e1500 */
[----:B--2---:R-:W-:-:S06]  /*0840*/  IMAD.U32 R26, R26, 0x10000, RZ ;  /* 0x000100001a1a7824 */ /* 0x004fcc00078e00ff */
[----:B------:R-:W0:Y:S01]  /*0850*/  F2I.FTZ.TRUNC.NTZ R26, R26 ;  /* 0x0000001a001a7305 */ /* 0x000e22000021f100 */
[----:B------:R-:W-:Y:S05]  /*0860*/  BRA `(.L_x_4406) ;  /* 0x0000000400a07947 */ /* 0x000fea0003800000 */
.L_x_4413:
        /* <DEDUP_REMOVED lines=10> */
.L_x_4420:
        /* <DEDUP_REMOVED lines=21> */
.L_x_4424:
[----:B------:R-:W-:Y:S05]  /*0a60*/  BSYNC B1 ;  /* 0x0000000000017941 */ /* 0x000fea0003800000 */
.L_x_4423:
[----:B------:R-:W-:Y:S01]  /*0a70*/  IMAD.SHL.U32 R3, R3, 0x100000, RZ ;  /* 0x0010000003037824 */ /* 0x000fe200078e00ff */
[----:B------:R-:W-:-:S04]  /*0a80*/  LEA R5, R0, 0x3b800000, 0x17 ;  /* 0x3b80000000057811 */ /* 0x000fc800078eb8ff */
[----:B------:R-:W-:-:S07]  /*0a90*/  LOP3.LUT R26, R5, R3, R26, 0xfe, !PT ;  /* 0x00000003051a7212 */ /* 0x000fce00078efe1a */
.L_x_4422:
[----:B------:R-:W-:Y:S05]  /*0aa0*/  BSYNC B0 ;  /* 0x0000000000007941 */ /* 0x000fea0003800000 */
.L_x_4421:
[----:B------:R-:W0:Y:S01]  /*0ab0*/  F2I.FTZ.TRUNC.NTZ R26, R26 ;  /* 0x0000001a001a7305 */ /* 0x000e22000021f100 */
[----:B------:R-:W-:Y:S05]  /*0ac0*/  BRA `(.L_x_4406) ;  /* 0x0000000400087947 */ /* 0x000fea0003800000 */
.L_x_4419:
        /* <DEDUP_REMOVED lines=21> */
.L_x_4428:
[----:B------:R-:W-:Y:S05]  /*0c20*/  BSYNC B1 ;  /* 0x0000000000017941 */ /* 0x000fea0003800000 */
.L_x_4427:
[----:B------:R-:W-:Y:S01]  /*0c30*/  IMAD.SHL.U32 R3, R3, 0x200000, RZ ;  /* 0x0020000003037824 */ /* 0x000fe200078e00ff */
[----:B------:R-:W-:-:S04]  /*0c40*/  LEA R5, R0, 0x37800000, 0x17 ;  /* 0x3780000000057811 */ /* 0x000fc800078eb8ff */
[----:B------:R-:W-:-:S07]  /*0c50*/  LOP3.LUT R26, R5, R3, R26, 0xfe, !PT ;  /* 0x00000003051a7212 */ /* 0x000fce00078efe1a */
.L_x_4426:
[----:B------:R-:W-:Y:S05]  /*0c60*/  BSYNC B0 ;  /* 0x0000000000007941 */ /* 0x000fea0003800000 */
.L_x_4425:
[----:B------:R-:W0:Y:S01]  /*0c70*/  F2I.FTZ.TRUNC.NTZ R26, R26 ;  /* 0x0000001a001a7305 */ /* 0x000e22000021f100 */
[----:B------:R-:W-:Y:S05]  /*0c80*/  BRA `(.L_x_4406) ;  /* 0x0000000000987947 */ /* 0x000fea0003800000 */
.L_x_4418:
        /* <DEDUP_REMOVED lines=14> */
.L_x_4432:
[----:B------:R-:W-:Y:S05]  /*0d70*/  BSYNC B0 ;  /* 0x0000000000007941 */ /* 0x000fea0003800000 */
.L_x_4431:
[----:B------:R-:W0:Y:S01]  /*0d80*/  F2I.FTZ.TRUNC.NTZ R26, R26 ;  /* 0x0000001a001a7305 */ /* 0x000e22000021f100 */
[----:B------:R-:W-:Y:S05]  /*0d90*/  BRA `(.L_x_4406) ;  /* 0x0000000000547947 */ /* 0x000fea0003800000 */
.L_x_4405:
        /* <DEDUP_REMOVED lines=17> */
.L_x_4433:
[----:B------:R-:W-:Y:S05]  /*0eb0*/  BRA `(.L_x_4406) ;  /* 0x00000000000c7947 */ /* 0x000fea0003800000 */
.L_x_4430:
[----:B------:R0:W5:Y:S01]  /*0ec0*/  LDG.E R26, desc[UR36][R4.64] ;  /* 0x00000024041a7981 */ /* 0x000162000c1e1900 */
[----:B------:R-:W-:Y:S05]  /*0ed0*/  BRA `(.L_x_4406) ;  /* 0x0000000000047947 */ /* 0x000fea0003800000 */
.L_x_4429:
[----:B------:R0:W5:Y:S02]  /*0ee0*/  LDG.E R26, desc[UR36][R4.64] ;  /* 0x00000024041a7981 */ /* 0x000164000c1e1900 */
.L_x_4406:
[----:B------:R-:W2:Y:S02]  /*0ef0*/  S2R R19, SR_TID.X ;  /* 0x0000000000137919 */ /* 0x000ea40000002100 */
[----:B--2---:R-:W-:-:S07]  /*0f00*/  VIADD R19, R19, 0x80 ;  /* 0x0000008013137836 */ /* 0x004fce0000000000 */
.L_x_4400:
[----:B------:R-:W-:Y:S05]  /*0f10*/  BSYNC B6 ;  /* 0x0000000000067941 */ /* 0x000fea0003800000 */
.L_x_4399:
        /* <DEDUP_REMOVED lines=23> */
.L_x_4439:
[----:B------:R0:W5:Y:S01]  /*1090*/  LDG.E.U8 R25, desc[UR36][R4.64] ;  /* 0x0000002404197981 */ /* 0x000162000c1e1100 */
[----:B------:R-:W-:Y:S05]  /*10a0*/  BRA `(.L_x_4441) ;  /* 0x0000000c00347947 */ /* 0x000fea0003800000 */
.L_x_4438:
        /* <DEDUP_REMOVED lines=8> */
.L_x_4443:
[----:B------:R0:W5:Y:S01]  /*1130*/  LDG.E R25, desc[UR36][R4.64] ;  /* 0x0000002404197981 */ /* 0x000162000c1e1900 */
[----:B------:R-:W-:Y:S05]  /*1140*/  BRA `(.L_x_4441) ;  /* 0x0000000c000c7947 */ /* 0x000fea0003800000 */
.L_x_4442:
[----:B------:R0:W5:Y:S01]  /*1150*/  LDG.E.S16 R25, desc[UR36][R4.64] ;  /* 0x0000002404197981 */ /* 0x000162000c1e1700 */
[----:B------:R-:W-:Y:S05]  /*1160*/  BRA `(.L_x_4441) ;  /* 0x0000000c00047947 */ /* 0x000fea0003800000 */
.L_x_4437:
        /* <DEDUP_REMOVED lines=9> */
.L_x_4445:
[----:B------:R-:W2:Y:S02]  /*1200*/  LDG.E.U16 R4, desc[UR36][R4.64] ;  /* 0x0000002404047981 */ /* 0x000ea4000c1e1500 */
[----:B--2---:R-:W-:-:S06]  /*1210*/  HADD2.F32 R25, -RZ, R4.H0_H0 ;  /* 0x20000004ff197230 */ /* 0x004fcc0000004100 */
[----:B------:R-:W0:Y:S01]  /*1220*/  F2I.FTZ.TRUNC.NTZ R25, R25 ;  /* 0x0000001900197305 */ /* 0x000e22000021f100 */
[----:B------:R-:W-:Y:S05]  /*1230*/  BRA `(.L_x_4441) ;  /* 0x0000000800d07947 */ /* 0x000fea0003800000 */
.L_x_4444:
        /* <DEDUP_REMOVED lines=9> */
.L_x_4447:
[----:B------:R-:W2:Y:S02]  /*12d0*/  LDG.E.U16 R4, desc[UR36][R4.64] ;  /* 0x0000002404047981 */ /* 0x000ea4000c1e1500 */
[----:B--2---:R-:W-:-:S06]  /*12e0*/  HADD2.F32 R25, -RZ, R4.H0_H0 ;  /* 0x20000004ff197230 */ /* 0x004fcc0000004100 */
[----:B------:R-:W0:Y:S01]  /*12f0*/  F2I.FTZ.TRUNC.NTZ R25, R25 ;  /* 0x0000001900197305 */ /* 0x000e22000021f100 */
[----:B------:R-:W-:Y:S05]  /*1300*/  BRA `(.L_x_4441) ;  /* 0x00000008009c7947 */ /* 0x000fea0003800000 */
.L_x_4446:
[----:B------:R-:W2:Y:S02]  /*1310*/  LDG.E.64 R4, desc[UR36][R4.64] ;  /* 0x0000002404047981 */ /* 0x000ea4000c1e1b00 */
[----:B--2---:R0:W1:Y:S01]  /*1320*/  F2I.F64.TRUNC R25, R4 ;  /* 0x0000000400197311 */ /* 0x004062000030d100 */
[----:B------:R-:W-:Y:S05]  /*1330*/  BRA `(.L_x_4441) ;  /* 0x0000000800907947 */ /* 0x000fea0003800000 */
.L_x_4436:
        /* <DEDUP_REMOVED lines=12> */
.L_x_4450:
[----:B------:R-:W2:Y:S02]  /*1400*/  LDG.E.64 R4, desc[UR36][R4.64] ;  /* 0x0000002404047981 */ /* 0x000ea4000c1e1b00 */
[----:B--2---:R0:W1:Y:S01]  /*1410*/  F2I.F64.TRUNC R25, R4 ;  /* 0x0000000400197311 */ /* 0x004062000030d100 */
[----:B------:R-:W-:Y:S05]  /*1420*/  BRA `(.L_x_4441) ;  /* 0x0000000800547947 */ /* 0x000fea0003800000 */
.L_x_4449:
        /* <DEDUP_REMOVED lines=27> */
.L_x_4452:
        /* <DEDUP_REMOVED lines=12> */
[----:B------:R2:W3:Y:S01]  /*16a0*/  F2I.FTZ.TRUNC.NTZ R25, R0 ;  /* 0x0000000000197305 */ /* 0x0004e2000021f100 */
[----:B------:R-:W-:Y:S05]  /*16b0*/  BRA `(.L_x_4441) ;  /* 0x0000000400b07947 */ /* 0x000fea0003800000 */
.L_x_4451:
[----:B------:R-:W2:Y:S02]  /*16c0*/  LDG.E.U16 R25, desc[UR36][R4.64] ;  /* 0x0000002404197981 */ /* 0x000ea4000c1e1500 */
[----:B--2---:R-:W-:-:S06]  /*16d0*/  IMAD.U32 R25, R25, 0x10000, RZ ;  /* 0x0001000019197824 */ /* 0x004fcc00078e00ff */
[----:B------:R-:W4:Y:S01]  /*16e0*/  F2I.FTZ.TRUNC.NTZ R25, R25 ;  /* 0x0000001900197305 */ /* 0x000f22000021f100 */
[----:B------:R-:W-:Y:S05]  /*16f0*/  BRA `(.L_x_4441) ;  /* 0x0000000400a07947 */ /* 0x000fea0003800000 */
.L_x_4448:
        /* <DEDUP_REMOVED lines=10> */
.L_x_4455:
        /* <DEDUP_REMOVED lines=21> */
.L_x_4459:
[----:B------:R-:W-:Y:S05]  /*18f0*/  BSYNC B1 ;  /* 0x0000000000017941 */ /* 0x000fea0003800000 */
.L_x_4458:
[----:B------:R-:W-:Y:S01]  /*1900*/  IMAD.SHL.U32 R3, R3, 0x100000, RZ ;  /* 0x0010000003037824 */ /* 0x000fe200078e00ff */
[----:B------:R-:W-:-:S04]  /*1910*/  LEA R0, R0, 0x3b800000, 0x17 ;  /* 0x3b80000000007811 */ /* 0x000fc800078eb8ff */
[----:B------:R-:W-:-:S07]  /*1920*/  LOP3.LUT R25, R0, R3, R25, 0xfe, !PT ;  /* 0x0000000300197212 */ /* 0x000fce00078efe19 */
.L_x_4457:
[----:B------:R-:W-:Y:S05]  /*1930*/  BSYNC B0 ;  /* 0x0000000000007941 */ /* 0x000fea0003800000 */
.L_x_4456:
[----:B------:R-:W0:Y:S01]  /*1940*/  F2I.FTZ.TRUNC.NTZ R25, R25 ;  /* 0x0000001900197305 */ /* 0x000e22000021f100 */
[----:B------:R-:W-:Y:S05]  /*1950*/  BRA `(.L_x_4441) ;  /* 0x0000000400087947 */ /* 0x000fea0003800000 */
.L_x_4454:
        /* <DEDUP_REMOVED lines=21> */
.L_x_4463:
[----:B------:R-:W-:Y:S05]  /*1ab0*/  BSYNC B1 ;  /* 0x0000000000017941 */ /* 0x000fea0003800000 */
.L_x_4462:
[----:B------:R-:W-:Y:S01]  /*1ac0*/  IMAD.SHL.U32 R3, R3, 0x200000, RZ ;  /* 0x0020000003037824 */ /* 0x000fe200078e00ff */
[----:B------:R-:W-:-:S04]  /*1ad0*/  LEA R0, R0, 0x37800000, 0x17 ;  /* 0x3780000000007811 */ /* 0x000fc800078eb8ff */
[----:B------:R-:W-:-:S07]  /*1ae0*/  LOP3.LUT R25, R0, R3, R25, 0xfe, !PT ;  /* 0x0000000300197212 */ /* 0x000fce00078efe19 */
.L_x_4461:
[----:B------:R-:W-:Y:S05]  /*1af0*/  BSYNC B0 ;  /* 0x0000000000007941 */ /* 0x000fea0003800000 */
.L_x_4460:
[----:B------:R-:W0:Y:S01]  /*1b00*/  F2I.FTZ.TRUNC.NTZ R25, R25 ;  /* 0x0000001900197305 */ /* 0x000e22000021f100 */
[----:B------:R-:W-:Y:S05]  /*1b10*/  BRA `(.L_x_4441) ;  /* 0x0000000000987947 */ /* 0x000fea0003800000 */
.L_x_4453:
        /* <DEDUP_REMOVED lines=14> */
.L_x_4467:
[----:B------:R-:W-:Y:S05]  /*1c00*/  BSYNC B0 ;  /* 0x0000000000007941 */ /* 0x000fea0003800000 */
.L_x_4466:
[----:B------:R-:W0:Y:S01]  /*1c10*/  F2I.FTZ.TRUNC.NTZ R25, R25 ;  /* 0x0000001900197305 */ /* 0x000e22000021f100 */
[----:B------:R-:W-:Y:S05]  /*1c20*/  BRA `(.L_x_4441) ;  /* 0x0000000000547947 */ /* 0x000fea0003800000 */
.L_x_4440:
        /* <DEDUP_REMOVED lines=16> */
[----:B0----5:R-:W-:Y:S05]  /*1d30*/  CALL.ABS.NOINC R14 ;  /* 0x000000000e007343 */ /* 0x021fea0003c00000 */
.L_x_4468:
[----:B------:R-:W-:Y:S05]  /*1d40*/  BRA `(.L_x_4441) ;  /* 0x00000000000c7947 */ /* 0x000fea0003800000 */
.L_x_4465:
[----:B------:R0:W5:Y:S01]  /*1d50*/  LDG.E R25, desc[UR36][R4.64] ;  /* 0x0000002404197981 */ /* 0x000162000c1e1900 */
[----:B------:R-:W-:Y:S05]  /*1d60*/  BRA `(.L_x_4441) ;  /* 0x0000000000047947 */ /* 0x000fea0003800000 */
.L_x_4464:
[----:B------:R0:W5:Y:S02]  /*1d70*/  LDG.E R25, desc[UR36][R4.64] ;  /* 0x0000002404197981 */ /* 0x000164000c1e1900 */
.L_x_4441:
[----:B------:R-:W-:-:S07]  /*1d80*/  VIADD R19, R19, 0x80 ;  /* 0x0000008013137836 */ /* 0x000fce0000000000 */
.L_x_4435:
[----:B------:R-:W-:Y:S05]  /*1d90*/  BSYNC B6 ;  /* 0x0000000000067941 */ /* 0x000fea0003800000 */
.L_x_4434:
[----:B------:R-:W-:Y:S01]  /*1da0*/  ISETP.GE.AND P0, PT, R19, R22, PT ;  /* 0x000000161300720c */ /* 0x000fe20003f06270 */
[----:B------:R-:W-:Y:S01]  /*1db0*/  BSSY B6, `(.L_x_4469) ;  /* 0x00000e7000067945 */ /* 0x000fe20003800000 */
[----:B------:R-:W-:-:S11]  /*1dc0*/  CS2R R16, SRZ ;  /* 0x0000000000107805 */ /* 0x000fd6000001ff00 */
[----:B------:R-:W-:Y:S05]  /*1dd0*/  @P0 BRA `(.L_x_4470) ;  /* 0x0000000c00900947 */ /* 0x000fea0003800000 */
[----:B01-34-:R-:W0:Y:S01]  /*1de0*/  LDC.64 R4, c[0x0][0x220] ;  /* 0x00008800ff047b82 */ /* 0x01be220000000a00 */
        /* <DEDUP_REMOVED lines=19> */
.L_x_4474:
[----:B------:R0:W5:Y:S01]  /*1f20*/  LDG.E.U8 R17, desc[UR36][R4.64] ;  /* 0x0000002404117981 */ /* 0x000162000c1e1100 */
[----:B------:R-:W-:Y:S05]  /*1f30*/  BRA `(.L_x_4476) ;  /* 0x0000000c00347947 */ /* 0x000fea0003800000 */
.L_x_4473:
        /* <DEDUP_REMOVED lines=8> */
.L_x_4478:
[----:B------:R0:W5:Y:S01]  /*1fc0*/  LDG.E R17, desc[UR36][R4.64] ;  /* 0x0000002404117981 */ /* 0x000162000c1e1900 */
[----:B------:R-:W-:Y:S05]  /*1fd0*/  BRA `(.L_x_4476) ;  /* 0x0000000c000c7947 */ /* 0x000fea0003800000 */
.L_x_4477:
[----:B------:R0:W5:Y:S01]  /*1fe0*/  LDG.E.S16 R17, desc[UR36][R4.64] ;  /* 0x0000002404117981 */ /* 0x000162000c1e1700 */
[----:B------:R-:W-:Y:S05]  /*1ff0*/  BRA `(.L_x_4476) ;  /* 0x0000000c00047947 */ /* 0x000fea0003800000 */
.L_x_4472:
        /* <DEDUP_REMOVED lines=9> */
.L_x_4480:
[----:B------:R-:W2:Y:S02]  /*2090*/  LDG.E.U16 R4, desc[UR36][R4.64] ;  /* 0x0000002404047981 */ /* 0x000ea4000c1e1500 */
[----:B--2---:R-:W-:-:S06]  /*20a0*/  HADD2.F32 R17, -RZ, R4.H0_H0 ;  /* 0x20000004ff117230 */ /* 0x004fcc0000004100 */
[----:B------:R-:W0:Y:S01]  /*20b0*/  F2I.FTZ.TRUNC.NTZ R17, R17 ;  /* 0x0000001100117305 */ /* 0x000e22000021f100 */
[----:B------:R-:W-:Y:S05]  /*20c0*/  BRA `(.L_x_4476) ;  /* 0x0000000800d07947 */ /* 0x000fea0003800000 */
.L_x_4479:
        /* <DEDUP_REMOVED lines=9> */
.L_x_4482:
[----:B------:R-:W2:Y:S02]  /*2160*/  LDG.E.U16 R4, desc[UR36][R4.64] ;  /* 0x0000002404047981 */ /* 0x000ea4000c1e1500 */
[----:B--2---:R-:W-:-:S06]  /*2170*/  HADD2.F32 R17, -RZ, R4.H0_H0 ;  /* 0x20000004ff117230 */ /* 0x004fcc0000004100 */
[----:B------:R-:W0:Y:S01]  /*2180*/  F2I.FTZ.TRUNC.NTZ R17, R17 ;  /* 0x0000001100117305 */ /* 0x000e22000021f100 */
[----:B------:R-:W-:Y:S05]  /*2190*/  BRA `(.L_x_4476) ;  /* 0x00000008009c7947 */ /* 0x000fea0003800000 */
.L_x_4481:
[----:B------:R-:W2:Y:S02]  /*21a0*/  LDG.E.64 R4, desc[UR36][R4.64] ;  /* 0x0000002404047981 */ /* 0x000ea4000c1e1b00 */
[----:B--2---:R0:W1:Y:S01]  /*21b0*/  F2I.F64.TRUNC R17, R4 ;  /* 0x0000000400117311 */ /* 0x004062000030d100 */
[----:B------:R-:W-:Y:S05]  /*21c0*/  BRA `(.L_x_4476) ;  /* 0x0000000800907947 */ /* 0x000fea0003800000 */
.L_x_4471:
        /* <DEDUP_REMOVED lines=12> */
.L_x_4485:
[----:B------:R-:W2:Y:S02]  /*2290*/  LDG.E.64 R4, desc[UR36][R4.64] ;  /* 0x0000002404047981 */ /* 0x000ea4000c1e1b00 */
[----:B--2---:R0:W1:Y:S01]  /*22a0*/  F2I.F64.TRUNC R17, R4 ;  /* 0x0000000400117311 */ /* 0x004062000030d100 */
[----:B------:R-:W-:Y:S05]  /*22b0*/  BRA `(.L_x_4476) ;  /* 0x0000000800547947 */ /* 0x000fea0003800000 */
.L_x_4484:
        /* <DEDUP_REMOVED lines=27> */
.L_x_4487:
        /* <DEDUP_REMOVED lines=14> */
.L_x_4486:
[----:B------:R-:W2:Y:S02]  /*2550*/  LDG.E.U16 R17, desc[UR36][R4.64] ;  /* 0x0000002404117981 */ /* 0x000ea4000c1e1500 */
[----:B--2---:R-:W-:-:S06]  /*2560*/  IMAD.U32 R17, R17, 0x10000, RZ ;  /* 0x0001000011117824 */ /* 0x004fcc00078e00ff */
[----:B------:R-:W0:Y:S01]  /*2570*/  F2I.FTZ.TRUNC.NTZ R17, R17 ;  /* 0x0000001100117305 */ /* 0x000e22000021f100 */
[----:B------:R-:W-:Y:S05]  /*2580*/  BRA `(.L_x_4476) ;  /* 0x0000000400a07947 */ /* 0x000fea0003800000 */
.L_x_4483:
        /* <DEDUP_REMOVED lines=10> */
.L_x_4490:
        /* <DEDUP_REMOVED lines=21> */
.L_x_4494:
[----:B------:R-:W-:Y:S05]  /*2780*/  BSYNC B1 ;  /* 0x0000000000017941 */ /* 0x000fea0003800000 */
.L_x_4493:
[----:B------:R-:W-:Y:S01]  /*2790*/  IMAD.SHL.U32 R3, R3, 0x100000, RZ ;  /* 0x0010000003037824 */ /* 0x000fe200078e00ff */
[----:B------:R-:W-:-:S04]  /*27a0*/  LEA R0, R0, 0x3b800000, 0x17 ;  /* 0x3b80000000007811 */ /* 0x000fc800078eb8ff */
[----:B------:R-:W-:-:S07]  /*27b0*/  LOP3.LUT R17, R0, R3, R17, 0xfe, !PT ;  /* 0x0000000300117212 */ /* 0x000fce00078efe11 */
.L_x_4492:
[----:B------:R-:W-:Y:S05]  /*27c0*/  BSYNC B0 ;  /* 0x0000000000007941 */ /* 0x000fea0003800000 */
.L_x_4491:
[----:B------:R-:W1:Y:S01]  /*27d0*/  F2I.FTZ.TRUNC.NTZ R17, R17 ;  /* 0x0000001100117305 */ /* 0x000e62000021f100 */
[----:B------:R-:W-:Y:S05]  /*27e0*/  BRA `(.L_x_4476) ;  /* 0x0000000400087947 */ /* 0x000fea0003800000 */
.L_x_4489:
        /* <DEDUP_REMOVED lines=21> */
.L_x_4498:
[----:B------:R-:W-:Y:S05]  /*2940*/  BSYNC B1 ;  /* 0x0000000000017941 */ /* 0x000fea0003800000 */
.L_x_4497:
[----:B------:R-:W-:Y:S01]  /*2950*/  IMAD.SHL.U32 R3, R3, 0x200000, RZ ;  /* 0x0020000003037824 */ /* 0x000fe200078e00ff */
[----:B------:R-:W-:-:S04]  /*2960*/  LEA R0, R0, 0x37800000, 0x17 ;  /* 0x3780000000007811 */ /* 0x000fc800078eb8ff */
[----:B------:R-:W-:-:S07]  /*2970*/  LOP3.LUT R17, R0, R3, R17, 0xfe, !PT ;  /* 0x0000000300117212 */ /* 0x000fce00078efe11 */
.L_x_4496:
[----:B------:R-:W-:Y:S05]  /*2980*/  BSYNC B0 ;  /* 0x0000000000007941 */ /* 0x000fea0003800000 */
.L_x_4495:
[----:B------:R-:W2:Y:S01]  /*2990*/  F2I.FTZ.TRUNC.NTZ R17, R17 ;  /* 0x0000001100117305 */ /* 0x000ea2000021f100 */
[----:B------:R-:W-:Y:S05]  /*29a0*/  BRA `(.L_x_4476) ;  /* 0x0000000000987947 */ /* 0x000fea0003800000 */
.L_x_4488:
        /* <DEDUP_REMOVED lines=14> */
.L_x_4502:
[----:B------:R-:W-:Y:S05]  /*2a90*/  BSYNC B0 ;  /* 0x0000000000007941 */ /* 0x000fea0003800000 */
.L_x_4501:
[----:B------:R-:W4:Y:S01]  /*2aa0*/  F2I.FTZ.TRUNC.NTZ R17, R17 ;  /* 0x0000001100117305 */ /* 0x000f22000021f100 */
[----:B------:R-:W-:Y:S05]  /*2ab0*/  BRA `(.L_x_4476) ;  /* 0x0000000000547947 */ /* 0x000fea0003800000 */
.L_x_4475:
        /* <DEDUP_REMOVED lines=17> */
.L_x_4503:
[----:B------:R-:W-:Y:S05]  /*2bd0*/  BRA `(.L_x_4476) ;  /* 0x00000000000c7947 */ /* 0x000fea0003800000 */
.L_x_4500:
[----:B------:R0:W5:Y:S01]  /*2be0*/  LDG.E R17, desc[UR36][R4.64] ;  /* 0x0000002404117981 */ /* 0x000162000c1e1900 */
[----:B------:R-:W-:Y:S05]  /*2bf0*/  BRA `(.L_x_4476) ;  /* 0x0000000000047947 */ /* 0x000fea0003800000 */
.L_x_4499:
[----:B------:R3:W5:Y:S02]  /*2c00*/  LDG.E R17, desc[UR36][R4.64] ;  /* 0x0000002404117981 */ /* 0x000764000c1e1900 */
.L_x_4476:
[----:B------:R-:W-:-:S07]  /*2c10*/  VIADD R19, R19, 0x80 ;  /* 0x0000008013137836 */ /* 0x000fce0000000000 */
.L_x_4470:
[----:B------:R-:W-:Y:S05]  /*2c20*/  BSYNC B6 ;  /* 0x0000000000067941 */ /* 0x000fea0003800000 */
.L_x_4469:
[----:B------:R-:W-:Y:S01]  /*2c30*/  ISETP.GE.AND P0, PT, R19, R22, PT ;  /* 0x000000161300720c */ /* 0x000fe20003f06270 */
[----:B------:R-:W-:-:S12]  /*2c40*/  BSSY B6, `(.L_x_4504) ;  /* 0x00000e3000067945 */ /* 0x000fd80003800000 */
[----:B------:R-:W-:Y:S05]  /*2c50*/  @P0 BRA `(.L_x_4505) ;  /* 0x0000000c00840947 */ /* 0x000fea0003800000 */
[----:B01-34-:R-:W0:Y:S01]  /*2c60*/  LDC.64 R4, c[0x0][0x220] ;  /* 0x00008800ff047b82 */ /* 0x01be220000000a00 */
        /* <DEDUP_REMOVED lines=18> */
.L_x_4509:
[----:B------:R0:W5:Y:S01]  /*2d90*/  LDG.E.U8 R16, desc[UR36][R4.64] ;  /* 0x0000002404107981 */ /* 0x000162000c1e1100 */
[----:B------:R-:W-:Y:S05]  /*2da0*/  BRA `(.L_x_4505) ;  /* 0x0000000c00307947 */ /* 0x000fea0003800000 */
.L_x_4508:
        /* <DEDUP_REMOVED lines=8> */
.L_x_4512:
[----:B------:R0:W5:Y:S01]  /*2e30*/  LDG.E R16, desc[UR36][R4.64] ;  /* 0x0000002404107981 */ /* 0x000162000c1e1900 */
[----:B------:R-:W-:Y:S05]  /*2e40*/  BRA `(.L_x_4505) ;  /* 0x0000000c00087947 */ /* 0x000fea0003800000 */
.L_x_4511:
[----:B------:R0:W5:Y:S01]  /*2e50*/  LDG.E.S16 R16, desc[UR36][R4.64] ;  /* 0x0000002404107981 */ /* 0x000162000c1e1700 */
[----:B------:R-:W-:Y:S05]  /*2e60*/  BRA `(.L_x_4505) ;  /* 0x0000000c00007947 */ /* 0x000fea0003800000 */
.L_x_4507:
        /* <DEDUP_REMOVED lines=9> */
.L_x_4514:
[----:B------:R-:W2:Y:S02]  /*2f00*/  LDG.E.U16 R4, desc[UR36][R4.64] ;  /* 0x0000002404047981 */ /* 0x000ea4000c1e1500 */
[----:B--2---:R-:W-:-:S06]  /*2f10*/  HADD2.F32 R16, -RZ, R4.H0_H0 ;  /* 0x20000004ff107230 */ /* 0x004fcc0000004100 */
[----:B------:R-:W0:Y:S01]  /*2f20*/  F2I.FTZ.TRUNC.NTZ R16, R16 ;  /* 0x0000001000107305 */ /* 0x000e22000021f100 */
[----:B------:R-:W-:Y:S05]  /*2f30*/  BRA `(.L_x_4505) ;  /* 0x0000000800cc7947 */ /* 0x000fea0003800000 */
.L_x_4513:
        /* <DEDUP_REMOVED lines=9> */
.L_x_4516:
[----:B------:R-:W2:Y:S02]  /*2fd0*/  LDG.E.U16 R4, desc[UR36][R4.64] ;  /* 0x0000002404047981 */ /* 0x000ea4000c1e1500 */
[----:B--2---:R-:W-:-:S06]  /*2fe0*/  HADD2.F32 R16, -RZ, R4.H0_H0 ;  /* 0x20000004ff107230 */ /* 0x004fcc0000004100 */
[----:B------:R-:W0:Y:S01]  /*2ff0*/  F2I.FTZ.TRUNC.NTZ R16, R16 ;  /* 0x0000001000107305 */ /* 0x000e22000021f100 */
[----:B------:R-:W-:Y:S05]  /*3000*/  BRA `(.L_x_4505) ;  /* 0x0000000800987947 */ /* 0x000fea0003800000 */
.L_x_4515:
[----:B------:R-:W2:Y:S02]  /*3010*/  LDG.E.64 R4, desc[UR36][R4.64] ;  /* 0x0000002404047981 */ /* 0x000ea4000c1e1b00 */
[----:B--2---:R0:W1:Y:S01]  /*3020*/  F2I.F64.TRUNC R16, R4 ;  /* 0x0000000400107311 */ /* 0x004062000030d100 */
[----:B------:R-:W-:Y:S05]  /*3030*/  BRA `(.L_x_4505) ;  /* 0x00000008008c7947 */ /* 0x000fea0003800000 */
.L_x_4506:
        /* <DEDUP_REMOVED lines=12> */
.L_x_4519:
[----:B------:R-:W2:Y:S02]  /*3100*/  LDG.E.64 R4, desc[UR36][R4.64] ;  /* 0x0000002404047981 */ /* 0x000ea4000c1e1b00 */
[----:B--2---:R0:W1:Y:S01]  /*3110*/  F2I.F64.TRUNC R16, R4 ;  /* 0x0000000400107311 */ /* 0x004062000030d100 */
[----:B------:R-:W-:Y:S05]  /*3120*/  BRA `(.L_x_4505) ;  /* 0x0000000800507947 */ /* 0x000fea0003800000 */
.L_x_4518:
        /* <DEDUP_REMOVED lines=27> */
.L_x_4521:
        /* <DEDUP_REMOVED lines=14> */
.L_x_4520:
[----:B------:R-:W2:Y:S02]  /*33c0*/  LDG.E.U16 R16, desc[UR36][R4.64] ;  /* 0x0000002404107981 */ /* 0x000ea4000c1e1500 */
[----:B--2---:R-:W-:-:S06]  /*33d0*/  IMAD.U32 R16, R16, 0x10000, RZ ;  /* 0x0001000010107824 */ /* 0x004fcc00078e00ff */
[----:B------:R-:W0:Y:S01]  /*33e0*/  F2I.FTZ.TRUNC.NTZ R16, R16 ;  /* 0x0000001000107305 */ /* 0x000e22000021f100 */
[----:B------:R-:W-:Y:S05]  /*33f0*/  BRA `(.L_x_4505) ;  /* 0x00000004009c7947 */ /* 0x000fea0003800000 */
.L_x_4517:
        /* <DEDUP_REMOVED lines=10> */
.L_x_4524:
        /* <DEDUP_REMOVED lines=21> */
.L_x_4528:
[----:B------:R-:W-:Y:S05]  /*35f0*/  BSYNC B1 ;  /* 0x0000000000017941 */ /* 0x000fea0003800000 */
.L_x_4527:
[----:B------:R-:W-:Y:S01]  /*3600*/  IMAD.SHL.U32 R3, R3, 0x100000, RZ ;  /* 0x0010000003037824 */ /* 0x000fe200078e00ff */
[----:B------:R-:W-:-:S04]  /*3610*/  LEA R5, R0, 0x3b800000, 0x17 ;  /* 0x3b80000000057811 */ /* 0x000fc800078eb8ff */
[----:B------:R-:W-:-:S07]  /*3620*/  LOP3.LUT R16, R5, R3, R16, 0xfe, !PT ;  /* 0x0000000305107212 */ /* 0x000fce00078efe10 */
.L_x_4526:
[----:B------:R-:W-:Y:S05]  /*3630*/  BSYNC B0 ;  /* 0x0000000000007941 */ /* 0x000fea0003800000 */
.L_x_4525:
[----:B------:R-:W0:Y:S01]  /*3640*/  F2I.FTZ.TRUNC.NTZ R16, R16 ;  /* 0x0000001000107305 */ /* 0x000e22000021f100 */
[----:B------:R-:W-:Y:S05]  /*3650*/  BRA `(.L_x_4505) ;  /* 0x0000000400047947 */ /* 0x000fea0003800000 */
.L_x_4523:
        /* <DEDUP_REMOVED lines=21> */
.L_x_4532:
[----:B------:R-:W-:Y:S05]  /*37b0*/  BSYNC B1 ;  /* 0x0000000000017941 */ /* 0x000fea0003800000 */
.L_x_4531:
[----:B------:R-:W-:Y:S01]  /*37c0*/  IMAD.SHL.U32 R3, R3, 0x200000, RZ ;  /* 0x0020000003037824 */ /* 0x000fe200078e00ff */
[----:B------:R-:W-:-:S04]  /*37d0*/  LEA R5, R0, 0x37800000, 0x17 ;  /* 0x3780000000057811 */ /* 0x000fc800078eb8ff */
[----:B------:R-:W-:-:S07]  /*37e0*/  LOP3.LUT R16, R5, R3, R16, 0xfe, !PT ;  /* 0x0000000305107212 */ /* 0x000fce00078efe10 */
.L_x_4530:
[----:B------:R-:W-:Y:S05]  /*37f0*/  BSYNC B0 ;  /* 0x0000000000007941 */ /* 0x000fea0003800000 */
.L_x_4529:
[----:B------:R-:W0:Y:S01]  /*3800*/  F2I.FTZ.TRUNC.NTZ R16, R16 ;  /* 0x0000001000107305 */ /* 0x000e22000021f100 */
[----:B------:R-:W-:Y:S05]  /*3810*/  BRA `(.L_x_4505) ;  /* 0x0000000000947947 */ /* 0x000fea0003800000 */
.L_x_4522:
        /* <DEDUP_REMOVED lines=14> */
.L_x_4536:
[----:B------:R-:W-:Y:S05]  /*3900*/  BSYNC B0 ;  /* 0x0000000000007941 */ /* 0x000fea0003800000 */
.L_x_4535:
[----:B------:R-:W0:Y:S01]  /*3910*/  F2I.FTZ.TRUNC.NTZ R16, R16 ;  /* 0x0000001000107305 */ /* 0x000e22000021f100 */
[----:B------:R-:W-:Y:S05]  /*3920*/  BRA `(.L_x_4505) ;  /* 0x0000000000507947 */ /* 0x000fea0003800000 */
.L_x_4510:
        /* <DEDUP_REMOVED lines=16> */
.L_x_4537:
[----:B------:R-:W-:Y:S05]  /*3a30*/  BRA `(.L_x_4505) ;  /* 0x00000000000c7947 */ /* 0x000fea0003800000 */
.L_x_4534:
[----:B------:R0:W5:Y:S01]  /*3a40*/  LDG.E R16, desc[UR36][R4.64] ;  /* 0x0000002404107981 */ /* 0x000162000c1e1900 */
[----:B------:R-:W-:Y:S05]  /*3a50*/  BRA `(.L_x_4505) ;  /* 0x0000000000047947 */ /* 0x000fea0003800000 */
.L_x_4533:
[----:B------:R0:W5:Y:S02]  /*3a60*/  LDG.E R16, desc[UR36][R4.64] ;  /* 0x0000002404107981 */ /* 0x000164000c1e1900 */
.L_x_4505:
[----:B------:R-:W-:Y:S05]  /*3a70*/  BSYNC B6 ;  /* 0x0000000000067941 */ /* 0x000fea0003800000 */
.L_x_4504:
[----:B------:R-:W2:Y:S01]  /*3a80*/  S2R R23, SR_TID.X ;  /* 0x0000000000177919 */ /* 0x000ea20000002100 */
[----:B------:R-:W2:Y:S01]  /*3a90*/  LDC.U8 R18, c[0x0][0x234] ;  /* 0x00008d00ff127b82 */ /* 0x000ea20000000000 */
[----:B------:R-:W-:Y:S01]  /*3aa0*/  BSSY B6, `(.L_x_4538) ;  /* 0x00000f1000067945 */ /* 0x000fe20003800000 */
[----:B01-345:R-:W-:Y:S02]  /*3ab0*/  IABS R24, R25 ;  /* 0x0000001900187213 */ /* 0x03bfe40000000000 */
[----:B--2---:R-:W-:Y:S02]  /*3ac0*/  IABS R19, R17 ;  /* 0x0000001100137213 */ /* 0x004fe40000000000 */
        /* <DEDUP_REMOVED lines=8> */
[----:B------:R-:W-:Y:S01]  /*3b50*/  IMAD.MOV.U32 R0, RZ, RZ, R4 ;  /* 0x000000ffff007224 */ /* 0x000fe200078e0004 */
[----:B------:R-:W-:-:S04]  /*3b60*/  IABS R4, R26 ;  /* 0x0000001a00047213 */ /* 0x000fc80000000000 */
        /* <DEDUP_REMOVED lines=14> */
.L_x_4543:
[----:B------:R0:W-:Y:S01]  /*3c50*/  STG.E.U8 desc[UR36][R8.64], R4 ;  /* 0x0000000408007986 */ /* 0x0001e2000c101124 */
[----:B------:R-:W-:Y:S05]  /*3c60*/  BRA `(.L_x_4539) ;  /* 0x0000000c00507947 */ /* 0x000fea0003800000 */
.L_x_4542:
        /* <DEDUP_REMOVED lines=9> */
.L_x_4546:
[----:B------:R0:W-:Y:S01]  /*3d00*/  STG.E desc[UR36][R8.64], R4 ;  /* 0x0000000408007986 */ /* 0x0001e2000c101924 */
[----:B------:R-:W-:Y:S05]  /*3d10*/  BRA `(.L_x_4539) ;  /* 0x0000000c00247947 */ /* 0x000fea0003800000 */
.L_x_4545:
[----:B------:R0:W-:Y:S01]  /*3d20*/  STG.E.U16 desc[UR36][R8.64], R4 ;  /* 0x0000000408007986 */ /* 0x0001e2000c101524 */
[----:B------:R-:W-:Y:S05]  /*3d30*/  BRA `(.L_x_4539) ;  /* 0x0000000c001c7947 */ /* 0x000fea0003800000 */
.L_x_4541:
        /* <DEDUP_REMOVED lines=9> */
.L_x_4548:
[----:B------:R-:W-:-:S04]  /*3dd0*/  I2FP.F32.S32 R0, R4 ;  /* 0x0000000400007245 */ /* 0x000fc80000201400 */
[----:B------:R-:W-:-:S05]  /*3de0*/  F2FP.F16.F32.PACK_AB R0, RZ, R0 ;  /* 0x00000000ff00723e */ /* 0x000fca00000000ff */
[----:B------:R0:W-:Y:S01]  /*3df0*/  STG.E.U16 desc[UR36][R8.64], R0 ;  /* 0x0000000008007986 */ /* 0x0001e2000c101524 */
[----:B------:R-:W-:Y:S05]  /*3e00*/  BRA `(.L_x_4539) ;  /* 0x0000000800e87947 */ /* 0x000fea0003800000 */
.L_x_4547:
        /* <DEDUP_REMOVED lines=10> */
.L_x_4550:
[----:B------:R-:W-:-:S04]  /*3eb0*/  I2FP.F32.S32 R4, R4 ;  /* 0x0000000400047245 */ /* 0x000fc80000201400 */
[----:B------:R-:W-:-:S04]  /*3ec0*/  F2FP.F16.F32.PACK_AB R3, RZ, R4 ;  /* 0x00000004ff03723e */ /* 0x000fc800000000ff */
[----:B------:R-:W-:-:S05]  /*3ed0*/  PRMT R3, R3, 0x5410, RZ ;  /* 0x0000541003037816 */ /* 0x000fca00000000ff */
[----:B------:R0:W-:Y:S01]  /*3ee0*/  STG.E desc[UR36][R8.64], R3 ;  /* 0x0000000308007986 */ /* 0x0001e2000c101924 */
[----:B------:R-:W-:Y:S05]  /*3ef0*/  BRA `(.L_x_4539) ;  /* 0x0000000800ac7947 */ /* 0x000fea0003800000 */
.L_x_4549:
[----:B------:R-:W0:Y:S02]  /*3f00*/  I2F.F64 R4, R4 ;  /* 0x0000000400047312 */ /* 0x000e240000201c00 */
[----:B0-----:R0:W-:Y:S01]  /*3f10*/  STG.E.64 desc[UR36][R8.64], R4 ;  /* 0x0000000408007986 */ /* 0x0011e2000c101b24 */
[----:B------:R-:W-:Y:S05]  /*3f20*/  BRA `(.L_x_4539) ;  /* 0x0000000800a07947 */ /* 0x000fea0003800000 */
.L_x_4540:
        /* <DEDUP_REMOVED lines=12> */
.L_x_4553:
[----:B------:R-:W0:Y:S01]  /*3ff0*/  I2F.F64 R4, R4 ;  /* 0x0000000400047312 */ /* 0x000e220000201c00 */
[----:B------:R-:W-:-:S05]  /*4000*/  CS2R R6, SRZ ;  /* 0x0000000000067805 */ /* 0x000fca000001ff00 */
[----:B0-----:R0:W-:Y:S01]  /*4010*/  STG.E.128 desc[UR36][R8.64], R4 ;  /* 0x0000000408007986 */ /* 0x0011e2000c101d24 */
[----:B------:R-:W-:Y:S05]  /*4020*/  BRA `(.L_x_4539) ;  /* 0x0000000800607947 */ /* 0x000fea0003800000 */
.L_x_4552:
        /* <DEDUP_REMOVED lines=21> */
.L_x_4557:
[----:B------:R-:W-:Y:S05]  /*4180*/  BSYNC B0 ;  /* 0x0000000000007941 */ /* 0x000fea0003800000 */
.L_x_4556:
[----:B------:R-:W-:-:S05]  /*4190*/  LOP3.LUT R5, R0, R5, RZ, 0xfc, !PT ;  /* 0x0000000500057212 */ /* 0x000fca00078efcff */
[----:B------:R0:W-:Y:S01]  /*41a0*/  STG.E.U8 desc[UR36][R8.64], R5 ;  /* 0x0000000508007986 */ /* 0x0001e2000c101124 */
[----:B------:R-:W-:Y:S05]  /*41b0*/  BRA `(.L_x_4539) ;  /* 0x0000000400fc7947 */ /* 0x000fea0003800000 */
.L_x_4555:
        /* <DEDUP_REMOVED lines=13> */
.L_x_4559:
[----:B------:R-:W-:Y:S01]  /*4290*/  IMAD.MOV.U32 R0, RZ, RZ, 0x7f ;  /* 0x0000007fff007424 */ /* 0x000fe200078e00ff */
[----:B------:R-:W-:-:S04]  /*42a0*/  ISETP.GT.U32.AND P0, PT, R3, 0x7f800000, PT ;  /* 0x7f8000000300780c */ /* 0x000fc80003f04070 */
[----:B------:R-:W-:-:S09]  /*42b0*/  SEL R0, R0, 0x7c, P0 ;  /* 0x0000007c00007807 */ /* 0x000fd20000000000 */
.L_x_4560:
[----:B------:R-:W-:Y:S05]  /*42c0*/  BSYNC B0 ;  /* 0x0000000000007941 */ /* 0x000fea0003800000 */
.L_x_4558:
[----:B------:R-:W-:-:S04]  /*42d0*/  LOP3.LUT R3, R5, 0x80000000, RZ, 0xc0, !PT ;  /* 0x8000000005037812 */ /* 0x000fc800078ec0ff */
[----:B------:R-:W-:-:S04]  /*42e0*/  SHF.R.U32.HI R3, RZ, 0x18, R3 ;  /* 0x00000018ff037819 */ /* 0x000fc80000011603 */
[----:B------:R-:W-:-:S05]  /*42f0*/  LOP3.LUT R3, R0, R3, RZ, 0xfc, !PT ;  /* 0x0000000300037212 */ /* 0x000fca00078efcff */
[----:B------:R0:W-:Y:S01]  /*4300*/  STG.E.U8 desc[UR36][R8.64], R3 ;  /* 0x0000000308007986 */ /* 0x0001e2000c101124 */
[----:B------:R-:W-:Y:S05]  /*4310*/  BRA `(.L_x_4539) ;  /* 0x0000000400a47947 */ /* 0x000fea0003800000 */
.L_x_4554:
[----:B------:R-:W-:-:S04]  /*4320*/  I2FP.F32.S32 R0, R4 ;  /* 0x0000000400007245 */ /* 0x000fc80000201400 */
[----:B------:R-:W-:-:S05]  /*4330*/  F2FP.BF16.F32.PACK_AB R0, RZ, R0 ;  /* 0x00000000ff00723e */ /* 0x000fca00000010ff */
[----:B------:R0:W-:Y:S01]  /*4340*/  STG.E.U16 desc[UR36][R8.64], R0 ;  /* 0x0000000008007986 */ /* 0x0001e2000c101524 */
[----:B------:R-:W-:Y:S05]  /*4350*/  BRA `(.L_x_4539) ;  /* 0x0000000400947947 */ /* 0x000fea0003800000 */
.L_x_4551:
        /* <DEDUP_REMOVED lines=10> */
.L_x_4563:
        /* <DEDUP_REMOVED lines=17> */
.L_x_4566:
[----:B------:R-:W-:-:S04]  /*4510*/  LOP3.LUT R3, R5, 0x80000000, RZ, 0xc0, !PT ;  /* 0x8000000005037812 */ /* 0x000fc800078ec0ff */
[----:B------:R-:W-:-:S04]  /*4520*/  SHF.R.U32.HI R3, RZ, 0x18, R3 ;  /* 0x00000018ff037819 */ /* 0x000fc80000011603 */
[----:B------:R-:W-:-:S04]  /*4530*/  LOP3.LUT R0, R0, R3, RZ, 0xfc, !PT ;  /* 0x0000000300007212 */ /* 0x000fc800078efcff */
[----:B------:R-:W-:-:S07]  /*4540*/  PRMT R4, R0, 0x7610, R4 ;  /* 0x0000761000047816 */ /* 0x000fce0000000004 */
.L_x_4565:
[----:B------:R-:W-:Y:S05]  /*4550*/  BSYNC B0 ;  /* 0x0000000000007941 */ /* 0x000fea0003800000 */
.L_x_4564:
[----:B------:R3:W-:Y:S01]  /*4560*/  STG.E.U8 desc[UR36][R8.64], R4 ;  /* 0x0000000408007986 */ /* 0x0007e2000c101124 */
[----:B------:R-:W-:Y:S05]  /*4570*/  BRA `(.L_x_4539) ;  /* 0x00000004000c7947 */ /* 0x000fea0003800000 */
.L_x_4562:
        /* <DEDUP_REMOVED lines=17> */
.L_x_4569:
[----:B------:R-:W-:-:S04]  /*4690*/  LOP3.LUT R3, R5, 0x80000000, RZ, 0xc0, !PT ;  /* 0x8000000005037812 */ /* 0x000fc800078ec0ff */
[----:B------:R-:W-:-:S04]  /*46a0*/  SHF.R.U32.HI R3, RZ, 0x18, R3 ;  /* 0x00000018ff037819 */ /* 0x000fc80000011603 */
[----:B------:R-:W-:-:S04]  /*46b0*/  LOP3.LUT R0, R0, R3, RZ, 0xfc, !PT ;  /* 0x0000000300007212 */ /* 0x000fc800078efcff */
[----:B------:R-:W-:-:S07]  /*46c0*/  PRMT R4, R0, 0x7610, R4 ;  /* 0x0000761000047816 */ /* 0x000fce0000000004 */
.L_x_4568:
[----:B------:R-:W-:Y:S05]  /*46d0*/  BSYNC B0 ;  /* 0x0000000000007941 */ /* 0x000fea0003800000 */
.L_x_4567:
[----:B------:R0:W-:Y:S01]  /*46e0*/  STG.E.U8 desc[UR36][R8.64], R4 ;  /* 0x0000000408007986 */ /* 0x0001e2000c101124 */
[----:B------:R-:W-:Y:S05]  /*46f0*/  BRA `(.L_x_4539) ;  /* 0x0000000000ac7947 */ /* 0x000fea0003800000 */
.L_x_4561:
        /* <DEDUP_REMOVED lines=22> */
.L_x_4544:
        /* <DEDUP_REMOVED lines=16> */
.L_x_4572:
[----:B------:R-:W-:Y:S05]  /*4960*/  BRA `(.L_x_4539) ;  /* 0x0000000000107947 */ /* 0x000fea0003800000 */
.L_x_4571:
[----:B------:R-:W-:-:S05]  /*4970*/  SHF.R.S32.HI R5, RZ, 0x1f, R4 ;  /* 0x0000001fff057819 */ /* 0x000fca0000011404 */
[----:B------:R2:W-:Y:S01]  /*4980*/  STG.E.64 desc[UR36][R8.64], R4 ;  /* 0x0000000408007986 */ /* 0x0005e2000c101b24 */
[----:B------:R-:W-:Y:S05]  /*4990*/  BRA `(.L_x_4539) ;  /* 0x0000000000047947 */ /* 0x000fea0003800000 */
.L_x_4570:
[----:B------:R0:W-:Y:S02]  /*49a0*/  STG.E desc[UR36][R8.64], R4 ;  /* 0x0000000408007986 */ /* 0x0001e4000c101924 */
.L_x_4539:
[----:B------:R-:W-:Y:S05]  /*49b0*/  BSYNC B6 ;  /* 0x0000000000067941 */ /* 0x000fea0003800000 */
.L_x_4538:
        /* <DEDUP_REMOVED lines=23> */
.L_x_4578:
[----:B------:R0:W-:Y:S01]  /*4b30*/  STG.E.U8 desc[UR36][R8.64], R24 ;  /* 0x0000001808007986 */ /* 0x0001e2000c101124 */
[----:B------:R-:W-:Y:S05]  /*4b40*/  BRA `(.L_x_4580) ;  /* 0x0000000c00887947 */ /* 0x000fea0003800000 */
.L_x_4577:
[----:B------:R-:W-:-:S13]  /*4b50*/  ISETP.NE.AND P0, PT, R0, 0x2, PT ;  /* 0x000000020000780c */ /* 0x000fda0003f05270 */
[----:B------:R-:W-:Y:S05]  /*4b60*/  @!P0 BRA `(.L_x_4581) ;  /* 0x0000000000288947 */ /* 0x000fea0003800000 */
[----:B------:R-:W-:-:S13]  /*4b70*/  ISETP.NE.AND P0, PT, R0, 0x3, PT ;  /* 0x000000030000780c */ /* 0x000fda0003f05270 */
[----:B------:R-:W-:Y:S05]  /*4b80*/  @!P0 BRA `(.L_x_4582) ;  /* 0x0000000000188947 */ /* 0x000fea0003800000 */
[----:B------:R-:W-:-:S13]  /*4b90*/  ISETP.NE.AND P0, PT, R0, 0x4, PT ;  /* 0x000000040000780c */ /* 0x000fda0003f05270 */
[----:B------:R-:W-:Y:S05]  /*4ba0*/  @P0 BRA `(.L_x_4579) ;  /* 0x0000000c00180947 */ /* 0x000fea0003800000 */
[----:B------:R-:W-:-:S04]  /*4bb0*/  IABS R4, R25 ;  /* 0x0000001900047213 */ /* 0x000fc80000000000 */
[----:B------:R-:W-:-:S05]  /*4bc0*/  SHF.R.S32.HI R5, RZ, 0x1f, R4 ;  /* 0x0000001fff057819 */ /* 0x000fca0000011404 */
[----:B------:R0:W-:Y:S01]  /*4bd0*/  STG.E.64 desc[UR36][R8.64], R4 ;  /* 0x0000000408007986 */ /* 0x0001e2000c101b24 */
[----:B------:R-:W-:Y:S05]  /*4be0*/  BRA `(.L_x_4580) ;  /* 0x0000000c00607947 */ /* 0x000fea0003800000 */
.L_x_4582:
[----:B------:R0:W-:Y:S01]  /*4bf0*/  STG.E desc[UR36][R8.64], R24 ;  /* 0x0000001808007986 */ /* 0x0001e2000c101924 */
[----:B------:R-:W-:Y:S05]  /*4c00*/  BRA `(.L_x_4580) ;  /* 0x0000000c00587947 */ /* 0x000fea0003800000 */
.L_x_4581:
[----:B------:R0:W-:Y:S01]  /*4c10*/  STG.E.U16 desc[UR36][R8.64], R24 ;  /* 0x0000001808007986 */ /* 0x0001e2000c101524 */
[----:B------:R-:W-:Y:S05]  /*4c20*/  BRA `(.L_x_4580) ;  /* 0x0000000c00507947 */ /* 0x000fea0003800000 */
.L_x_4576:
[----:B------:R-:W-:-:S13]  /*4c30*/  ISETP.GT.AND P0, PT, R0, 0x6, PT ;  /* 0x000000060000780c */ /* 0x000fda0003f04270 */
[----:B------:R-:W-:Y:S05]  /*4c40*/  @P0 BRA `(.L_x_4583) ;  /* 0x0000000000340947 */ /* 0x000fea0003800000 */
[----:B------:R-:W-:-:S13]  /*4c50*/  ISETP.NE.AND P0, PT, R0, 0x5, PT ;  /* 0x000000050000780c */ /* 0x000fda0003f05270 */
[----:B------:R-:W-:Y:S05]  /*4c60*/  @!P0 BRA `(.L_x_4584) ;  /* 0x0000000000188947 */ /* 0x000fea0003800000 */
[----:B------:R-:W-:-:S13]  /*4c70*/  ISETP.NE.AND P0, PT, R0, 0x6, PT ;  /* 0x000000060000780c */ /* 0x000fda0003f05270 */
[----:B------:R-:W-:Y:S05]  /*4c80*/  @P0 BRA `(.L_x_4579) ;  /* 0x0000000800e00947 */ /* 0x000fea0003800000 */
[----:B------:R-:W-:-:S04]  /*4c90*/  IABS R3, R25 ;  /* 0x0000001900037213 */ /* 0x000fc80000000000 */
[----:B------:R-:W-:-:S05]  /*4ca0*/  I2FP.F32.S32 R3, R3 ;  /* 0x0000000300037245 */ /* 0x000fca0000201400 */
[----:B------:R0:W-:Y:S01]  /*4cb0*/  STG.E desc[UR36][R8.64], R3 ;  /* 0x0000000308007986 */ /* 0x0001e2000c101924 */
[----:B------:R-:W-:Y:S05]  /*4cc0*/  BRA `(.L_x_4580) ;  /* 0x0000000c00287947 */ /* 0x000fea0003800000 */
.L_x_4584:
[----:B------:R-:W-:-:S04]  /*4cd0*/  IABS R0, R25 ;  /* 0x0000001900007213 */ /* 0x000fc80000000000 */
[----:B------:R-:W-:-:S04]  /*4ce0*/  I2FP.F32.S32 R0, R0 ;  /* 0x0000000000007245 */ /* 0x000fc80000201400 */
[----:B------:R-:W-:-:S05]  /*4cf0*/  F2FP.F16.F32.PACK_AB R0, RZ, R0 ;  /* 0x00000000ff00723e */ /* 0x000fca00000000ff */
[----:B------:R0:W-:Y:S01]  /*4d00*/  STG.E.U16 desc[UR36][R8.64], R0 ;  /* 0x0000000008007986 */ /* 0x0001e2000c101524 */
[----:B------:R-:W-:Y:S05]  /*4d10*/  BRA `(.L_x_4580) ;  /* 0x0000000c00147947 */ /* 0x000fea0003800000 */
.L_x_4583:
[----:B------:R-:W-:-:S13]  /*4d20*/  ISETP.NE.AND P0, PT, R0, 0x7, PT ;  /* 0x000000070000780c */ /* 0x000fda0003f05270 */
[----:B------:R-:W-:Y:S05]  /*4d30*/  @!P0 BRA `(.L_x_4585) ;  /* 0x00000000003c8947 */ /* 0x000fea0003800000 */
[----:B------:R-:W-:-:S13]  /*4d40*/  ISETP.NE.AND P0, PT, R0, 0x8, PT ;  /* 0x000000080000780c */ /* 0x000fda0003f05270 */
[----:B------:R-:W-:Y:S05]  /*4d50*/  @!P0 BRA `(.L_x_4586) ;  /* 0x00000000001c8947 */ /* 0x000fea0003800000 */
[----:B------:R-:W-:-:S13]  /*4d60*/  ISETP.NE.AND P0, PT, R0, 0x9, PT ;  /* 0x000000090000780c */ /* 0x000fda0003f05270 */
[----:B------:R-:W-:Y:S05]  /*4d70*/  @P0 BRA `(.L_x_4579) ;  /* 0x0000000800a40947 */ /* 0x000fea0003800000 */
[----:B------:R-:W-:Y:S01]  /*4d80*/  IABS R0, R25 ;  /* 0x0000001900007213 */ /* 0x000fe20000000000 */
[----:B------:R-:W-:-:S03]  /*4d90*/  IMAD.MOV.U32 R5, RZ, RZ, RZ ;  /* 0x000000ffff057224 */ /* 0x000fc600078e00ff */
[----:B------:R-:W-:-:S05]  /*4da0*/  I2FP.F32.S32 R4, R0 ;  /* 0x0000000000047245 */ /* 0x000fca0000201400 */
[----:B------:R0:W-:Y:S01]  /*4db0*/  STG.E.64 desc[UR36][R8.64], R4 ;  /* 0x0000000408007986 */ /* 0x0001e2000c101b24 */
[----:B------:R-:W-:Y:S05]  /*4dc0*/  BRA `(.L_x_4580) ;  /* 0x0000000800e87947 */ /* 0x000fea0003800000 */
.L_x_4586:
[----:B------:R-:W-:-:S04]  /*4dd0*/  IABS R0, R25 ;  /* 0x0000001900007213 */ /* 0x000fc80000000000 */
[----:B------:R-:W-:-:S04]  /*4de0*/  I2FP.F32.S32 R0, R0 ;  /* 0x0000000000007245 */ /* 0x000fc80000201400 */
[----:B------:R-:W-:-:S04]  /*4df0*/  F2FP.F16.F32.PACK_AB R3, RZ, R0 ;  /* 0x00000000ff03723e */ /* 0x000fc800000000ff */
[----:B------:R-:W-:-:S05]  /*4e00*/  PRMT R3, R3, 0x5410, RZ ;  /* 0x0000541003037816 */ /* 0x000fca00000000ff */
[----:B------:R0:W-:Y:S01]  /*4e10*/  STG.E desc[UR36][R8.64], R3 ;  /* 0x0000000308007986 */ /* 0x0001e2000c101924 */
[----:B------:R-:W-:Y:S05]  /*4e20*/  BRA `(.L_x_4580) ;  /* 0x0000000800d07947 */ /* 0x000fea0003800000 */
.L_x_4585:
[----:B------:R-:W-:-:S06]  /*4e30*/  IABS R4, R25 ;  /* 0x0000001900047213 */ /* 0x000fcc0000000000 */
[----:B------:R-:W0:Y:S02]  /*4e40*/  I2F.F64 R4, R4 ;  /* 0x0000000400047312 */ /* 0x000e240000201c00 */
[----:B0-----:R0:W-:Y:S01]  /*4e50*/  STG.E.64 desc[UR36][R8.64], R4 ;  /* 0x0000000408007986 */ /* 0x0011e2000c101b24 */
[----:B------:R-:W-:Y:S05]  /*4e60*/  BRA `(.L_x_4580) ;  /* 0x0000000800c07947 */ /* 0x000fea0003800000 */
.L_x_4575:
        /* <DEDUP_REMOVED lines=12> */
.L_x_4589:
[----:B------:R-:W-:Y:S02]  /*4f30*/  IABS R4, R25 ;  /* 0x0000001900047213 */ /* 0x000fe40000000000 */
[----:B------:R-:W-:-:S04]  /*4f40*/  CS2R R6, SRZ ;  /* 0x0000000000067805 */ /* 0x000fc8000001ff00 */
[----:B------:R-:W0:Y:S02]  /*4f50*/  I2F.F64 R4, R4 ;  /* 0x0000000400047312 */ /* 0x000e240000201c00 */
[----:B0-----:R0:W-:Y:S01]  /*4f60*/  STG.E.128 desc[UR36][R8.64], R4 ;  /* 0x0000000408007986 */ /* 0x0011e2000c101d24 */
[----:B------:R-:W-:Y:S05]  /*4f70*/  BRA `(.L_x_4580) ;  /* 0x00000008007c7947 */ /* 0x000fea0003800000 */
.L_x_4588:
[----:B------:R-:W-:-:S13]  /*4f80*/  ISETP.NE.AND P0, PT, R0, 0xf, PT ;  /* 0x0000000f0000780c */ /* 0x000fda0003f05270 */
[----:B------:R-:W-:Y:S05]  /*4f90*/  @!P0 BRA `(.L_x_4590) ;  /* 0x0000000000bc8947 */ /* 0x000fea0003800000 */
[----:B------:R-:W-:-:S13]  /*4fa0*/  ISETP.NE.AND P0, PT, R0, 0x17, PT ;  /* 0x000000170000780c */ /* 0x000fda0003f05270 */
[----:B------:R-:W-:Y:S05]  /*4fb0*/  @!P0 BRA `(.L_x_4591) ;  /* 0x0000000000588947 */ /* 0x000fea0003800000 */
[----:B------:R-:W-:-:S13]  /*4fc0*/  ISETP.NE.AND P0, PT, R0, 0x18, PT ;  /* 0x000000180000780c */ /* 0x000fda0003f05270 */
[----:B------:R-:W-:Y:S05]  /*4fd0*/  @P0 BRA `(.L_x_4579) ;  /* 0x00000008000c0947 */ /* 0x000fea0003800000 */
[----:B------:R-:W-:Y:S01]  /*4fe0*/  IABS R0, R25 ;  /* 0x0000001900007213 */ /* 0x000fe20000000000 */
[----:B------:R-:W-:Y:S03]  /*4ff0*/  BSSY B0, `(.L_x_4592) ;  /* 0x000000f000007945 */ /* 0x000fe60003800000 */
[----:B------:R-:W-:-:S04]  /*5000*/  I2FP.F32.S32 R7, R0 ;  /* 0x0000000000077245 */ /* 0x000fc80000201400 */
        /* <DEDUP_REMOVED lines=13> */
.L_x_4593:
[----:B------:R-:W-:Y:S05]  /*50e0*/  BSYNC B0 ;  /* 0x0000000000007941 */ /* 0x000fea0003800000 */
.L_x_4592:
[----:B------:R-:W-:-:S05]  /*50f0*/  LOP3.LUT R5, R0, R5, RZ, 0xfc, !PT ;  /* 0x0000000500057212 */ /* 0x000fca00078efcff */
[----:B------:R0:W-:Y:S01]  /*5100*/  STG.E.U8 desc[UR36][R8.64], R5 ;  /* 0x0000000508007986 */ /* 0x0001e2000c101124 */
[----:B------:R-:W-:Y:S05]  /*5110*/  BRA `(.L_x_4580) ;  /* 0x0000000800147947 */ /* 0x000fea0003800000 */
.L_x_4591:
[----:B------:R-:W-:Y:S01]  /*5120*/  IABS R0, R25 ;  /* 0x0000001900007213 */ /* 0x000fe20000000000 */
[----:B------:R-:W-:Y:S03]  /*5130*/  BSSY B0, `(.L_x_4594) ;  /* 0x0000010000007945 */ /* 0x000fe60003800000 */
[----:B------:R-:W-:-:S04]  /*5140*/  I2FP.F32.S32 R5, R0 ;  /* 0x0000000000057245 */ /* 0x000fc80000201400 */
        /* <DEDUP_REMOVED lines=11> */
.L_x_4595:
[----:B------:R-:W-:Y:S01]  /*5200*/  IMAD.MOV.U32 R0, RZ, RZ, 0x7f ;  /* 0x0000007fff007424 */ /* 0x000fe200078e00ff */
[----:B------:R-:W-:-:S04]  /*5210*/  ISETP.GT.U32.AND P0, PT, R3, 0x7f800000, PT ;  /* 0x7f8000000300780c */ /* 0x000fc80003f04070 */
[----:B------:R-:W-:-:S09]  /*5220*/  SEL R0, R0, 0x7c, P0 ;  /* 0x0000007c00007807 */ /* 0x000fd20000000000 */
.L_x_4596:
[----:B------:R-:W-:Y:S05]  /*5230*/  BSYNC B0 ;  /* 0x0000000000007941 */ /* 0x000fea0003800000 */
.L_x_4594:
[----:B------:R-:W-:-:S04]  /*5240*/  LOP3.LUT R3, R5, 0x80000000, RZ, 0xc0, !PT ;  /* 0x8000000005037812 */ /* 0x000fc800078ec0ff */
[----:B------:R-:W-:-:S04]  /*5250*/  SHF.R.U32.HI R3, RZ, 0x18, R3 ;  /* 0x00000018ff037819 */ /* 0x000fc80000011603 */
[----:B------:R-:W-:-:S05]  /*5260*/  LOP3.LUT R3, R0, R3, RZ, 0xfc, !PT ;  /* 0x0000000300037212 */ /* 0x000fca00078efcff */
[----:B------:R0:W-:Y:S01]  /*5270*/  STG.E.U8 desc[UR36][R8.64], R3 ;  /* 0x0000000308007986 */ /* 0x0001e2000c101124 */
[----:B------:R-:W-:Y:S05]  /*5280*/  BRA `(.L_x_4580) ;  /* 0x0000000400b87947 */ /* 0x000fea0003800000 */
.L_x_4590:
[----:B------:R-:W-:-:S04]  /*5290*/  IABS R0, R25 ;  /* 0x0000001900007213 */ /* 0x000fc80000000000 */
[----:B------:R-:W-:-:S04]  /*52a0*/  I2FP.F32.S32 R0, R0 ;  /* 0x0000000000007245 */ /* 0x000fc80000201400 */
[----:B------:R-:W-:-:S05]  /*52b0*/  F2FP.BF16.F32.PACK_AB R0, RZ, R0 ;  /* 0x00000000ff00723e */ /* 0x000fca00000010ff */
[----:B------:R0:W-:Y:S01]  /*52c0*/  STG.E.U16 desc[UR36][R8.64], R0 ;  /* 0x0000000008007986 */ /* 0x0001e2000c101524 */
[----:B------:R-:W-:Y:S05]  /*52d0*/  BRA `(.L_x_4580) ;  /* 0x0000000400a47947 */ /* 0x000fea0003800000 */
.L_x_4587:
        /* <DEDUP_REMOVED lines=10> */
.L_x_4599:
[----:B------:R-:W-:Y:S01]  /*5380*/  IABS R0, R25 ;  /* 0x0000001900007213 */ /* 0x000fe20000000000 */
[----:B------:R-:W-:Y:S01]  /*5390*/  BSSY B0, `(.L_x_4600) ;  /* 0x0000015000007945 */ /* 0x000fe20003800000 */
[----:B------:R-:W-:Y:S02]  /*53a0*/  IMAD.MOV.U32 R4, RZ, RZ, 0x80 ;  /* 0x00000080ff047424 */ /* 0x000fe400078e00ff */
[----:B------:R-:W-:-:S04]  /*53b0*/  I2FP.F32.S32 R5, R0 ;  /* 0x0000000000057245 */ /* 0x000fc80000201400 */
        /* <DEDUP_REMOVED lines=14> */
.L_x_4602:
[----:B------:R-:W-:-:S04]  /*54a0*/  LOP3.LUT R3, R5, 0x80000000, RZ, 0xc0, !PT ;  /* 0x8000000005037812 */ /* 0x000fc800078ec0ff */
[----:B------:R-:W-:-:S04]  /*54b0*/  SHF.R.U32.HI R3, RZ, 0x18, R3 ;  /* 0x00000018ff037819 */ /* 0x000fc80000011603 */
[----:B------:R-:W-:-:S04]  /*54c0*/  LOP3.LUT R0, R0, R3, RZ, 0xfc, !PT ;  /* 0x0000000300007212 */ /* 0x000fc800078efcff */
[----:B------:R-:W-:-:S07]  /*54d0*/  PRMT R4, R0, 0x7610, R4 ;  /* 0x0000761000047816 */ /* 0x000fce0000000004 */
.L_x_4601:
[----:B------:R-:W-:Y:S05]  /*54e0*/  BSYNC B0 ;  /* 0x0000000000007941 */ /* 0x000fea0003800000 */
.L_x_4600:
[----:B------:R3:W-:Y:S01]  /*54f0*/  STG.E.U8 desc[UR36][R8.64], R4 ;  /* 0x0000000408007986 */ /* 0x0007e2000c101124 */
[----:B------:R-:W-:Y:S05]  /*5500*/  BRA `(.L_x_4580) ;  /* 0x0000000400187947 */ /* 0x000fea0003800000 */
.L_x_4598:
        /* <DEDUP_REMOVED lines=18> */
.L_x_4605:
[----:B------:R-:W-:-:S04]  /*5630*/  LOP3.LUT R3, R5, 0x80000000, RZ, 0xc0, !PT ;  /* 0x8000000005037812 */ /* 0x000fc800078ec0ff */
[----:B------:R-:W-:-:S04]  /*5640*/  SHF.R.U32.HI R3, RZ, 0x18, R3 ;  /* 0x00000018ff037819 */ /* 0x000fc80000011603 */
[----:B------:R-:W-:-:S04]  /*5650*/  LOP3.LUT R0, R0, R3, RZ, 0xfc, !PT ;  /* 0x0000000300007212 */ /* 0x000fc800078efcff */
[----:B------:R-:W-:-:S07]  /*5660*/  PRMT R4, R0, 0x7610, R4 ;  /* 0x0000761000047816 */ /* 0x000fce0000000004 */
.L_x_4604:
[----:B------:R-:W-:Y:S05]  /*5670*/  BSYNC B0 ;  /* 0x0000000000007941 */ /* 0x000fea0003800000 */
.L_x_4603:
[----:B------:R0:W-:Y:S01]  /*5680*/  STG.E.U8 desc[UR36][R8.64], R4 ;  /* 0x0000000408007986 */ /* 0x0001e2000c101124 */
[----:B------:R-:W-:Y:S05]  /*5690*/  BRA `(.L_x_4580) ;  /* 0x0000000000b47947 */ /* 0x000fea0003800000 */
.L_x_4597:
[----:B------:R-:W-:-:S13]  /*56a0*/  ISETP.NE.AND P0, PT, R0, 0x1c, PT ;  /* 0x0000001c0000780c */ /* 0x000fda0003f05270 */
[----:B------:R-:W-:Y:S05]  /*56b0*/  @!P0 BRA `(.L_x_4606) ;  /* 0x0000000000a88947 */ /* 0x000fea0003800000 */
[----:B------:R-:W-:-:S13]  /*56c0*/  ISETP.NE.AND P0, PT, R0, 0x1d, PT ;  /* 0x0000001d0000780c */ /* 0x000fda0003f05270 */
[----:B------:R-:W-:Y:S05]  /*56d0*/  @!P0 BRA `(.L_x_4607) ;  /* 0x0000000000908947 */ /* 0x000fea0003800000 */
[----:B------:R-:W-:-:S13]  /*56e0*/  ISETP.NE.AND P0, PT, R0, 0x2c, PT ;  /* 0x0000002c0000780c */ /* 0x000fda0003f05270 */
[----:B------:R-:W-:Y:S05]  /*56f0*/  @P0 BRA `(.L_x_4579) ;  /* 0x0000000000440947 */ /* 0x000fea0003800000 */
[----:B------:R-:W-:-:S04]  /*5700*/  IABS R0, R25 ;  /* 0x0000001900007213 */ /* 0x000fc80000000000 */
        /* <DEDUP_REMOVED lines=16> */
.L_x_4579:
        /* <DEDUP_REMOVED lines=16> */
.L_x_4608:
[----:B------:R-:W-:Y:S05]  /*5910*/  BRA `(.L_x_4580) ;  /* 0x0000000000147947 */ /* 0x000fea0003800000 */
.L_x_4607:
[----:B------:R-:W-:-:S04]  /*5920*/  IABS R4, R25 ;  /* 0x0000001900047213 */ /* 0x000fc80000000000 */
[----:B------:R-:W-:-:S05]  /*5930*/  SHF.R.S32.HI R5, RZ, 0x1f, R4 ;  /* 0x0000001fff057819 */ /* 0x000fca0000011404 */
[----:B------:R2:W-:Y:S01]  /*5940*/  STG.E.64 desc[UR36][R8.64], R4 ;  /* 0x0000000408007986 */ /* 0x0005e2000c101b24 */
[----:B------:R-:W-:Y:S05]  /*5950*/  BRA `(.L_x_4580) ;  /* 0x0000000000047947 */ /* 0x000fea0003800000 */
.L_x_4606:
[----:B------:R0:W-:Y:S02]  /*5960*/  STG.E desc[UR36][R8.64], R24 ;  /* 0x0000001808007986 */ /* 0x0001e4000c101924 */
.L_x_4580:
        /* <DEDUP_REMOVED lines=23> */
.L_x_4612:
[----:B------:R3:W-:Y:S01]  /*5ae0*/  STG.E.U8 desc[UR36][R8.64], R19 ;  /* 0x0000001308007986 */ /* 0x0007e2000c101124 */
[----:B------:R-:W-:Y:S05]  /*5af0*/  BRA `(.L_x_4614) ;  /* 0x0000000c00887947 */ /* 0x000fea0003800000 */
.L_x_4611:
        /* <DEDUP_REMOVED lines=10> */
.L_x_4616:
[----:B------:R2:W-:Y:S01]  /*5ba0*/  STG.E desc[UR36][R8.64], R19 ;  /* 0x0000001308007986 */ /* 0x0005e2000c101924 */
[----:B------:R-:W-:Y:S05]  /*5bb0*/  BRA `(.L_x_4614) ;  /* 0x0000000c00587947 */ /* 0x000fea0003800000 */
.L_x_4615:
[----:B------:R0:W-:Y:S01]  /*5bc0*/  STG.E.U16 desc[UR36][R8.64], R19 ;  /* 0x0000001308007986 */ /* 0x0001e2000c101524 */
[----:B------:R-:W-:Y:S05]  /*5bd0*/  BRA `(.L_x_4614) ;  /* 0x0000000c00507947 */ /* 0x000fea0003800000 */
.L_x_4610:
        /* <DEDUP_REMOVED lines=10> */
.L_x_4618:
[----:B------:R-:W-:-:S04]  /*5c80*/  IABS R0, R17 ;  /* 0x0000001100007213 */ /* 0x000fc80000000000 */
[----:B------:R-:W-:-:S04]  /*5c90*/  I2FP.F32.S32 R0, R0 ;  /* 0x0000000000007245 */ /* 0x000fc80000201400 */
[----:B------:R-:W-:-:S05]  /*5ca0*/  F2FP.F16.F32.PACK_AB R0, RZ, R0 ;  /* 0x00000000ff00723e */ /* 0x000fca00000000ff */
[----:B------:R0:W-:Y:S01]  /*5cb0*/  STG.E.U16 desc[UR36][R8.64], R0 ;  /* 0x0000000008007986 */ /* 0x0001e2000c101524 */
[----:B------:R-:W-:Y:S05]  /*5cc0*/  BRA `(.L_x_4614) ;  /* 0x0000000c00147947 */ /* 0x000fea0003800000 */
.L_x_4617:
        /* <DEDUP_REMOVED lines=11> */
.L_x_4620:
[----:B------:R-:W-:-:S04]  /*5d80*/  IABS R0, R17 ;  /* 0x0000001100007213 */ /* 0x000fc80000000000 */
[----:B------:R-:W-:-:S04]  /*5d90*/  I2FP.F32.S32 R0, R0 ;  /* 0x0000000000007245 */ /* 0x000fc80000201400 */
[----:B------:R-:W-:-:S04]  /*5da0*/  F2FP.F16.F32.PACK_AB R3, RZ, R0 ;  /* 0x00000000ff03723e */ /* 0x000fc800000000ff */
[----:B------:R-:W-:-:S05]  /*5db0*/  PRMT R3, R3, 0x5410, RZ ;  /* 0x0000541003037816 */ /* 0x000fca00000000ff */
[----:B------:R0:W-:Y:S01]  /*5dc0*/  STG.E desc[UR36][R8.64], R3 ;  /* 0x0000000308007986 */ /* 0x0001e2000c101924 */
[----:B------:R-:W-:Y:S05]  /*5dd0*/  BRA `(.L_x_4614) ;  /* 0x0000000800d07947 */ /* 0x000fea0003800000 */
.L_x_4619:
[----:B------:R-:W-:-:S06]  /*5de0*/  IABS R4, R17 ;  /* 0x0000001100047213 */ /* 0x000fcc0000000000 */
[----:B------:R-:W0:Y:S02]  /*5df0*/  I2F.F64 R4, R4 ;  /* 0x0000000400047312 */ /* 0x000e240000201c00 */
[----:B0-----:R0:W-:Y:S01]  /*5e00*/  STG.E.64 desc[UR36][R8.64], R4 ;  /* 0x0000000408007986 */ /* 0x0011e2000c101b24 */
[----:B------:R-:W-:Y:S05]  /*5e10*/  BRA `(.L_x_4614) ;  /* 0x0000000800c07947 */ /* 0x000fea0003800000 */
.L_x_4609:
        /* <DEDUP_REMOVED lines=12> */
.L_x_4623:
[----:B------:R-:W-:Y:S02]  /*5ee0*/  IABS R4, R17 ;  /* 0x0000001100047213 */ /* 0x000fe40000000000 */
[----:B------:R-:W-:-:S04]  /*5ef0*/  CS2R R6, SRZ ;  /* 0x0000000000067805 */ /* 0x000fc8000001ff00 */
[----:B------:R-:W0:Y:S02]  /*5f00*/  I2F.F64 R4, R4 ;  /* 0x0000000400047312 */ /* 0x000e240000201c00 */
[----:B0-----:R0:W-:Y:S01]  /*5f10*/  STG.E.128 desc[UR36][R8.64], R4 ;  /* 0x0000000408007986 */ /* 0x0011e2000c101d24 */
[----:B------:R-:W-:Y:S05]  /*5f20*/  BRA `(.L_x_4614) ;  /* 0x00000008007c7947 */ /* 0x000fea0003800000 */
.L_x_4622:
        /* <DEDUP_REMOVED lines=22> */
.L_x_4627:
[----:B------:R-:W-:Y:S05]  /*6090*/  BSYNC B0 ;  /* 0x0000000000007941 */ /* 0x000fea0003800000 */
.L_x_4626:
[----:B------:R-:W-:-:S05]  /*60a0*/  LOP3.LUT R5, R0, R5, RZ, 0xfc, !PT ;  /* 0x0000000500057212 */ /* 0x000fca00078efcff */
[----:B------:R0:W-:Y:S01]  /*60b0*/  STG.E.U8 desc[UR36][R8.64], R5 ;  /* 0x0000000508007986 */ /* 0x0001e2000c101124 */
[----:B------:R-:W-:Y:S05]  /*60c0*/  BRA `(.L_x_4614) ;  /* 0x0000000800147947 */ /* 0x000fea0003800000 */
.L_x_4625:
        /* <DEDUP_REMOVED lines=14> */
.L_x_4629:
[----:B------:R-:W-:Y:S01]  /*61b0*/  IMAD.MOV.U32 R0, RZ, RZ, 0x7f ;  /* 0x0000007fff007424 */ /* 0x000fe200078e00ff */
[----:B------:R-:W-:-:S04]  /*61c0*/  ISETP.GT.U32.AND P0, PT, R3, 0x7f800000, PT ;  /* 0x7f8000000300780c */ /* 0x000fc80003f04070 */
[----:B------:R-:W-:-:S09]  /*61d0*/  SEL R0, R0, 0x7c, P0 ;  /* 0x0000007c00007807 */ /* 0x000fd20000000000 */
.L_x_4630:
[----:B------:R-:W-:Y:S05]  /*61e0*/  BSYNC B0 ;  /* 0x0000000000007941 */ /* 0x000fea0003800000 */
.L_x_4628:
[----:B------:R-:W-:-:S04]  /*61f0*/  LOP3.LUT R3, R5, 0x80000000, RZ, 0xc0, !PT ;  /* 0x8000000005037812 */ /* 0x000fc800078ec0ff */
[----:B------:R-:W-:-:S04]  /*6200*/  SHF.R.U32.HI R3, RZ, 0x18, R3 ;  /* 0x00000018ff037819 */ /* 0x000fc80000011603 */
[----:B------:R-:W-:-:S05]  /*6210*/  LOP3.LUT R3, R0, R3, RZ, 0xfc, !PT ;  /* 0x0000000300037212 */ /* 0x000fca00078efcff */
[----:B------:R0:W-:Y:S01]  /*6220*/  STG.E.U8 desc[UR36][R8.64], R3 ;  /* 0x0000000308007986 */ /* 0x0001e2000c101124 */
[----:B------:R-:W-:Y:S05]  /*6230*/  BRA `(.L_x_4614) ;  /* 0x0000000400b87947 */ /* 0x000fea0003800000 */
.L_x_4624:
[----:B------:R-:W-:-:S04]  /*6240*/  IABS R0, R17 ;  /* 0x0000001100007213 */ /* 0x000fc80000000000 */
[----:B------:R-:W-:-:S04]  /*6250*/  I2FP.F32.S32 R0, R0 ;  /* 0x0000000000007245 */ /* 0x000fc80000201400 */
[----:B------:R-:W-:-:S05]  /*6260*/  F2FP.BF16.F32.PACK_AB R0, RZ, R0 ;  /* 0x00000000ff00723e */ /* 0x000fca00000010ff */
[----:B------:R0:W-:Y:S01]  /*6270*/  STG.E.U16 desc[UR36][R8.64], R0 ;  /* 0x0000000008007986 */ /* 0x0001e2000c101524 */
[----:B------:R-:W-:Y:S05]  /*6280*/  BRA `(.L_x_4614) ;  /* 0x0000000400a47947 */ /* 0x000fea0003800000 */
.L_x_4621:
        /* <DEDUP_REMOVED lines=10> */
.L_x_4633:
        /* <DEDUP_REMOVED lines=18> */
.L_x_4636:
[----:B------:R-:W-:-:S04]  /*6450*/  LOP3.LUT R3, R5, 0x80000000, RZ, 0xc0, !PT ;  /* 0x8000000005037812 */ /* 0x000fc800078ec0ff */
[----:B------:R-:W-:-:S04]  /*6460*/  SHF.R.U32.HI R3, RZ, 0x18, R3 ;  /* 0x00000018ff037819 */ /* 0x000fc80000011603 */
[----:B------:R-:W-:-:S04]  /*6470*/  LOP3.LUT R0, R0, R3, RZ, 0xfc, !PT ;  /* 0x0000000300007212 */ /* 0x000fc800078efcff */
[----:B------:R-:W-:-:S07]  /*6480*/  PRMT R4, R0, 0x7610, R4 ;  /* 0x0000761000047816 */ /* 0x000fce0000000004 */
.L_x_4635:
[----:B------:R-:W-:Y:S05]  /*6490*/  BSYNC B0 ;  /* 0x0000000000007941 */ /* 0x000fea0003800000 */
.L_x_4634:
[----:B------:R0:W-:Y:S01]  /*64a0*/  STG.E.U8 desc[UR36][R8.64], R4 ;  /* 0x0000000408007986 */ /* 0x0001e2000c101124 */
[----:B------:R-:W-:Y:S05]  /*64b0*/  BRA `(.L_x_4614) ;  /* 0x0000000400187947 */ /* 0x000fea0003800000 */
.L_x_4632:
        /* <DEDUP_REMOVED lines=18> */
.L_x_4639:
[----:B------:R-:W-:-:S04]  /*65e0*/  LOP3.LUT R3, R5, 0x80000000, RZ, 0xc0, !PT ;  /* 0x8000000005037812 */ /* 0x000fc800078ec0ff */
[----:B------:R-:W-:-:S04]  /*65f0*/  SHF.R.U32.HI R3, RZ, 0x18, R3 ;  /* 0x00000018ff037819 */ /* 0x000fc80000011603 */
[----:B------:R-:W-:-:S04]  /*6600*/  LOP3.LUT R0, R0, R3, RZ, 0xfc, !PT ;  /* 0x0000000300007212 */ /* 0x000fc800078efcff */
[----:B------:R-:W-:-:S07]  /*6610*/  PRMT R4, R0, 0x7610, R4 ;  /* 0x0000761000047816 */ /* 0x000fce0000000004 */
.L_x_4638:
[----:B------:R-:W-:Y:S05]  /*6620*/  BSYNC B0 ;  /* 0x0000000000007941 */ /* 0x000fea0003800000 */
.L_x_4637:
[----:B------:R0:W-:Y:S01]  /*6630*/  STG.E.U8 desc[UR36][R8.64], R4 ;  /* 0x0000000408007986 */ /* 0x0001e2000c101124 */
[----:B------:R-:W-:Y:S05]  /*6640*/  BRA `(.L_x_4614) ;  /* 0x0000000000b47947 */ /* 0x000fea0003800000 */
.L_x_4631:
        /* <DEDUP_REMOVED lines=23> */
.L_x_4613:
        /* <DEDUP_REMOVED lines=16> */
.L_x_4642:
[----:B------:R-:W-:Y:S05]  /*68c0*/  BRA `(.L_x_4614) ;  /* 0x0000000000147947 */ /* 0x000fea0003800000 */
.L_x_4641:
[----:B------:R-:W-:-:S04]  /*68d0*/  IABS R4, R17 ;  /* 0x0000001100047213 */ /* 0x000fc80000000000 */
[----:B------:R-:W-:-:S05]  /*68e0*/  SHF.R.S32.HI R5, RZ, 0x1f, R4 ;  /* 0x0000001fff057819 */ /* 0x000fca0000011404 */
[----:B------:R0:W-:Y:S01]  /*68f0*/  STG.E.64 desc[UR36][R8.64], R4 ;  /* 0x0000000408007986 */ /* 0x0001e2000c101b24 */
[----:B------:R-:W-:Y:S05]  /*6900*/  BRA `(.L_x_4614) ;  /* 0x0000000000047947 */ /* 0x000fea0003800000 */
.L_x_4640:
[----:B------:R0:W-:Y:S02]  /*6910*/  STG.E desc[UR36][R8.64], R19 ;  /* 0x0000001308007986 */ /* 0x0001e4000c101924 */
.L_x_4614:
[----:B------:R-:W-:-:S07]  /*6920*/  VIADD R23, R23, 0x80 ;  /* 0x0000008017177836 */ /* 0x000fce0000000000 */
.L_x_4574:
[----:B------:R-:W-:Y:S05]  /*6930*/  BSYNC B6 ;  /* 0x0000000000067941 */ /* 0x000fea0003800000 */
.L_x_4573:
        /* <DEDUP_REMOVED lines=8> */
[----:B0-----:R-:W-:Y:S02]  /*69c0*/  IADD3 R2, P0, R3, R4, RZ ;  /* 0x0000000403027210 */ /* 0x001fe40007f1e0ff */
[----:B------:R-:W-:-:S03]  /*69d0*/  IABS R4, R16 ;  /* 0x0000001000047213 */ /* 0x000fc60000000000 */
        /* <DEDUP_REMOVED lines=13> */
.L_x_4646:
[----:B------:R-:W-:Y:S01]  /*6ab0*/  STG.E.U8 desc[UR36][R2.64], R5 ;  /* 0x0000000502007986 */ /* 0x000fe2000c101124 */
[----:B------:R-:W-:Y:S05]  /*6ac0*/  EXIT ;  /* 0x000000000000794d */ /* 0x000fea0003800000 */
.L_x_4645:
        /* <DEDUP_REMOVED lines=8> */
[----:B------:R-:W-:Y:S01]  /*6b50*/  STG.E.64 desc[UR36][R2.64], R4 ;  /* 0x0000000402007986 */ /* 0x000fe2000c101b24 */
[----:B------:R-:W-:Y:S05]  /*6b60*/  EXIT ;  /* 0x000000000000794d */ /* 0x000fea0003800000 */
.L_x_4649:
[----:B------:R-:W-:Y:S01]  /*6b70*/  STG.E desc[UR36][R2.64], R5 ;  /* 0x0000000502007986 */ /* 0x000fe2000c101924 */
[----:B------:R-:W-:Y:S05]  /*6b80*/  EXIT ;  /* 0x000000000000794d */ /* 0x000fea0003800000 */
.L_x_4648:
[----:B------:R-:W-:Y:S01]  /*6b90*/  STG.E.U16 desc[UR36][R2.64], R5 ;  /* 0x0000000502007986 */ /* 0x000fe2000c101524 */
[----:B------:R-:W-:Y:S05]  /*6ba0*/  EXIT ;  /* 0x000000000000794d */ /* 0x000fea0003800000 */
.L_x_4644:
        /* <DEDUP_REMOVED lines=8> */
[----:B------:R-:W-:Y:S01]  /*6c30*/  STG.E desc[UR36][R2.64], R5 ;  /* 0x0000000502007986 */ /* 0x000fe2000c101924 */
[----:B------:R-:W-:Y:S05]  /*6c40*/  EXIT ;  /* 0x000000000000794d */ /* 0x000fea0003800000 */
.L_x_4651:
[----:B------:R-:W-:-:S04]  /*6c50*/  IABS R0, R16 ;  /* 0x0000001000007213 */ /* 0x000fc80000000000 */
[----:B------:R-:W-:-:S04]  /*6c60*/  I2FP.F32.S32 R0, R0 ;  /* 0x0000000000007245 */ /* 0x000fc80000201400 */
[----:B------:R-:W-:-:S05]  /*6c70*/  F2FP.F16.F32.PACK_AB R0, RZ, R0 ;  /* 0x00000000ff00723e */ /* 0x000fca00000000ff */
[----:B------:R-:W-:Y:S01]  /*6c80*/  STG.E.U16 desc[UR36][R2.64], R0 ;  /* 0x0000000002007986 */ /* 0x000fe2000c101524 */
[----:B------:R-:W-:Y:S05]  /*6c90*/  EXIT ;  /* 0x000000000000794d */ /* 0x000fea0003800000 */
.L_x_4650:
        /* <DEDUP_REMOVED lines=9> */
[----:B------:R-:W-:Y:S01]  /*6d30*/  STG.E.64 desc[UR36][R2.64], R4 ;  /* 0x0000000402007986 */ /* 0x000fe2000c101b24 */
[----:B------:R-:W-:Y:S05]  /*6d40*/  EXIT ;  /* 0x000000000000794d */ /* 0x000fea0003800000 */
.L_x_4653:
[----:B------:R-:W-:-:S04]  /*6d50*/  IABS R0, R16 ;  /* 0x0000001000007213 */ /* 0x000fc80000000000 */
[----:B------:R-:W-:-:S04]  /*6d60*/  I2FP.F32.S32 R0, R0 ;  /* 0x0000000000007245 */ /* 0x000fc80000201400 */
[----:B------:R-:W-:-:S04]  /*6d70*/  F2FP.F16.F32.PACK_AB R5, RZ, R0 ;  /* 0x00000000ff05723e */ /* 0x000fc800000000ff */
[----:B------:R-:W-:-:S05]  /*6d80*/  PRMT R5, R5, 0x5410, RZ ;  /* 0x0000541005057816 */ /* 0x000fca00000000ff */
[----:B------:R-:W-:Y:S01]  /*6d90*/  STG.E desc[UR36][R2.64], R5 ;  /* 0x0000000502007986 */ /* 0x000fe2000c101924 */
[----:B------:R-:W-:Y:S05]  /*6da0*/  EXIT ;  /* 0x000000000000794d */ /* 0x000fea0003800000 */
.L_x_4652:
[----:B------:R-:W-:-:S06]  /*6db0*/  IABS R4, R16 ;  /* 0x0000001000047213 */ /* 0x000fcc0000000000 */
[----:B------:R-:W0:Y:S02]  /*6dc0*/  I2F.F64 R4, R4 ;  /* 0x0000000400047312 */ /* 0x000e240000201c00 */
[----:B0-----:R-:W-:Y:S01]  /*6dd0*/  STG.E.64 desc[UR36][R2.64], R4 ;  /* 0x0000000402007986 */ /* 0x001fe2000c101b24 */
[----:B------:R-:W-:Y:S05]  /*6de0*/  EXIT ;  /* 0x000000000000794d */ /* 0x000fea0003800000 */
.L_x_4643:
        /* <DEDUP_REMOVED lines=12> */
.L_x_4656:
[----:B------:R-:W-:Y:S02]  /*6eb0*/  IABS R4, R16 ;  /* 0x0000001000047213 */ /* 0x000fe40000000000 */
[----:B------:R-:W-:-:S04]  /*6ec0*/  CS2R R6, SRZ ;  /* 0x0000000000067805 */ /* 0x000fc8000001ff00 */
[----:B------:R-:W0:Y:S02]  /*6ed0*/  I2F.F64 R4, R4 ;  /* 0x0000000400047312 */ /* 0x000e240000201c00 */
[----:B0-----:R-:W-:Y:S01]  /*6ee0*/  STG.E.128 desc[UR36][R2.64], R4 ;  /* 0x0000000402007986 */ /* 0x001fe2000c101d24 */
[----:B------:R-:W-:Y:S05]  /*6ef0*/  EXIT ;  /* 0x000000000000794d */ /* 0x000fea0003800000 */
.L_x_4655:
        /* <DEDUP_REMOVED lines=22> */
.L_x_4660:
[----:B------:R-:W-:Y:S05]  /*7060*/  BSYNC B0 ;  /* 0x0000000000007941 */ /* 0x000fea0003800000 */
.L_x_4659:
[----:B------:R-:W-:-:S05]  /*7070*/  LOP3.LUT R5, R0, R5, RZ, 0xfc, !PT ;  /* 0x0000000500057212 */ /* 0x000fca00078efcff */
[----:B------:R-:W-:Y:S01]  /*7080*/  STG.E.U8 desc[UR36][R2.64], R5 ;  /* 0x0000000502007986 */ /* 0x000fe2000c101124 */
[----:B------:R-:W-:Y:S05]  /*7090*/  EXIT ;  /* 0x000000000000794d */ /* 0x000fea0003800000 */
.L_x_4658:
        /* <DEDUP_REMOVED lines=14> */
.L_x_4662:
[----:B------:R-:W-:Y:S01]  /*7180*/  IMAD.MOV.U32 R0, RZ, RZ, 0x7f ;  /* 0x0000007fff007424 */ /* 0x000fe200078e00ff */
[----:B------:R-:W-:-:S04]  /*7190*/  ISETP.GT.U32.AND P0, PT, R4, 0x7f800000, PT ;  /* 0x7f8000000400780c */ /* 0x000fc80003f04070 */
[----:B------:R-:W-:-:S09]  /*71a0*/  SEL R0, R0, 0x7c, P0 ;  /* 0x0000007c00007807 */ /* 0x000fd20000000000 */
.L_x_4663:
[----:B------:R-:W-:Y:S05]  /*71b0*/  BSYNC B0 ;  /* 0x0000000000007941 */ /* 0x000fea0003800000 */
.L_x_4661:
[----:B------:R-:W-:-:S04]  /*71c0*/  LOP3.LUT R4, R5, 0x80000000, RZ, 0xc0, !PT ;  /* 0x8000000005047812 */ /* 0x000fc800078ec0ff */
[----:B------:R-:W-:-:S04]  /*71d0*/  SHF.R.U32.HI R5, RZ, 0x18, R4 ;  /* 0x00000018ff057819 */ /* 0x000fc80000011604 */
[----:B------:R-:W-:-:S05]  /*71e0*/  LOP3.LUT R5, R0, R5, RZ, 0xfc, !PT ;  /* 0x0000000500057212 */ /* 0x000fca00078efcff */
[----:B------:R-:W-:Y:S01]  /*71f0*/  STG.E.U8 desc[UR36][R2.64], R5 ;  /* 0x0000000502007986 */ /* 0x000fe2000c101124 */
[----:B------:R-:W-:Y:S05]  /*7200*/  EXIT ;  /* 0x000000000000794d */ /* 0x000fea0003800000 */
.L_x_4657:
[----:B------:R-:W-:-:S04]  /*7210*/  IABS R0, R16 ;  /* 0x0000001000007213 */ /* 0x000fc80000000000 */
[----:B------:R-:W-:-:S04]  /*7220*/  I2FP.F32.S32 R0, R0 ;  /* 0x0000000000007245 */ /* 0x000fc80000201400 */
[----:B------:R-:W-:-:S05]  /*7230*/  F2FP.BF16.F32.PACK_AB R0, RZ, R0 ;  /* 0x00000000ff00723e */ /* 0x000fca00000010ff */
[----:B------:R-:W-:Y:S01]  /*7240*/  STG.E.U16 desc[UR36][R2.64], R0 ;  /* 0x0000000002007986 */ /* 0x000fe2000c101524 */
[----:B------:R-:W-:Y:S05]  /*7250*/  EXIT ;  /* 0x000000000000794d */ /* 0x000fea0003800000 */
.L_x_4654:
        /* <DEDUP_REMOVED lines=10> */
.L_x_4666:
[----:B------:R-:W-:Y:S01]  /*7300*/  IABS R0, R16 ;  /* 0x0000001000007213 */ /* 0x000fe20000000000 */
[----:B------:R-:W-:Y:S03]  /*7310*/  BSSY B0, `(.L_x_4667) ;  /* 0x0000015000007945 */ /* 0x000fe60003800000 */
[----:B------:R-:W-:Y:S01]  /*7320*/  I2FP.F32.S32 R7, R0 ;  /* 0x0000000000077245 */ /* 0x000fe20000201400 */
        /* <DEDUP_REMOVED lines=15> */
.L_x_4669:
[----:B------:R-:W-:-:S04]  /*7420*/  LOP3.LUT R0, R7, 0x80000000, RZ, 0xc0, !PT ;  /* 0x8000000007007812 */ /* 0x000fc800078ec0ff */
[----:B------:R-:W-:-:S04]  /*7430*/  SHF.R.U32.HI R5, RZ, 0x18, R0 ;  /* 0x00000018ff057819 */ /* 0x000fc80000011600 */
[----:B------:R-:W-:-:S04]  /*7440*/  LOP3.LUT R4, R4, R5, RZ, 0xfc, !PT ;  /* 0x0000000504047212 */ /* 0x000fc800078efcff */
[----:B------:R-:W-:-:S07]  /*7450*/  PRMT R0, R4, 0x7610, R0 ;  /* 0x0000761004007816 */ /* 0x000fce0000000000 */
.L_x_4668:
[----:B------:R-:W-:Y:S05]  /*7460*/  BSYNC B0 ;  /* 0x0000000000007941 */ /* 0x000fea0003800000 */
.L_x_4667:
[----:B------:R-:W-:Y:S01]  /*7470*/  STG.E.U8 desc[UR36][R2.64], R0 ;  /* 0x0000000002007986 */ /* 0x000fe2000c101124 */
[----:B------:R-:W-:Y:S05]  /*7480*/  EXIT ;  /* 0x000000000000794d */ /* 0x000fea0003800000 */
.L_x_4665:
        /* <DEDUP_REMOVED lines=18> */
.L_x_4672:
[----:B------:R-:W-:-:S04]  /*75b0*/  LOP3.LUT R0, R7, 0x80000000, RZ, 0xc0, !PT ;  /* 0x8000000007007812 */ /* 0x000fc800078ec0ff */
[----:B------:R-:W-:-:S04]  /*75c0*/  SHF.R.U32.HI R5, RZ, 0x18, R0 ;  /* 0x00000018ff057819 */ /* 0x000fc80000011600 */
[----:B------:R-:W-:-:S04]  /*75d0*/  LOP3.LUT R4, R4, R5, RZ, 0xfc, !PT ;  /* 0x0000000504047212 */ /* 0x000fc800078efcff */
[----:B------:R-:W-:-:S07]  /*75e0*/  PRMT R0, R4, 0x7610, R0 ;  /* 0x0000761004007816 */ /* 0x000fce0000000000 */
.L_x_4671:
[----:B------:R-:W-:Y:S05]  /*75f0*/  BSYNC B0 ;  /* 0x0000000000007941 */ /* 0x000fea0003800000 */
.L_x_4670:
[----:B------:R-:W-:Y:S01]  /*7600*/  STG.E.U8 desc[UR36][R2.64], R0 ;  /* 0x0000000002007986 */ /* 0x000fe2000c101124 */
[----:B------:R-:W-:Y:S05]  /*7610*/  EXIT ;  /* 0x000000000000794d */ /* 0x000fea0003800000 */
.L_x_4664:
        /* <DEDUP_REMOVED lines=23> */
.L_x_4647:
        /* <DEDUP_REMOVED lines=16> */
.L_x_4675:
[----:B------:R-:W-:Y:S05]  /*7890*/  EXIT ;  /* 0x000000000000794d */ /* 0x000fea0003800000 */
.L_x_4674:
[----:B------:R-:W-:-:S04]  /*78a0*/  IABS R4, R16 ;  /* 0x0000001000047213 */ /* 0x000fc80000000000 */
[----:B------:R-:W-:-:S05]  /*78b0*/  SHF.R.S32.HI R5, RZ, 0x1f, R4 ;  /* 0x0000001fff057819 */ /* 0x000fca0000011404 */
[----:B------:R-:W-:Y:S01]  /*78c0*/  STG.E.64 desc[UR36][R2.64], R4 ;  /* 0x0000000402007986 */ /* 0x000fe2000c101b24 */
[----:B------:R-:W-:Y:S05]  /*78d0*/  EXIT ;  /* 0x000000000000794d */ /* 0x000fea0003800000 */
.L_x_4673:
[----:B------:R-:W-:Y:S01]  /*78e0*/  STG.E desc[UR36][R2.64], R5 ;  /* 0x0000000502007986 */ /* 0x000fe2000c101924 */
[----:B------:R-:W-:Y:S05]  /*78f0*/  EXIT ;  /* 0x000000000000794d */ /* 0x000fea0003800000 */
.L_x_4676:
        /* <DEDUP_REMOVED lines=16> */
.L_x_5952:


//--------------------- .text._ZN2at6native18elementwise_kernelILi128ELi2EZNS0_22gpu_kernel_impl_nocastINS0_10AbsFunctorIiEEEEvRNS_18TensorIteratorBaseERKT_EUliE_EEviT1_ --------------------------
	.section	.text._ZN2at6native18elementwise_kernelILi128ELi2EZNS0_22gpu_kernel_impl_nocastINS0_10AbsFunctorIiEEEEvRNS_18TensorIteratorBaseERKT_EUliE_EEviT1_,"ax",@progbits
	.align	128
        .global         _ZN2at6native18elementwise_kernelILi128ELi2EZNS0_22gpu_kernel_impl_nocastINS0_10AbsFunctorIiEEEEvRNS_18TensorIteratorBaseERKT_EUliE_EEviT1_
        .type           _ZN2at6native18elementwise_kernelILi128ELi2EZNS0_22gpu_kernel_impl_nocastINS0_10AbsFunctorIiEEEEvRNS_18TensorIteratorBaseERKT_EUliE_EEviT1_,@function
        .size           _ZN2at6native18elementwise_kernelILi128ELi2EZNS0_22gpu_kernel_impl_nocastINS0_10AbsFunctorIiEEEEvRNS_18TensorIteratorBaseERKT_EUliE_EEviT1_,(.L_x_5953 - _ZN2at6native18elementwise_kernelILi128ELi2EZNS0_22gpu_kernel_impl_nocastINS0_10AbsFunctorIiEEEEvRNS_18TensorIteratorBaseERKT_EUliE_EEviT1_)
        .other          _ZN2at6native18elementwise_kernelILi128ELi2EZNS0_22gpu_kernel_impl_nocastINS0_10AbsFunctorIiEEEEvRNS_18TensorIteratorBaseERKT_EUliE_EEviT1_,@"STO_CUDA_ENTRY STV_DEFAULT"
_ZN2at6native18elementwise_kernelILi128ELi2EZNS0_22gpu_kernel_impl_nocastINS0_10AbsFunctorIiEEEEvRNS_18TensorIteratorBaseERKT_EUliE_EEviT1_:
.text._ZN2at6native18elementwise_kernelILi128ELi2EZNS0_22gpu_kernel_impl_nocastINS0_10AbsFunctorIiEEEEvRNS_18TensorIteratorBaseERKT_EUliE_EEviT1_:
        /* <DEDUP_REMOVED lines=312> */
.L_x_4679:
[----:B------:R-:W-:Y:S02]  /*1380*/  ULDC.64 UR8, c[0x0][0x418] ;  /* 0x0001060000087ab9 */ /* 0x000fe40000000a00 */
[----:B------:R-:W-:-:S04]  /*1390*/  IADD3 R4, P0, R2, UR8, RZ ;  /* 0x0000000802047c10 */ /* 0x000fc8000ff1e0ff */
[----:B------:R-:W-:Y:S01]  /*13a0*/  IADD3.X R5, RZ, UR9, RZ, P0, !PT ;  /* 0x00000009ff057c10 */ /* 0x000fe200087fe4ff */
[----:B------:R-:W-:-:S04]  /*13b0*/  ULDC.64 UR8, c[0x0][0x410] ;  /* 0x0001040000087ab9 */ /* 0x000fc80000000a00 */
[----:B------:R-:W2:Y:S01]  /*13c0*/  LDG.E R4, desc[UR4][R4.64] ;  /* 0x0000000404047981 */ /* 0x000ea2000c1e1900 */
[----:B------:R-:W-:Y:S02]  /*13d0*/  IADD3 R2, P0, R3, UR8, RZ ;  /* 0x0000000803027c10 */ /* 0x000fe4000ff1e0ff */
[----:B------:R-:W-:Y:S02]  /*13e0*/  IADD3 R7, R0, 0x80, RZ ;  /* 0x0000008000077810 */ /* 0x000fe40007ffe0ff */
[----:B------:R-:W-:Y:S02]  /*13f0*/  IADD3.X R3, RZ, UR9, RZ, P0, !PT ;  /* 0x00000009ff037c10 */ /* 0x000fe400087fe4ff */
[----:B--2---:R-:W-:-:S05]  /*1400*/  IABS R9, R4 ;  /* 0x0000000400097213 */ /* 0x004fca0000000000 */
[----:B------:R0:W-:Y:S02]  /*1410*/  STG.E desc[UR4][R2.64], R9 ;  /* 0x0000000902007986 */ /* 0x0001e4000c101904 */
.L_x_4678:
[----:B------:R-:W-:Y:S05]  /*1420*/  BSYNC B0 ;  /* 0x0000000000007941 */ /* 0x000fea0003800000 */
.L_x_4677:
        /* <DEDUP_REMOVED lines=305> */
.L_x_4680:
[----:B------:R-:W-:Y:S02]  /*2740*/  ULDC.64 UR6, c[0x0][0x418] ;  /* 0x0001060000067ab9 */ /* 0x000fe40000000a00 */
[----:B------:R-:W-:-:S04]  /*2750*/  IADD3 R4, P0, R0, UR6, RZ ;  /* 0x0000000600047c10 */ /* 0x000fc8000ff1e0ff */
[----:B------:R-:W-:Y:S01]  /*2760*/  IADD3.X R5, RZ, UR7, RZ, P0, !PT ;  /* 0x00000007ff057c10 */ /* 0x000fe200087fe4ff */
[----:B------:R-:W-:-:S04]  /*2770*/  ULDC.64 UR6, c[0x0][0x410] ;  /* 0x0001040000067ab9 */ /* 0x000fc80000000a00 */
[----:B------:R-:W2:Y:S01]  /*2780*/  LDG.E R4, desc[UR4][R4.64] ;  /* 0x0000000404047981 */ /* 0x000ea2000c1e1900 */
[----:B------:R-:W-:-:S04]  /*2790*/  IADD3 R2, P0, R3, UR6, RZ ;  /* 0x0000000603027c10 */ /* 0x000fc8000ff1e0ff */
[----:B------:R-:W-:Y:S02]  /*27a0*/  IADD3.X R3, RZ, UR7, RZ, P0, !PT ;  /* 0x00000007ff037c10 */ /* 0x000fe400087fe4ff */
[----:B--2---:R-:W-:-:S05]  /*27b0*/  IABS R7, R4 ;  /* 0x0000000400077213 */ /* 0x004fca0000000000 */
[----:B------:R-:W-:Y:S01]  /*27c0*/  STG.E desc[UR4][R2.64], R7 ;  /* 0x0000000702007986 */ /* 0x000fe2000c101904 */
[----:B------:R-:W-:Y:S05]  /*27d0*/  EXIT ;  /* 0x000000000000794d */ /* 0x000fea0003800000 */
.L_x_4681:
        /* <DEDUP_REMOVED lines=10> */
.L_x_5953:


//--------------------- .text._ZN2at6native27unrolled_elementwise_kernelINS0_10AbsFunctorIiEESt5arrayIPcLm2EELi4E23TrivialOffsetCalculatorILi1EjES8_NS0_6memory15LoadWithoutCastENS9_16StoreWithoutCastEEEviT_T0_T2_T3_T4_T5_ --------------------------
	.section	.text._ZN2at6native27unrolled_elementwise_kernelINS0_10AbsFunctorIiEESt5arrayIPcLm2EELi4E23TrivialOffsetCalculatorILi1EjES8_NS0_6memory15LoadWithoutCastENS9_16StoreWithoutCastEEEviT_T0_T2_T3_T4_T5_,"ax",@progbits
	.align	128
        .global         _ZN2at6native27unrolled_elementwise_kernelINS0_10AbsFunctorIiEESt5arrayIPcLm2EELi4E23TrivialOffsetCalculatorILi1EjES8_NS0_6memory15LoadWithoutCastENS9_16StoreWithoutCastEEEviT_T0_T2_T3_T4_T5_
        .type           _ZN2at6native27unrolled_elementwise_kernelINS0_10AbsFunctorIiEESt5arrayIPcLm2EELi4E23TrivialOffsetCalculatorILi1EjES8_NS0_6memory15LoadWithoutCastENS9_16StoreWithoutCastEEEviT_T0_T2_T3_T4_T5_,@function
        .size           _ZN2at6native27unrolled_elementwise_kernelINS0_10AbsFunctorIiEESt5arrayIPcLm2EELi4E23TrivialOffsetCalculatorILi1EjES8_NS0_6memory15LoadWithoutCastENS9_16StoreWithoutCastEEEviT_T0_T2_T3_T4_T5_,(.L_x_5954 - _ZN2at6native27unrolled_elementwise_kernelINS0_10AbsFunctorIiEESt5arrayIPcLm2EELi4E23TrivialOffsetCalculatorILi1EjES8_NS0_6memory15LoadWithoutCastENS9_16StoreWithoutCastEEEviT_T0_T2_T3_T4_T5_)
        .other          _ZN2at6native27unrolled_elementwise_kernelINS0_10AbsFunctorIiEESt5arrayIPcLm2EELi4E23TrivialOffsetCalculatorILi1EjES8_NS0_6memory15LoadWithoutCastENS9_16StoreWithoutCastEEEviT_T0_T2_T3_T4_T5_,@"STO_CUDA_ENTRY STV_DEFAULT"
_ZN2at6native27unrolled_elementwise_kernelINS0_10AbsFunctorIiEESt5arrayIPcLm2EELi4E23TrivialOffsetCalculatorILi1EjES8_NS0_6memory15LoadWithoutCastENS9_16StoreWithoutCastEEEviT_T0_T2_T3_T4_T5_:
.text._ZN2at6native27unrolled_elementwise_kernelINS0_10AbsFunctorIiEESt5arrayIPcLm2EELi4E23TrivialOffsetCalculatorILi1EjES8_NS0_6memory15LoadWithoutCastENS9_16StoreWithoutCastEEEviT_T0_T2_T3_T4_T5_:
        /* <DEDUP_REMOVED lines=17> */
[----:B------:R0:W2:Y:S11]  /*0110*/  @!P0 LDG.E R5, desc[UR4][R6.64] ;  /* 0x0000000406058981 */ /* 0x0000b6000c1e1900 */
        /* <DEDUP_REMOVED lines=10> */
[----:B------:R1:W5:Y:S03]  /*01c0*/  @!P2 LDG.E R4, desc[UR4][R8.64] ;  /* 0x000000040804a981 */ /* 0x000366000c1e1900 */
[----:B------:R-:W-:-:S04]  /*01d0*/  @!P0 IMAD R17, R0, 0x200, R3 ;  /* 0x0000020000118824 */ /* 0x000fc800078e0203 */
[----:B0-----:R-:W-:Y:S01]  /*01e0*/  @!P0 IMAD.WIDE.U32 R6, R17, 0x4, R6 ;  /* 0x0000000411068825 */ /* 0x001fe200078e0006 */
[----:B------:R-:W-:-:S03]  /*01f0*/  @!P0 IADD3 R3, R3, 0x80, RZ ;  /* 0x0000008003038810 */ /* 0x000fc60007ffe0ff */
[----:B---3--:R-:W-:Y:S01]  /*0200*/  @!P1 IMAD.WIDE.U32 R10, R15, 0x4, R10 ;  /* 0x000000040f0a9825 */ /* 0x008fe200078e000a */
[----:B------:R-:W-:-:S06]  /*0210*/  CS2R R14, SRZ ;  /* 0x00000000000e7805 */ /* 0x000fcc000001ff00 */
[----:B------:R1:W5:Y:S04]  /*0220*/  @!P1 LDG.E R14, desc[UR4][R10.64] ;  /* 0x000000040a0e9981 */ /* 0x000368000c1e1900 */
[----:B------:R1:W5:Y:S01]  /*0230*/  @!P3 LDG.E R15, desc[UR4][R12.64] ;  /* 0x000000040c0fb981 */ /* 0x000362000c1e1900 */
[----:B------:R-:W-:Y:S01]  /*0240*/  ISETP.GE.AND P1, PT, R3, R2, PT ;  /* 0x000000020300720c */ /* 0x000fe20003f26270 */
[----:B------:R-:W-:Y:S01]  /*0250*/  BSSY B0, `(.L_x_4682) ;  /* 0x0000011000007945 */ /* 0x000fe20003800000 */
[----:B--2---:R-:W-:-:S05]  /*0260*/  @!P0 IABS R5, R5 ;  /* 0x0000000500058213 */ /* 0x004fca0000000000 */
[----:B------:R1:W-:Y:S06]  /*0270*/  @!P0 STG.E desc[UR4][R6.64], R5 ;  /* 0x0000000506008986 */ /* 0x0003ec000c101904 */
        /* <DEDUP_REMOVED lines=12> */
[----:B------:R0:W-:Y:S04]  /*0340*/  STG.E desc[UR4][R8.64], R5 ;  /* 0x0000000508007986 */ /* 0x0001e8000c101904 */
[----:B------:R0:W-:Y:S02]  /*0350*/  @!P0 STG.E desc[UR4][R6.64], R11 ;  /* 0x0000000b06008986 */ /* 0x0001e4000c101904 */
.L_x_4683:
[----:B------:R-:W-:Y:S05]  /*0360*/  BSYNC B0 ;  /* 0x0000000000007941 */ /* 0x000fea0003800000 */
.L_x_4682:
[----:B------:R-:W-:-:S13]  /*0370*/  ISETP.GE.AND P0, PT, R3, R2, PT ;  /* 0x000000020300720c */ /* 0x000fda0003f06270 */
[----:B------:R-:W-:Y:S05]  /*0380*/  @P0 EXIT ;  /* 0x000000000000094d */ /* 0x000fea0003800000 */
[----:B01----:R-:W0:Y:S01]  /*0390*/  LDC.64 R6, c[0x0][0x218] ;  /* 0x00008600ff067b82 */ /* 0x003e220000000a00 */
[----:B------:R-:W-:Y:S02]  /*03a0*/  LEA R3, R0, R3, 0x9 ;  /* 0x0000000300037211 */ /* 0x000fe400078e48ff */
[----:B-----5:R-:W-:-:S03]  /*03b0*/  IABS R5, R4 ;  /* 0x0000000400057213 */ /* 0x020fc60000000000 */
[----:B0-----:R-:W-:-:S05]  /*03c0*/  IMAD.WIDE.U32 R2, R3, 0x4, R6 ;  /* 0x0000000403027825 */ /* 0x001fca00078e0006 */
[----:B------:R-:W-:Y:S01]  /*03d0*/  STG.E desc[UR4][R2.64], R5 ;  /* 0x0000000502007986 */ /* 0x000fe2000c101904 */
[----:B------:R-:W-:Y:S05]  /*03e0*/  EXIT ;  /* 0x000000000000794d */ /* 0x000fea0003800000 */
.L_x_4684:
        /* <DEDUP_REMOVED lines=9> */
.L_x_5954:


//--------------------- .text._ZN2at6native29vectorized_elementwise_kernelILi2ENS0_10AbsFunctorIiEESt5arrayIPcLm2EEEEviT0_T1_ --------------------------
	.section	.text._ZN2at6native29vectorized_elementwise_kernelILi2ENS0_10AbsFunctorIiEESt5arrayIPcLm2EEEEviT0_T1_,"ax",@progbits
	.align	128
        .global         _ZN2at6native29vectorized_elementwise_kernelILi2ENS0_10AbsFunctorIiEESt5arrayIPcLm2EEEEviT0_T1_
        .type           _ZN2at6native29vectorized_elementwise_kernelILi2ENS0_10AbsFunctorIiEESt5arrayIPcLm2EEEEviT0_T1_,@function
        .size           _ZN2at6native29vectorized_elementwise_kernelILi2ENS0_10AbsFunctorIiEESt5arrayIPcLm2EEEEviT0_T1_,(.L_x_5955 - _ZN2at6native29vectorized_elementwise_kernelILi2ENS0_10AbsFunctorIiEESt5arrayIPcLm2EEEEviT0_T1_)
        .other          _ZN2at6native29vectorized_elementwise_kernelILi2ENS0_10AbsFunctorIiEESt5arrayIPcLm2EEEEviT0_T1_,@"STO_CUDA_ENTRY STV_DEFAULT"
_ZN2at6native29vectorized_elementwise_kernelILi2ENS0_10AbsFunctorIiEESt5arrayIPcLm2EEEEviT0_T1_:
.text._ZN2at6native29vectorized_elementwise_kernelILi2ENS0_10AbsFunctorIiEESt5arrayIPcLm2EEEEviT0_T1_:
        /* <DEDUP_REMOVED lines=18> */
[----:B------:R-:W-:Y:S01]  /*0120*/  IMAD.WIDE R4, R15, 0x8, R4 ;  /* 0x000000080f047825 */ /* 0x000fe200078e0204 */
[----:B---3--:R-:W-:Y:S02]  /*0130*/  IABS R11, R11 ;  /* 0x0000000b000b7213 */ /* 0x008fe40000000000 */
[----:B------:R-:W-:Y:S02]  /*0140*/  IABS R10, R10 ;  /* 0x0000000a000a7213 */ /* 0x000fe40000000000 */
[----:B----4-:R-:W-:Y:S02]  /*0150*/  IABS R13, R13 ;  /* 0x0000000d000d7213 */ /* 0x010fe40000000000 */
[----:B------:R-:W-:Y:S02]  /*0160*/  IABS R12, R12 ;  /* 0x0000000c000c7213 */ /* 0x000fe40000000000 */
[----:B-----5:R-:W-:Y:S02]  /*0170*/  IABS R14, R2 ;  /* 0x00000002000e7213 */ /* 0x020fe40000000000 */
[----:B------:R-:W-:Y:S01]  /*0180*/  IABS R0, R3 ;  /* 0x0000000300007213 */ /* 0x000fe20000000000 */
[----:B------:R-:W-:Y:S01]  /*0190*/  IMAD.MOV.U32 R3, RZ, RZ, R11 ;  /* 0x000000ffff037224 */ /* 0x000fe200078e000b */
[----:B------:R-:W-:Y:S01]  /*01a0*/  IABS R15, R7 ;  /* 0x00000007000f7213 */ /* 0x000fe20000000000 */
[----:B------:R-:W-:Y:S01]  /*01b0*/  IMAD.MOV.U32 R7, RZ, RZ, R13 ;  /* 0x000000ffff077224 */ /* 0x000fe200078e000d */
[----:B------:R-:W-:Y:S01]  /*01c0*/  IABS R16, R6 ;  /* 0x0000000600107213 */ /* 0x000fe20000000000 */
[----:B------:R-:W-:Y:S01]  /*01d0*/  IMAD.MOV.U32 R6, RZ, RZ, R12 ;  /* 0x000000ffff067224 */ /* 0x000fe200078e000c */
[----:B------:R-:W-:Y:S01]  /*01e0*/  MOV R2, R10 ;  /* 0x0000000a00027202 */ /* 0x000fe20000000f00 */
[----:B------:R-:W-:Y:S01]  /*01f0*/  IMAD.MOV.U32 R8, RZ, RZ, R14 ;  /* 0x000000ffff087224 */ /* 0x000fe200078e000e */
[----:B------:R-:W-:Y:S01]  /*0200*/  MOV R9, R0 ;  /* 0x0000000000097202 */ /* 0x000fe20000000f00 */
[----:B------:R-:W-:Y:S01]  /*0210*/  IMAD.MOV.U32 R11, RZ, RZ, R15 ;  /* 0x000000ffff0b7224 */ /* 0x000fe200078e000f */
[----:B------:R-:W-:Y:S01]  /*0220*/  MOV R10, R16 ;  /* 0x00000010000a7202 */ /* 0x000fe20000000f00 */
[----:B------:R-:W-:Y:S04]  /*0230*/  STG.E.64 desc[UR4][R4.64], R2 ;  /* 0x0000000204007986 */ /* 0x000fe8000c101b04 */
[----:B------:R-:W-:Y:S04]  /*0240*/  STG.E.64 desc[UR4][R4.64+0x400], R6 ;  /* 0x0004000604007986 */ /* 0x000fe8000c101b04 */
[----:B------:R-:W-:Y:S04]  /*0250*/  STG.E.64 desc[UR4][R4.64+0x800], R8 ;  /* 0x0008000804007986 */ /* 0x000fe8000c101b04 */
[----:B------:R-:W-:Y:S01]  /*0260*/  STG.E.64 desc[UR4][R4.64+0xc00], R10 ;  /* 0x000c000a04007986 */ /* 0x000fe2000c101b04 */
[----:B------:R-:W-:Y:S05]  /*0270*/  EXIT ;  /* 0x000000000000794d */ /* 0x000fea0003800000 */
.L_x_4685:
        /* <DEDUP_REMOVED lines=12> */
[----:B------:R-:W-:Y:S01]  /*0340*/  @!P5 IADD3 R25, R25, 0x80, RZ ;  /* 0x000000801919d810 */ /* 0x000fe20007ffe0ff */
[----:B------:R-:W2:Y:S01]  /*0350*/  @!P5 LDC.64 R18, c[0x0][0x220] ;  /* 0x00008800ff12db82 */ /* 0x000ea20000000a00 */
[----:B-1----:R-:W-:Y:S01]  /*0360*/  @!P6 IMAD.WIDE.U32 R4, R7, 0x4, R4 ;  /* 0x000000040704e825 */ /* 0x002fe200078e0004 */
[----:B------:R-:W-:Y:S02]  /*0370*/  @!P0 IADD3 R7, R0, R13, RZ ;  /* 0x0000000d00078210 */ /* 0x000fe40007ffe0ff */
[----:B------:R-:W-:Y:S02]  /*0380*/  ISETP.GE.AND P4, PT, R25, R12, PT ;  /* 0x0000000c1900720c */ /* 0x000fe40003f86270 */
[----:B------:R-:W5:Y:S01]  /*0390*/  @!P6 LDG.E R14, desc[UR4][R4.64] ;  /* 0x00000004040ee981 */ /* 0x000f62000c1e1900 */
[----:B0-----:R-:W-:-:S05]  /*03a0*/  @!P0 IMAD.WIDE.U32 R2, R7, 0x4, R2 ;  /* 0x0000000407028825 */ /* 0x001fca00078e0002 */
[----:B------:R0:W3:Y:S05]  /*03b0*/  @!P0 LDG.E R15, desc[UR4][R2.64] ;  /* 0x00000004020f8981 */ /* 0x0000ea000c1e1900 */
        /* <DEDUP_REMOVED lines=9> */
[----:B------:R-:W-:Y:S01]  /*0450*/  @!P2 IADD3 R25, R25, 0x80, RZ ;  /* 0x000000801919a810 */ /* 0x000fe20007ffe0ff */
[----:B------:R-:W-:Y:S01]  /*0460*/  IMAD.MOV.U32 R16, RZ, RZ, RZ ;  /* 0x000000ffff107224 */ /* 0x000fe200078e00ff */
[----:B0-----:R-:W0:Y:S02]  /*0470*/  @!P2 LDC.64 R2, c[0x0][0x220] ;  /* 0x00008800ff02ab82 */ /* 0x001e240000000a00 */
[----:B------:R-:W-:-:S13]  /*0480*/  ISETP.GE.AND P1, PT, R25, R12, PT ;  /* 0x0000000c1900720c */ /* 0x000fda0003f26270 */
[----:B------:R-:W-:Y:S01]  /*0490*/  @!P1 IMAD.IADD R17, R0, 0x1, R25 ;  /* 0x0000000100119824 */ /* 0x000fe200078e0219 */
[----:B------:R-:W1:Y:S01]  /*04a0*/  @!P1 LDC.64 R4, c[0x0][0x220] ;  /* 0x00008800ff049b82 */ /* 0x000e620000000a00 */
[----:B------:R-:W-:-:S05]  /*04b0*/  @!P1 VIADD R25, R25, 0x80 ;  /* 0x0000008019199836 */ /* 0x000fca0000000000 */
[----:B------:R-:W-:Y:S01]  /*04c0*/  ISETP.GE.AND P6, PT, R25, R12, PT ;  /* 0x0000000c1900720c */ /* 0x000fe20003fc6270 */
[----:B--2---:R-:W-:-:S05]  /*04d0*/  @!P5 IMAD.WIDE.U32 R18, R29, 0x4, R18 ;  /* 0x000000041d12d825 */ /* 0x004fca00078e0012 */
[----:B------:R2:W5:Y:S07]  /*04e0*/  @!P5 LDG.E R16, desc[UR4][R18.64] ;  /* 0x000000041210d981 */ /* 0x00056e000c1e1900 */
[----:B------:R-:W0:Y:S08]  /*04f0*/  @!P6 LDC.64 R6, c[0x0][0x220] ;  /* 0x00008800ff06eb82 */ /* 0x000e300000000a00 */
[----:B--2---:R-:W2:Y:S01]  /*0500*/  @!P0 LDC.64 R18, c[0x0][0x218] ;  /* 0x00008600ff128b82 */ /* 0x004ea20000000a00 */
[----:B------:R-:W-:-:S02]  /*0510*/  @!P6 IMAD.IADD R25, R0, 0x1, R25 ;  /* 0x000000010019e824 */ /* 0x000fc400078e0219 */
[----:B-1----:R-:W-:Y:S01]  /*0520*/  @!P1 IMAD.WIDE.U32 R4, R17, 0x4, R4 ;  /* 0x0000000411049825 */ /* 0x002fe200078e0004 */
[----:B------:R-:W-:-:S03]  /*0530*/  HFMA2.MMA R17, -RZ, RZ, 0, 0 ;  /* 0x00000000ff117435 */ /* 0x000fc600000001ff */
[----:B----4-:R-:W-:Y:S01]  /*0540*/  @!P3 IMAD.WIDE.U32 R8, R23, 0x4, R8 ;  /* 0x000000041708b825 */ /* 0x010fe200078e0008 */
[----:B------:R-:W-:-:S03]  /*0550*/  CS2R R22, SRZ ;  /* 0x0000000000167805 */ /* 0x000fc6000001ff00 */
[----:B0-----:R-:W-:Y:S01]  /*0560*/  @!P2 IMAD.WIDE.U32 R2, R21, 0x4, R2 ;  /* 0x000000041502a825 */ /* 0x001fe200078e0002 */
[----:B------:R-:W-:Y:S02]  /*0570*/  CS2R R20, SRZ ;  /* 0x0000000000147805 */ /* 0x000fe4000001ff00 */
[----:B------:R0:W5:Y:S01]  /*0580*/  @!P1 LDG.E R23, desc[UR4][R4.64] ;  /* 0x0000000404179981 */ /* 0x000162000c1e1900 */
[----:B------:R-:W-:-:S03]  /*0590*/  @!P6 IMAD.WIDE.U32 R6, R25, 0x4, R6 ;  /* 0x000000041906e825 */ /* 0x000fc600078e0006 */
[----:B------:R0:W5:Y:S01]  /*05a0*/  @!P3 LDG.E R21, desc[UR4][R8.64] ;  /* 0x000000040815b981 */ /* 0x000162000c1e1900 */
[----:B------:R-:W-:Y:S02]  /*05b0*/  @!P0 IMAD.IADD R25, R0, 0x1, R13 ;  /* 0x0000000100198824 */ /* 0x000fe400078e020d */
[----:B------:R-:W-:Y:S01]  /*05c0*/  @!P4 IMAD.WIDE.U32 R10, R27, 0x4, R10 ;  /* 0x000000041b0ac825 */ /* 0x000fe200078e000a */
[----:B------:R0:W5:Y:S03]  /*05d0*/  @!P2 LDG.E R22, desc[UR4][R2.64] ;  /* 0x000000040216a981 */ /* 0x000166000c1e1900 */
[----:B--2---:R-:W-:Y:S01]  /*05e0*/  @!P0 IMAD.WIDE.U32 R18, R25, 0x4, R18 ;  /* 0x0000000419128825 */ /* 0x004fe200078e0012 */
[----:B------:R0:W5:Y:S03]  /*05f0*/  @!P4 LDG.E R20, desc[UR4][R10.64] ;  /* 0x000000040a14c981 */ /* 0x000166000c1e1900 */
[----:B------:R-:W-:Y:S01]  /*0600*/  @!P0 VIADD R13, R13, 0x80 ;  /* 0x000000800d0d8836 */ /* 0x000fe20000000000 */
[----:B------:R0:W5:Y:S01]  /*0610*/  @!P6 LDG.E R17, desc[UR4][R6.64] ;  /* 0x000000040611e981 */ /* 0x000162000c1e1900 */
[----:B------:R-:W-:Y:S04]  /*0620*/  BSSY B0, `(.L_x_4686) ;  /* 0x000003b000007945 */ /* 0x000fe80003800000 */
[----:B------:R-:W-:Y:S01]  /*0630*/  BSSY B1, `(.L_x_4687) ;  /* 0x0000031000017945 */ /* 0x000fe20003800000 */
[----:B---3--:R-:W-:-:S05]  /*0640*/  @!P0 IABS R15, R15 ;  /* 0x0000000f000f8213 */ /* 0x008fca0000000000 */
[----:B------:R0:W-:Y:S01]  /*0650*/  @!P0 STG.E desc[UR4][R18.64], R15 ;  /* 0x0000000f12008986 */ /* 0x0001e2000c101904 */
        /* <DEDUP_REMOVED lines=9> */
[----:B------:R0:W-:Y:S03]  /*06f0*/  STG.E desc[UR4][R2.64], R5 ;  /* 0x0000000502007986 */ /* 0x0001e6000c101904 */
[----:B------:R-:W-:Y:S05]  /*0700*/  @P0 BRA `(.L_x_4689) ;  /* 0x0000000000400947 */ /* 0x000fea0003800000 */
[----:B0-----:R-:W0:Y:S01]  /*0710*/  LDC.64 R2, c[0x0][0x218] ;  /* 0x00008600ff027b82 */ /* 0x001e220000000a00 */
[----:B------:R-:W-:Y:S01]  /*0720*/  IADD3 R5, R0, R13, RZ ;  /* 0x0000000d00057210 */ /* 0x000fe20007ffe0ff */
[----:B------:R-:W-:Y:S01]  /*0730*/  VIADD R13, R13, 0x80 ;  /* 0x000000800d0d7836 */ /* 0x000fe20000000000 */
[----:B------:R-:W-:-:S03]  /*0740*/  IABS R16, R16 ;  /* 0x0000001000107213 */ /* 0x000fc60000000000 */
[----:B0-----:R-:W-:-:S04]  /*0750*/  IMAD.WIDE.U32 R2, R5, 0x4, R2 ;  /* 0x0000000405027825 */ /* 0x001fc800078e0002 */
[----:B------:R-:W-:-:S05]  /*0760*/  IMAD.MOV.U32 R5, RZ, RZ, R16 ;  /* 0x000000ffff057224 */ /* 0x000fca00078e0010 */
[----:B------:R0:W-:Y:S02]  /*0770*/  STG.E desc[UR4][R2.64], R5 ;  /* 0x0000000502007986 */ /* 0x0001e4000c101904 */
.L_x_4688:
[----:B------:R-:W-:-:S13]  /*0780*/  ISETP.GE.AND P0, PT, R13, R12, PT ;  /* 0x0000000c0d00720c */ /* 0x000fda0003f06270 */
[----:B------:R-:W-:Y:S05]  /*0790*/  @P0 BRA `(.L_x_4690) ;  /* 0x0000000000400947 */ /* 0x000fea0003800000 */
[----:B0-----:R-:W0:Y:S01]  /*07a0*/  LDC.64 R2, c[0x0][0x218] ;  /* 0x00008600ff027b82 */ /* 0x001e220000000a00 */
[----:B------:R-:W-:Y:S01]  /*07b0*/  IADD3 R5, R0, R13, RZ ;  /* 0x0000000d00057210 */ /* 0x000fe20007ffe0ff */
[----:B------:R-:W-:Y:S01]  /*07c0*/  VIADD R13, R13, 0x80 ;  /* 0x000000800d0d7836 */ /* 0x000fe20000000000 */
[----:B-----5:R-:W-:-:S03]  /*07d0*/  IABS R20, R20 ;  /* 0x0000001400147213 */ /* 0x020fc60000000000 */
[----:B0-----:R-:W-:-:S04]  /*07e0*/  IMAD.WIDE.U32 R2, R5, 0x4, R2 ;  /* 0x0000000405027825 */ /* 0x001fc800078e0002 */
[----:B------:R-:W-:-:S05]  /*07f0*/  IMAD.MOV.U32 R5, RZ, RZ, R20 ;  /* 0x000000ffff057224 */ /* 0x000fca00078e0014 */
[----:B------:R1:W-:Y:S02]  /*0800*/  STG.E desc[UR4][R2.64], R5 ;  /* 0x0000000502007986 */ /* 0x0003e4000c101904 */
.L_x_4689:
[----:B------:R-:W-:-:S13]  /*0810*/  ISETP.GE.AND P0, PT, R13, R12, PT ;  /* 0x0000000c0d00720c */ /* 0x000fda0003f06270 */
[----:B------:R-:W-:Y:S05]  /*0820*/  @P0 BRA `(.L_x_4691) ;  /* 0x0000000000440947 */ /* 0x000fea0003800000 */
[----:B01----:R-:W0:Y:S01]  /*0830*/  LDC.64 R2, c[0x0][0x218] ;  /* 0x00008600ff027b82 */ /* 0x003e220000000a00 */
[----:B------:R-:W-:Y:S01]  /*0840*/  IADD3 R5, R0, R13, RZ ;  /* 0x0000000d00057210 */ /* 0x000fe20007ffe0ff */
[----:B------:R-:W-:Y:S01]  /*0850*/  VIADD R13, R13, 0x80 ;  /* 0x000000800d0d7836 */ /* 0x000fe20000000000 */
[----:B------:R-:W-:-:S03]  /*0860*/  IABS R21, R21 ;  /* 0x0000001500157213 */ /* 0x000fc60000000000 */
[----:B0-----:R-:W-:-:S04]  /*0870*/  IMAD.WIDE.U32 R2, R5, 0x4, R2 ;  /* 0x0000000405027825 */ /* 0x001fc800078e0002 */
[----:B------:R-:W-:-:S05]  /*0880*/  IMAD.MOV.U32 R5, RZ, RZ, R21 ;  /* 0x000000ffff057224 */ /* 0x000fca00078e0015 */
[----:B------:R1:W-:Y:S02]  /*0890*/  STG.E desc[UR4][R2.64], R5 ;  /* 0x0000000502007986 */ /* 0x0003e4000c101904 */
.L_x_4690:
[----:B------:R-:W-:-:S13]  /*08a0*/  ISETP.GE.AND P0, PT, R13, R12, PT ;  /* 0x0000000c0d00720c */ /* 0x000fda0003f06270 */
[----:B------:R-:W-:Y:S05]  /*08b0*/  @P0 BREAK B1 ;  /* 0x0000000000010942 */ /* 0x000fea0003800000 */
[----:B------:R-:W-:Y:S05]  /*08c0*/  @P0 BRA `(.L_x_4692) ;  /* 0x0000000000400947 */ /* 0x000fea0003800000 */
[----:B01----:R-:W0:Y:S01]  /*08d0*/  LDC.64 R2, c[0x0][0x218] ;  /* 0x00008600ff027b82 */ /* 0x003e220000000a00 */
[----:B------:R-:W-:Y:S02]  /*08e0*/  IADD3 R5, R0, R13, RZ ;  /* 0x0000000d00057210 */ /* 0x000fe40007ffe0ff */
[----:B-----5:R-:W-:Y:S02]  /*08f0*/  IABS R22, R22 ;  /* 0x0000001600167213 */ /* 0x020fe40000000000 */
[----:B------:R-:W-:Y:S01]  /*0900*/  IADD3 R13, R13, 0x80, RZ ;  /* 0x000000800d0d7810 */ /* 0x000fe20007ffe0ff */
[----:B0-----:R-:W-:-:S04]  /*0910*/  IMAD.WIDE.U32 R2, R5, 0x4, R2 ;  /* 0x0000000405027825 */ /* 0x001fc800078e0002 */
[----:B------:R-:W-:-:S05]  /*0920*/  IMAD.MOV.U32 R5, RZ, RZ, R22 ;  /* 0x000000ffff057224 */ /* 0x000fca00078e0016 */
[----:B------:R2:W-:Y:S02]  /*0930*/  STG.E desc[UR4][R2.64], R5 ;  /* 0x0000000502007986 */ /* 0x0005e4000c101904 */
.L_x_4691:
[----:B------:R-:W-:Y:S05]  /*0940*/  BSYNC B1 ;  /* 0x0000000000017941 */ /* 0x000fea0003800000 */
.L_x_4687:
[----:B------:R-:W-:-:S13]  /*0950*/  ISETP.GE.AND P0, PT, R13, R12, PT ;  /* 0x0000000c0d00720c */ /* 0x000fda0003f06270 */
[----:B012---:R-:W0:Y:S01]  /*0960*/  @!P0 LDC.64 R2, c[0x0][0x218] ;  /* 0x00008600ff028b82 */ /* 0x007e220000000a00 */
[----:B------:R-:W-:Y:S01]  /*0970*/  @!P0 IMAD.IADD R5, R0, 0x1, R13 ;  /* 0x0000000100058824 */ /* 0x000fe200078e020d */
[----:B------:R-:W-:Y:S01]  /*0980*/  @!P0 IABS R23, R23 ;  /* 0x0000001700178213 */ /* 0x000fe20000000000 */
[----:B------:R-:W-:Y:S02]  /*0990*/  @!P0 VIADD R13, R13, 0x80 ;  /* 0x000000800d0d8836 */ /* 0x000fe40000000000 */
[----:B0-----:R-:W-:Y:S01]  /*09a0*/  @!P0 IMAD.WIDE.U32 R2, R5, 0x4, R2 ;  /* 0x0000000405028825 */ /* 0x001fe200078e0002 */
[----:B------:R-:W-:-:S05]  /*09b0*/  @!P0 MOV R5, R23 ;  /* 0x0000001700058202 */ /* 0x000fca0000000f00 */
[----:B------:R2:W-:Y:S02]  /*09c0*/  @!P0 STG.E desc[UR4][R2.64], R5 ;  /* 0x0000000502008986 */ /* 0x0005e4000c101904 */
.L_x_4692:
[----:B------:R-:W-:Y:S05]  /*09d0*/  BSYNC B0 ;  /* 0x0000000000007941 */ /* 0x000fea0003800000 */
.L_x_4686:
[----:B------:R-:W-:Y:S05]  /*09e0*/  WARPSYNC.ALL ;  /* 0x0000000000007948 */ /* 0x000fea0003800000 */
[----:B------:R-:W-:-:S13]  /*09f0*/  ISETP.GE.AND P0, PT, R13, R12, PT ;  /* 0x0000000c0d00720c */ /* 0x000fda0003f06270 */
[----:B------:R-:W-:Y:S05]  /*0a00*/  @P0 EXIT ;  /* 0x000000000000094d */ /* 0x000fea0003800000 */
[----:B012---:R-:W0:Y:S01]  /*0a10*/  LDC.64 R2, c[0x0][0x218] ;  /* 0x00008600ff027b82 */ /* 0x007e220000000a00 */
[----:B------:R-:W-:Y:S02]  /*0a20*/  IADD3 R13, R0, R13, RZ ;  /* 0x0000000d000d7210 */ /* 0x000fe40007ffe0ff */
[----:B-----5:R-:W-:-:S03]  /*0a30*/  IABS R5, R17 ;  /* 0x0000001100057213 */ /* 0x020fc60000000000 */
[----:B0-----:R-:W-:-:S05]  /*0a40*/  IMAD.WIDE.U32 R2, R13, 0x4, R2 ;  /* 0x000000040d027825 */ /* 0x001fca00078e0002 */
[----:B------:R-:W-:Y:S01]  /*0a50*/  STG.E desc[UR4][R2.64], R5 ;  /* 0x0000000502007986 */ /* 0x000fe2000c101904 */
[----:B------:R-:W-:Y:S05]  /*0a60*/  EXIT ;  /* 0x000000000000794d */ /* 0x000fea0003800000 */
.L_x_4693:
        /* <DEDUP_REMOVED lines=9> */
.L_x_5955:


//--------------------- .text._ZN2at6native29vectorized_elementwise_kernelILi4ENS0_10AbsFunctorIiEESt5arrayIPcLm2EEEEviT0_T1_ --------------------------
	.section	.text._ZN2at6native29vectorized_elementwise_kernelILi4ENS0_10AbsFunctorIiEESt5arrayIPcLm2EEEEviT0_T1_,"ax",@progbits
	.align	128
        .global         _ZN2at6native29vectorized_elementwise_kernelILi4ENS0_10AbsFunctorIiEESt5arrayIPcLm2EEEEviT0_T1_
        .type           _ZN2at6native29vectorized_elementwise_kernelILi4ENS0_10AbsFunctorIiEESt5arrayIPcLm2EEEEviT0_T1_,@function
        .size           _ZN2at6native29vectorized_elementwise_kernelILi4ENS0_10AbsFunctorIiEESt5arrayIPcLm2EEEEviT0_T1_,(.L_x_5956 - _ZN2at6native29vectorized_elementwise_kernelILi4ENS0_10AbsFunctorIiEESt5arrayIPcLm2EEEEviT0_T1_)
        .other          _ZN2at6native29vectorized_elementwise_kernelILi4ENS0_10AbsFunctorIiEESt5arrayIPcLm2EEEEviT0_T1_,@"STO_CUDA_ENTRY STV_DEFAULT"
_ZN2at6native29vectorized_elementwise_kernelILi4ENS0_10AbsFunctorIiEESt5arrayIPcLm2EEEEviT0_T1_:
.text._ZN2at6native29vectorized_elementwise_kernelILi4ENS0_10AbsFunctorIiEESt5arrayIPcLm2EEEEviT0_T1_:
        /* <DEDUP_REMOVED lines=13> */
[----:B------:R-:W2:Y:S04]  /*00d0*/  LDG.E.128 R4, desc[UR4][R12.64] ;  /* 0x000000040c047981 */ /* 0x000ea8000c1e1d00 */
[----:B------:R-:W3:Y:S01]  /*00e0*/  LDG.E.128 R8, desc[UR4][R12.64+0x800] ;  /* 0x000800040c087981 */ /* 0x000ee2000c1e1d00 */
[----:B0-----:R-:W-:-:S04]  /*00f0*/  IMAD.WIDE.U32 R2, R0, 0x4, R2 ;  /* 0x0000000400027825 */ /* 0x001fc800078e0002 */
[----:B------:R-:W-:Y:S01]  /*0100*/  IMAD.WIDE R2, R15, 0x10, R2 ;  /* 0x000000100f027825 */ /* 0x000fe200078e0202 */
[----:B--2---:R-:W-:Y:S02]  /*0110*/  IABS R7, R7 ;  /* 0x0000000700077213 */ /* 0x004fe40000000000 */
[----:B------:R-:W-:Y:S02]  /*0120*/  IABS R6, R6 ;  /* 0x0000000600067213 */ /* 0x000fe40000000000 */
[----:B------:R-:W-:Y:S02]  /*0130*/  IABS R5, R5 ;  /* 0x0000000500057213 */ /* 0x000fe40000000000 */
[----:B------:R-:W-:Y:S02]  /*0140*/  IABS R4, R4 ;  /* 0x0000000400047213 */ /* 0x000fe40000000000 */
[----:B---3--:R-:W-:Y:S02]  /*0150*/  IABS R11, R11 ;  /* 0x0000000b000b7213 */ /* 0x008fe40000000000 */
[----:B------:R-:W-:Y:S01]  /*0160*/  IABS R10, R10 ;  /* 0x0000000a000a7213 */ /* 0x000fe20000000000 */
[----:B------:R-:W-:Y:S01]  /*0170*/  STG.E.128 desc[UR4][R2.64], R4 ;  /* 0x0000000402007986 */ /* 0x000fe2000c101d04 */
[----:B------:R-:W-:-:S02]  /*0180*/  IABS R9, R9 ;  /* 0x0000000900097213 */ /* 0x000fc40000000000 */
[----:B------:R-:W-:-:S05]  /*0190*/  IABS R8, R8 ;  /* 0x0000000800087213 */ /* 0x000fca0000000000 */
[----:B------:R-:W-:Y:S01]  /*01a0*/  STG.E.128 desc[UR4][R2.64+0x800], R8 ;  /* 0x0008000802007986 */ /* 0x000fe2000c101d04 */
[----:B------:R-:W-:Y:S05]  /*01b0*/  EXIT ;  /* 0x000000000000794d */ /* 0x000fea0003800000 */
.L_x_4694:
        /* <DEDUP_REMOVED lines=80> */
.L_x_4697:
        /* <DEDUP_REMOVED lines=9> */
.L_x_4698:
        /* <DEDUP_REMOVED lines=9> */
.L_x_4699:
[----:B------:R-:W-:-:S13]  /*07e0*/  ISETP.GE.AND P0, PT, R13, R12, PT ;  /* 0x0000000c0d00720c */ /* 0x000fda0003f06270 */
[----:B------:R-:W-:Y:S05]  /*07f0*/  @P0 BREAK B1 ;  /* 0x0000000000010942 */ /* 0x000fea0003800000 */
[----:B------:R-:W-:Y:S05]  /*0800*/  @P0 BRA `(.L_x_4701) ;  /* 0x0000000000400947 */ /* 0x000fea0003800000 */
[----:B01----:R-:W0:Y:S01]  /*0810*/  LDC.64 R2, c[0x0][0x218] ;  /* 0x00008600ff027b82 */ /* 0x003e220000000a00 */
[----:B------:R-:W-:Y:S01]  /*0820*/  IADD3 R5, R0, R13, RZ ;  /* 0x0000000d00057210 */ /* 0x000fe20007ffe0ff */
[----:B------:R-:W-:Y:S01]  /*0830*/  VIADD R13, R13, 0x80 ;  /* 0x000000800d0d7836 */ /* 0x000fe20000000000 */
[----:B-----5:R-:W-:-:S03]  /*0840*/  IABS R22, R22 ;  /* 0x0000001600167213 */ /* 0x020fc60000000000 */
[----:B0-----:R-:W-:-:S04]  /*0850*/  IMAD.WIDE.U32 R2, R5, 0x4, R2 ;  /* 0x0000000405027825 */ /* 0x001fc800078e0002 */
[----:B------:R-:W-:-:S05]  /*0860*/  IMAD.MOV.U32 R5, RZ, RZ, R22 ;  /* 0x000000ffff057224 */ /* 0x000fca00078e0016 */
[----:B------:R2:W-:Y:S02]  /*0870*/  STG.E desc[UR4][R2.64], R5 ;  /* 0x0000000502007986 */ /* 0x0005e4000c101904 */
.L_x_4700:
[----:B------:R-:W-:Y:S05]  /*0880*/  BSYNC B1 ;  /* 0x0000000000017941 */ /* 0x000fea0003800000 */
.L_x_4696:
[----:B------:R-:W-:-:S13]  /*0890*/  ISETP.GE.AND P0, PT, R13, R12, PT ;  /* 0x0000000c0d00720c */ /* 0x000fda0003f06270 */
[----:B012---:R-:W0:Y:S01]  /*08a0*/  @!P0 LDC.64 R2, c[0x0][0x218] ;  /* 0x00008600ff028b82 */ /* 0x007e220000000a00 */
[----:B------:R-:W-:Y:S01]  /*08b0*/  @!P0 IADD3 R5, R0, R13, RZ ;  /* 0x0000000d00058210 */ /* 0x000fe20007ffe0ff */
[----:B------:R-:W-:Y:S01]  /*08c0*/  @!P0 VIADD R13, R13, 0x80 ;  /* 0x000000800d0d8836 */ /* 0x000fe20000000000 */
[----:B------:R-:W-:-:S03]  /*08d0*/  @!P0 IABS R23, R23 ;  /* 0x0000001700178213 */ /* 0x000fc60000000000 */
[----:B0-----:R-:W-:-:S04]  /*08e0*/  @!P0 IMAD.WIDE.U32 R2, R5, 0x4, R2 ;  /* 0x0000000405028825 */ /* 0x001fc800078e0002 */
[----:B------:R-:W-:-:S05]  /*08f0*/  @!P0 IMAD.MOV.U32 R5, RZ, RZ, R23 ;  /* 0x000000ffff058224 */ /* 0x000fca00078e0017 */
[----:B------:R2:W-:Y:S02]  /*0900*/  @!P0 STG.E desc[UR4][R2.64], R5 ;  /* 0x0000000502008986 */ /* 0x0005e4000c101904 */
.L_x_4701:
[----:B------:R-:W-:Y:S05]  /*0910*/  BSYNC B0 ;  /* 0x0000000000007941 */ /* 0x000fea0003800000 */
.L_x_4695:
        /* <DEDUP_REMOVED lines=9> */
.L_x_4702:
        /* <DEDUP_REMOVED lines=13> */
.L_x_5956:


//--------------------- .text._ZN2at6native29vectorized_elementwise_kernelILi8ENS0_10AbsFunctorIiEESt5arrayIPcLm2EEEEviT0_T1_ --------------------------
	.section	.text._ZN2at6native29vectorized_elementwise_kernelILi8ENS0_10AbsFunctorIiEESt5arrayIPcLm2EEEEviT0_T1_,"ax",@progbits
	.align	128
        .global         _ZN2at6native29vectorized_elementwise_kernelILi8ENS0_10AbsFunctorIiEESt5arrayIPcLm2EEEEviT0_T1_
        .type           _ZN2at6native29vectorized_elementwise_kernelILi8ENS0_10AbsFunctorIiEESt5arrayIPcLm2EEEEviT0_T1_,@function
        .size           _ZN2at6native29vectorized_elementwise_kernelILi8ENS0_10AbsFunctorIiEESt5arrayIPcLm2EEEEviT0_T1_,(.L_x_5957 - _ZN2at6native29vectorized_elementwise_kernelILi8ENS0_10AbsFunctorIiEESt5arrayIPcLm2EEEEviT0_T1_)
        .other          _ZN2at6native29vectorized_elementwise_kernelILi8ENS0_10AbsFunctorIiEESt5arrayIPcLm2EEEEviT0_T1_,@"STO_CUDA_ENTRY STV_DEFAULT"
_ZN2at6native29vectorized_elementwise_kernelILi8ENS0_10AbsFunctorIiEESt5arrayIPcLm2EEEEviT0_T1_:
.text._ZN2at6native29vectorized_elementwise_kernelILi8ENS0_10AbsFunctorIiEESt5arrayIPcLm2EEEEviT0_T1_:
        /* <DEDUP_REMOVED lines=28> */
.L_x_4703:
        /* <DEDUP_REMOVED lines=80> */
.L_x_4706:
        /* <DEDUP_REMOVED lines=9> */
.L_x_4707:
        /* <DEDUP_REMOVED lines=9> */
.L_x_4708:
        /* <DEDUP_REMOVED lines=10> */
.L_x_4709:
[----:B------:R-:W-:Y:S05]  /*0880*/  BSYNC B1 ;  /* 0x0000000000017941 */ /* 0x000fea0003800000 */
.L_x_4705:
        /* <DEDUP_REMOVED lines=8> */
.L_x_4710:
[----:B------:R-:W-:Y:S05]  /*0910*/  BSYNC B0 ;  /* 0x0000000000007941 */ /* 0x000fea0003800000 */
.L_x_4704:
        /* <DEDUP_REMOVED lines=9> */
.L_x_4711:
        /* <DEDUP_REMOVED lines=13> */
.L_x_5957:


//--------------------- .text._ZN2at6native18elementwise_kernelILi128ELi4EZNS0_15gpu_kernel_implINS0_10AbsFunctorIaEEEEvRNS_18TensorIteratorBaseERKT_EUliE_EEviT1_ --------------------------
	.section	.text._ZN2at6native18elementwise_kernelILi128ELi4EZNS0_15gpu_kernel_implINS0_10AbsFunctorIaEEEEvRNS_18TensorIteratorBaseERKT_EUliE_EEviT1_,"ax",@progbits
	.align	128
        .global         _ZN2at6native18elementwise_kernelILi128ELi4EZNS0_15gpu_kernel_implINS0_10AbsFunctorIaEEEEvRNS_18TensorIteratorBaseERKT_EUliE_EEviT1_
        .type           _ZN2at6native18elementwise_kernelILi128ELi4EZNS0_15gpu_kernel_implINS0_10AbsFunctorIaEEEEvRNS_18TensorIteratorBaseERKT_EUliE_EEviT1_,@function
        .size           _ZN2at6native18elementwise_kernelILi128ELi4EZNS0_15gpu_kernel_implINS0_10AbsFunctorIaEEEEvRNS_18TensorIteratorBaseERKT_EUliE_EEviT1_,(.L_x_5958 - _ZN2at6native18elementwise_kernelILi128ELi4EZNS0_15gpu_kernel_implINS0_10AbsFunctorIaEEEEvRNS_18TensorIteratorBaseERKT_EUliE_EEviT1_)
        .other          _ZN2at6native18elementwise_kernelILi128ELi4EZNS0_15gpu_kernel_implINS0_10AbsFunctorIaEEEEvRNS_18TensorIteratorBaseERKT_EUliE_EEviT1_,@"STO_CUDA_ENTRY STV_DEFAULT"
_ZN2at6native18elementwise_kernelILi128ELi4EZNS0_15gpu_kernel_implINS0_10AbsFunctorIaEEEEvRNS_18TensorIteratorBaseERKT_EUliE_EEviT1_:
.text._ZN2at6native18elementwise_kernelILi128ELi4EZNS0_15gpu_kernel_implINS0_10AbsFunctorIaEEEEvRNS_18TensorIteratorBaseERKT_EUliE_EEviT1_:
        /* <DEDUP_REMOVED lines=313> */
.L_x_4714:
        /* <DEDUP_REMOVED lines=18> */
[----:B------:R0:W5:Y:S01]  /*14b0*/  LDG.E.U8 R0, desc[UR36][R2.64] ;  /* 0x0000002402007981 */ /* 0x000162000c1e1100 */
[----:B------:R-:W-:Y:S05]  /*14c0*/  BRA `(.L_x_4720) ;  /* 0x0000000c005c7947 */ /* 0x000fea0003800000 */
.L_x_4718:
[----:B------:R0:W5:Y:S01]  /*14d0*/  LDG.E.U8 R0, desc[UR36][R2.64] ;  /* 0x0000002402007981 */ /* 0x000162000c1e1100 */
[----:B------:R-:W-:Y:S05]  /*14e0*/  BRA `(.L_x_4720) ;  /* 0x0000000c00547947 */ /* 0x000fea0003800000 */
.L_x_4717:
[----:B------:R-:W-:-:S13]  /*14f0*/  ISETP.NE.AND P0, PT, R4, 0x2, PT ;  /* 0x000000020400780c */ /* 0x000fda0003f05270 */
[----:B------:R-:W-:Y:S05]  /*1500*/  @!P0 BRA `(.L_x_4721) ;  /* 0x0000000000208947 */ /* 0x000fea0003800000 */
[----:B------:R-:W-:-:S13]  /*1510*/  ISETP.NE.AND P0, PT, R4, 0x3, PT ;  /* 0x000000030400780c */ /* 0x000fda0003f05270 */
[----:B------:R-:W-:Y:S05]  /*1520*/  @!P0 BRA `(.L_x_4722) ;  /* 0x0000000000108947 */ /* 0x000fea0003800000 */
[----:B------:R-:W-:-:S13]  /*1530*/  ISETP.NE.AND P0, PT, R4, 0x4, PT ;  /* 0x000000040400780c */ /* 0x000fda0003f05270 */
[----:B------:R-:W-:Y:S05]  /*1540*/  @P0 BRA `(.L_x_4719) ;  /* 0x0000000800e80947 */ /* 0x000fea0003800000 */
[----:B------:R0:W5:Y:S01]  /*1550*/  LDG.E.U8 R0, desc[UR36][R2.64] ;  /* 0x0000002402007981 */ /* 0x000162000c1e1100 */
[----:B------:R-:W-:Y:S05]  /*1560*/  BRA `(.L_x_4720) ;  /* 0x0000000c00347947 */ /* 0x000fea0003800000 */
.L_x_4722:
[----:B------:R0:W5:Y:S01]  /*1570*/  LDG.E.U8 R0, desc[UR36][R2.64] ;  /* 0x0000002402007981 */ /* 0x000162000c1e1100 */
[----:B------:R-:W-:Y:S05]  /*1580*/  BRA `(.L_x_4720) ;  /* 0x0000000c002c7947 */ /* 0x000fea0003800000 */
.L_x_4721:
[----:B------:R0:W5:Y:S01]  /*1590*/  LDG.E.U16 R0, desc[UR36][R2.64] ;  /* 0x0000002402007981 */ /* 0x000162000c1e1500 */
[----:B------:R-:W-:Y:S05]  /*15a0*/  BRA `(.L_x_4720) ;  /* 0x0000000c00247947 */ /* 0x000fea0003800000 */
.L_x_4716:
        /* <DEDUP_REMOVED lines=9> */
.L_x_4724:
[----:B------:R-:W2:Y:S02]  /*1640*/  LDG.E.U16 R4, desc[UR36][R2.64] ;  /* 0x0000002402047981 */ /* 0x000ea4000c1e1500 */
[----:B--2---:R-:W-:-:S06]  /*1650*/  HADD2.F32 R4, -RZ, R4.H0_H0 ;  /* 0x20000004ff047230 */ /* 0x004fcc0000004100 */
[----:B------:R-:W0:Y:S02]  /*1660*/  F2I.FTZ.TRUNC.NTZ R4, R4 ;  /* 0x0000000400047305 */ /* 0x000e24000021f100 */
[----:B0-----:R-:W-:Y:S01]  /*1670*/  PRMT R0, R4, 0x7610, R0 ;  /* 0x0000761004007816 */ /* 0x001fe20000000000 */
[----:B------:R-:W-:Y:S06]  /*1680*/  BRA `(.L_x_4720) ;  /* 0x0000000800ec7947 */ /* 0x000fec0003800000 */
.L_x_4723:
        /* <DEDUP_REMOVED lines=9> */
.L_x_4726:
[----:B------:R-:W2:Y:S02]  /*1720*/  LDG.E.U16 R2, desc[UR36][R2.64] ;  /* 0x0000002402027981 */ /* 0x000ea4000c1e1500 */
[----:B--2---:R-:W-:-:S06]  /*1730*/  HADD2.F32 R4, -RZ, R2.H0_H0 ;  /* 0x20000002ff047230 */ /* 0x004fcc0000004100 */
[----:B------:R-:W0:Y:S02]  /*1740*/  F2I.FTZ.TRUNC.NTZ R4, R4 ;  /* 0x0000000400047305 */ /* 0x000e24000021f100 */
[----:B0-----:R-:W-:Y:S01]  /*1750*/  PRMT R0, R4, 0x7610, R0 ;  /* 0x0000761004007816 */ /* 0x001fe20000000000 */
[----:B------:R-:W-:Y:S06]  /*1760*/  BRA `(.L_x_4720) ;  /* 0x0000000800b47947 */ /* 0x000fec0003800000 */
.L_x_4725:
[----:B------:R-:W2:Y:S02]  /*1770*/  LDG.E.64 R2, desc[UR36][R2.64] ;  /* 0x0000002402027981 */ /* 0x000ea4000c1e1b00 */
[----:B--2---:R0:W1:Y:S01]  /*1780*/  F2I.F64.TRUNC R0, R2 ;  /* 0x0000000200007311 */ /* 0x004062000030d100 */
[----:B------:R-:W-:Y:S05]  /*1790*/  BRA `(.L_x_4720) ;  /* 0x0000000800a87947 */ /* 0x000fea0003800000 */
.L_x_4715:
        /* <DEDUP_REMOVED lines=12> */
.L_x_4729:
[----:B------:R-:W2:Y:S02]  /*1860*/  LDG.E.64 R2, desc[UR36][R2.64] ;  /* 0x0000002402027981 */ /* 0x000ea4000c1e1b00 */
[----:B--2---:R3:W4:Y:S01]  /*1870*/  F2I.F64.TRUNC R0, R2 ;  /* 0x0000000200007311 */ /* 0x004722000030d100 */
[----:B------:R-:W-:Y:S05]  /*1880*/  BRA `(.L_x_4720) ;  /* 0x00000008006c7947 */ /* 0x000fea0003800000 */
.L_x_4728:
        /* <DEDUP_REMOVED lines=28> */
.L_x_4731:
        /* <DEDUP_REMOVED lines=15> */
.L_x_4730:
[----:B------:R-:W2:Y:S02]  /*1b40*/  LDG.E.U16 R4, desc[UR36][R2.64] ;  /* 0x0000002402047981 */ /* 0x000ea4000c1e1500 */
[----:B--2---:R-:W-:-:S06]  /*1b50*/  IMAD.U32 R4, R4, 0x10000, RZ ;  /* 0x0001000004047824 */ /* 0x004fcc00078e00ff */
[----:B------:R-:W0:Y:S02]  /*1b60*/  F2I.FTZ.TRUNC.NTZ R4, R4 ;  /* 0x0000000400047305 */ /* 0x000e24000021f100 */
[----:B0-----:R-:W-:Y:S01]  /*1b70*/  PRMT R0, R4, 0x7610, R0 ;  /* 0x0000761004007816 */ /* 0x001fe20000000000 */
[----:B------:R-:W-:Y:S06]  /*1b80*/  BRA `(.L_x_4720) ;  /* 0x0000000400ac7947 */ /* 0x000fec0003800000 */
.L_x_4727:
        /* <DEDUP_REMOVED lines=10> */
.L_x_4734:
        /* <DEDUP_REMOVED lines=21> */
.L_x_4738:
[----:B------:R-:W-:Y:S05]  /*1d80*/  BSYNC B1 ;  /* 0x0000000000017941 */ /* 0x000fea0003800000 */
.L_x_4737:
[----:B------:R-:W-:Y:S01]  /*1d90*/  IMAD.SHL.U32 R2, R2, 0x100000, RZ ;  /* 0x0010000002027824 */ /* 0x000fe200078e00ff */
[----:B------:R-:W-:-:S04]  /*1da0*/  LEA R3, R0, 0x3b800000, 0x17 ;  /* 0x3b80000000037811 */ /* 0x000fc800078eb8ff */
[----:B------:R-:W-:-:S07]  /*1db0*/  LOP3.LUT R4, R3, R2, R4, 0xfe, !PT ;  /* 0x0000000203047212 */ /* 0x000fce00078efe04 */
.L_x_4736:
[----:B------:R-:W-:Y:S05]  /*1dc0*/  BSYNC B0 ;  /* 0x0000000000007941 */ /* 0x000fea0003800000 */
.L_x_4735:
[----:B------:R-:W0:Y:S02]  /*1dd0*/  F2I.FTZ.TRUNC.NTZ R4, R4 ;  /* 0x0000000400047305 */ /* 0x000e24000021f100 */
[----:B0-----:R-:W-:Y:S01]  /*1de0*/  PRMT R0, R4, 0x7610, R0 ;  /* 0x0000761004007816 */ /* 0x001fe20000000000 */
[----:B------:R-:W-:Y:S06]  /*1df0*/  BRA `(.L_x_4720) ;  /* 0x0000000400107947 */ /* 0x000fec0003800000 */
.L_x_4733:
        /* <DEDUP_REMOVED lines=21> */
.L_x_4742:
[----:B------:R-:W-:Y:S05]  /*1f50*/  BSYNC B1 ;  /* 0x0000000000017941 */ /* 0x000fea0003800000 */
.L_x_4741:
[----:B------:R-:W-:Y:S01]  /*1f60*/  IMAD.SHL.U32 R2, R2, 0x200000, RZ ;  /* 0x0020000002027824 */ /* 0x000fe200078e00ff */
[----:B------:R-:W-:-:S04]  /*1f70*/  LEA R3, R0, 0x37800000, 0x17 ;  /* 0x3780000000037811 */ /* 0x000fc800078eb8ff */
[----:B------:R-:W-:-:S07]  /*1f80*/  LOP3.LUT R4, R3, R2, R4, 0xfe, !PT ;  /* 0x0000000203047212 */ /* 0x000fce00078efe04 */
.L_x_4740:
[----:B------:R-:W-:Y:S05]  /*1f90*/  BSYNC B0 ;  /* 0x0000000000007941 */ /* 0x000fea0003800000 */
.L_x_4739:
[----:B------:R-:W0:Y:S02]  /*1fa0*/  F2I.FTZ.TRUNC.NTZ R4, R4 ;  /* 0x0000000400047305 */ /* 0x000e24000021f100 */
[----:B0-----:R-:W-:Y:S01]  /*1fb0*/  PRMT R0, R4, 0x7610, R0 ;  /* 0x0000761004007816 */ /* 0x001fe20000000000 */
[----:B------:R-:W-:Y:S06]  /*1fc0*/  BRA `(.L_x_4720) ;  /* 0x00000000009c7947 */ /* 0x000fec0003800000 */
.L_x_4732:
        /* <DEDUP_REMOVED lines=14> */
.L_x_4746:
[----:B------:R-:W-:Y:S05]  /*20b0*/  BSYNC B0 ;  /* 0x0000000000007941 */ /* 0x000fea0003800000 */
.L_x_4745:
[----:B------:R-:W0:Y:S02]  /*20c0*/  F2I.FTZ.TRUNC.NTZ R4, R4 ;  /* 0x0000000400047305 */ /* 0x000e24000021f100 */
[----:B0-----:R-:W-:Y:S01]  /*20d0*/  PRMT R0, R4, 0x7610, R0 ;  /* 0x0000761004007816 */ /* 0x001fe20000000000 */
[----:B------:R-:W-:Y:S06]  /*20e0*/  BRA `(.L_x_4720) ;  /* 0x0000000000547947 */ /* 0x000fec0003800000 */
.L_x_4719:
        /* <DEDUP_REMOVED lines=16> */
.L_x_4747:
[----:B------:R-:W-:Y:S01]  /*21f0*/  PRMT R0, RZ, 0x7610, R0 ;  /* 0x00007610ff007816 */ /* 0x000fe20000000000 */
[----:B------:R-:W-:Y:S06]  /*2200*/  BRA `(.L_x_4720) ;  /* 0x00000000000c7947 */ /* 0x000fec0003800000 */
.L_x_4744:
[----:B------:R2:W5:Y:S01]  /*2210*/  LDG.E.U8 R0, desc[UR36][R2.64] ;  /* 0x0000002402007981 */ /* 0x000562000c1e1100 */
[----:B------:R-:W-:Y:S05]  /*2220*/  BRA `(.L_x_4720) ;  /* 0x0000000000047947 */ /* 0x000fea0003800000 */
.L_x_4743:
[----:B------:R1:W5:Y:S02]  /*2230*/  LDG.E.U8 R0, desc[UR36][R2.64] ;  /* 0x0000002402007981 */ /* 0x000364000c1e1100 */
.L_x_4720:
[----:B0123--:R-:W0:Y:S01]  /*2240*/  LDC.U8 R3, c[0x0][0x421] ;  /* 0x00010840ff037b82 */ /* 0x00fe220000000000 */
[----:B----45:R-:W-:-:S04]  /*2250*/  LOP3.LUT R0, R0, 0xffff, RZ, 0xc0, !PT ;  /* 0x0000ffff00007812 */ /* 0x030fc800078ec0ff */
[----:B------:R-:W-:-:S04]  /*2260*/  PRMT R0, R0, 0x8880, RZ ;  /* 0x0000888000007816 */ /* 0x000fc800000000ff */
        /* <DEDUP_REMOVED lines=14> */
.L_x_4751:
[----:B------:R3:W-:Y:S01]  /*2350*/  STG.E.U8 desc[UR36][R16.64], R5 ;  /* 0x0000000510007986 */ /* 0x0007e2000c101124 */
[----:B------:R-:W-:Y:S05]  /*2360*/  BRA `(.L_x_4753) ;  /* 0x0000000c00907947 */ /* 0x000fea0003800000 */
.L_x_4750:
[----:B------:R-:W-:-:S13]  /*2370*/  ISETP.NE.AND P0, PT, R2, 0x2, PT ;  /* 0x000000020200780c */ /* 0x000fda0003f05270 */
[----:B------:R-:W-:Y:S05]  /*2380*/  @!P0 BRA `(.L_x_4754) ;  /* 0x0000000000348947 */ /* 0x000fea0003800000 */
[----:B------:R-:W-:-:S13]  /*2390*/  ISETP.NE.AND P0, PT, R2, 0x3, PT ;  /* 0x000000030200780c */ /* 0x000fda0003f05270 */
[----:B------:R-:W-:Y:S05]  /*23a0*/  @!P0 BRA `(.L_x_4755) ;  /* 0x0000000000208947 */ /* 0x000fea0003800000 */
[----:B------:R-:W-:-:S13]  /*23b0*/  ISETP.NE.AND P0, PT, R2, 0x4, PT ;  /* 0x000000040200780c */ /* 0x000fda0003f05270 */
[----:B------:R-:W-:Y:S05]  /*23c0*/  @P0 BRA `(.L_x_4752) ;  /* 0x0000000c00140947 */ /* 0x000fea0003800000 */
[----:B------:R-:W-:-:S04]  /*23d0*/  LOP3.LUT R0, R5, 0xffff, RZ, 0xc0, !PT ;  /* 0x0000ffff05007812 */ /* 0x000fc800078ec0ff */
[----:B------:R-:W-:-:S05]  /*23e0*/  PRMT R0, R0, 0x8880, RZ ;  /* 0x0000888000007816 */ /* 0x000fca00000000ff */
[----:B------:R-:W-:-:S05]  /*23f0*/  IMAD.MOV.U32 R2, RZ, RZ, R0 ;  /* 0x000000ffff027224 */ /* 0x000fca00078e0000 */
[----:B------:R-:W-:-:S05]  /*2400*/  SHF.R.S32.HI R3, RZ, 0x1f, R2 ;  /* 0x0000001fff037819 */ /* 0x000fca0000011402 */
[----:B------:R0:W-:Y:S01]  /*2410*/  STG.E.64 desc[UR36][R16.64], R2 ;  /* 0x0000000210007986 */ /* 0x0001e2000c101b24 */
[----:B------:R-:W-:Y:S05]  /*2420*/  BRA `(.L_x_4753) ;  /* 0x0000000c00607947 */ /* 0x000fea0003800000 */
.L_x_4755:
[----:B------:R-:W-:-:S05]  /*2430*/  PRMT R3, R5, 0x8880, RZ ;  /* 0x0000888005037816 */ /* 0x000fca00000000ff */
[----:B------:R1:W-:Y:S01]  /*2440*/  STG.E desc[UR36][R16.64], R3 ;  /* 0x0000000310007986 */ /* 0x0003e2000c101924 */
[----:B------:R-:W-:Y:S05]  /*2450*/  BRA `(.L_x_4753) ;  /* 0x0000000c00547947 */ /* 0x000fea0003800000 */
.L_x_4754:
[----:B------:R-:W-:-:S04]  /*2460*/  PRMT R3, R5, 0x8880, RZ ;  /* 0x0000888005037816 */ /* 0x000fc800000000ff */
[----:B------:R-:W-:-:S05]  /*2470*/  PRMT R3, R3, 0x7710, RZ ;  /* 0x0000771003037816 */ /* 0x000fca00000000ff */
[----:B------:R2:W-:Y:S01]  /*2480*/  STG.E.U16 desc[UR36][R16.64], R3 ;  /* 0x0000000310007986 */ /* 0x0005e2000c101524 */
[----:B------:R-:W-:Y:S05]  /*2490*/  BRA `(.L_x_4753) ;  /* 0x0000000c00447947 */ /* 0x000fea0003800000 */
.L_x_4749:
[----:B------:R-:W-:-:S13]  /*24a0*/  ISETP.GT.AND P0, PT, R2, 0x6, PT ;  /* 0x000000060200780c */ /* 0x000fda0003f04270 */
[----:B------:R-:W-:Y:S05]  /*24b0*/  @P0 BRA `(.L_x_4756) ;  /* 0x00000000002c0947 */ /* 0x000fea0003800000 */
[----:B------:R-:W-:-:S13]  /*24c0*/  ISETP.NE.AND P0, PT, R2, 0x5, PT ;  /* 0x000000050200780c */ /* 0x000fda0003f05270 */
[----:B------:R-:W-:Y:S05]  /*24d0*/  @!P0 BRA `(.L_x_4757) ;  /* 0x0000000000148947 */ /* 0x000fea0003800000 */
[----:B------:R-:W-:-:S13]  /*24e0*/  ISETP.NE.AND P0, PT, R2, 0x6, PT ;  /* 0x000000060200780c */ /* 0x000fda0003f05270 */
[----:B------:R-:W-:Y:S05]  /*24f0*/  @P0 BRA `(.L_x_4752) ;  /* 0x0000000800c80947 */ /* 0x000fea0003800000 */
[----:B------:R-:W0:Y:S02]  /*2500*/  I2F.S8 R3, R5 ;  /* 0x0000000500037306 */ /* 0x000e240000001400 */
[----:B0-----:R0:W-:Y:S01]  /*2510*/  STG.E desc[UR36][R16.64], R3 ;  /* 0x0000000310007986 */ /* 0x0011e2000c101924 */
[----:B------:R-:W-:Y:S05]  /*2520*/  BRA `(.L_x_4753) ;  /* 0x0000000c00207947 */ /* 0x000fea0003800000 */
.L_x_4757:
[----:B------:R-:W0:Y:S02]  /*2530*/  I2F.S8 R0, R5 ;  /* 0x0000000500007306 */ /* 0x000e240000001400 */
[----:B0-----:R-:W-:-:S05]  /*2540*/  F2FP.F16.F32.PACK_AB R0, RZ, R0 ;  /* 0x00000000ff00723e */ /* 0x001fca00000000ff */
[----:B------:R0:W-:Y:S01]  /*2550*/  STG.E.U16 desc[UR36][R16.64], R0 ;  /* 0x0000000010007986 */ /* 0x0001e2000c101524 */
[----:B------:R-:W-:Y:S05]  /*2560*/  BRA `(.L_x_4753) ;  /* 0x0000000c00107947 */ /* 0x000fea0003800000 */
.L_x_4756:
[----:B------:R-:W-:-:S13]  /*2570*/  ISETP.NE.AND P0, PT, R2, 0x7, PT ;  /* 0x000000070200780c */ /* 0x000fda0003f05270 */
[----:B------:R-:W-:Y:S05]  /*2580*/  @!P0 BRA `(.L_x_4758) ;  /* 0x0000000000348947 */ /* 0x000fea0003800000 */
[----:B------:R-:W-:-:S13]  /*2590*/  ISETP.NE.AND P0, PT, R2, 0x8, PT ;  /* 0x000000080200780c */ /* 0x000fda0003f05270 */
[----:B------:R-:W-:Y:S05]  /*25a0*/  @!P0 BRA `(.L_x_4759) ;  /* 0x0000000000188947 */ /* 0x000fea0003800000 */
[----:B------:R-:W-:-:S13]  /*25b0*/  ISETP.NE.AND P0, PT, R2, 0x9, PT ;  /* 0x000000090200780c */ /* 0x000fda0003f05270 */
[----:B------:R-:W-:Y:S05]  /*25c0*/  @P0 BRA `(.L_x_4752) ;  /* 0x0000000800940947 */ /* 0x000fea0003800000 */
[----:B------:R-:W0:Y:S01]  /*25d0*/  I2F.S8 R2, R5 ;  /* 0x0000000500027306 */ /* 0x000e220000001400 */
[----:B------:R-:W-:-:S05]  /*25e0*/  IMAD.MOV.U32 R3, RZ, RZ, RZ ;  /* 0x000000ffff037224 */ /* 0x000fca00078e00ff */
[----:B0-----:R0:W-:Y:S01]  /*25f0*/  STG.E.64 desc[UR36][R16.64], R2 ;  /* 0x0000000210007986 */ /* 0x0011e2000c101b24 */
[----:B------:R-:W-:Y:S05]  /*2600*/  BRA `(.L_x_4753) ;  /* 0x0000000800e87947 */ /* 0x000fea0003800000 */
.L_x_4759:
[----:B------:R-:W0:Y:S02]  /*2610*/  I2F.S8 R5, R5 ;  /* 0x0000000500057306 */ /* 0x000e240000001400 */
[----:B0-----:R-:W-:-:S04]  /*2620*/  F2FP.F16.F32.PACK_AB R3, RZ, R5 ;  /* 0x00000005ff03723e */ /* 0x001fc800000000ff */
[----:B------:R-:W-:-:S05]  /*2630*/  PRMT R3, R3, 0x5410, RZ ;  /* 0x0000541003037816 */ /* 0x000fca00000000ff */
[----:B------:R0:W-:Y:S01]  /*2640*/  STG.E desc[UR36][R16.64], R3 ;  /* 0x0000000310007986 */ /* 0x0001e2000c101924 */
[----:B------:R-:W-:Y:S05]  /*2650*/  BRA `(.L_x_4753) ;  /* 0x0000000800d47947 */ /* 0x000fea0003800000 */
.L_x_4758:
[----:B------:R-:W-:-:S04]  /*2660*/  PRMT R2, R5, 0x8880, RZ ;  /* 0x0000888005027816 */ /* 0x000fc800000000ff */
[----:B------:R-:W-:-:S06]  /*2670*/  PRMT R2, R2, 0x7710, RZ ;  /* 0x0000771002027816 */ /* 0x000fcc00000000ff */
[----:B------:R-:W0:Y:S02]  /*2680*/  I2F.F64.S16 R2, R2 ;  /* 0x0000000200027312 */ /* 0x000e240000101c00 */
[----:B0-----:R0:W-:Y:S01]  /*2690*/  STG.E.64 desc[UR36][R16.64], R2 ;  /* 0x0000000210007986 */ /* 0x0011e2000c101b24 */
[----:B------:R-:W-:Y:S05]  /*26a0*/  BRA `(.L_x_4753) ;  /* 0x0000000800c07947 */ /* 0x000fea0003800000 */
.L_x_4748:
        /* <DEDUP_REMOVED lines=8> */
[----:B------:R-:W-:-:S04]  /*2730*/  LOP3.LUT P0, RZ, R5, 0xff, RZ, 0xc0, !PT ;  /* 0x000000ff05ff7812 */ /* 0x000fc8000780c0ff */
[----:B------:R-:W-:-:S05]  /*2740*/  SEL R3, RZ, 0x1, !P0 ;  /* 0x00000001ff037807 */ /* 0x000fca0004000000 */
[----:B------:R0:W-:Y:S01]  /*2750*/  STG.E.U8 desc[UR36][R16.64], R3 ;  /* 0x0000000310007986 */ /* 0x0001e2000c101124 */
[----:B------:R-:W-:Y:S05]  /*2760*/  BRA `(.L_x_4753) ;  /* 0x0000000800907947 */ /* 0x000fea0003800000 */
.L_x_4762:
[----:B------:R-:W-:Y:S02]  /*2770*/  PRMT R4, R5, 0x8880, RZ ;  /* 0x0000888005047816 */ /* 0x000fe400000000ff */
[----:B------:R-:W-:Y:S02]  /*2780*/  CS2R R6, SRZ ;  /* 0x0000000000067805 */ /* 0x000fe4000001ff00 */
[----:B------:R-:W-:-:S06]  /*2790*/  PRMT R4, R4, 0x7710, RZ ;  /* 0x0000771004047816 */ /* 0x000fcc00000000ff */
[----:B------:R-:W0:Y:S02]  /*27a0*/  I2F.F64.S16 R4, R4 ;  /* 0x0000000400047312 */ /* 0x000e240000101c00 */
[----:B0-----:R0:W-:Y:S01]  /*27b0*/  STG.E.128 desc[UR36][R16.64], R4 ;  /* 0x0000000410007986 */ /* 0x0011e2000c101d24 */
[----:B------:R-:W-:Y:S05]  /*27c0*/  BRA `(.L_x_4753) ;  /* 0x0000000800787947 */ /* 0x000fea0003800000 */
.L_x_4761:
[----:B------:R-:W-:-:S13]  /*27d0*/  ISETP.NE.AND P0, PT, R2, 0xf, PT ;  /* 0x0000000f0200780c */ /* 0x000fda0003f05270 */
[----:B------:R-:W-:Y:S05]  /*27e0*/  @!P0 BRA `(.L_x_4763) ;  /* 0x0000000000b48947 */ /* 0x000fea0003800000 */
[----:B------:R-:W-:-:S13]  /*27f0*/  ISETP.NE.AND P0, PT, R2, 0x17, PT ;  /* 0x000000170200780c */ /* 0x000fda0003f05270 */
[----:B------:R-:W-:Y:S05]  /*2800*/  @!P0 BRA `(.L_x_4764) ;  /* 0x0000000000548947 */ /* 0x000fea0003800000 */
[----:B------:R-:W-:-:S13]  /*2810*/  ISETP.NE.AND P0, PT, R2, 0x18, PT ;  /* 0x000000180200780c */ /* 0x000fda0003f05270 */
[----:B------:R-:W-:Y:S05]  /*2820*/  @P0 BRA `(.L_x_4752) ;  /* 0x0000000400fc0947 */ /* 0x000fea0003800000 */
[----:B------:R-:W0:Y:S01]  /*2830*/  I2F.S8 R5, R5 ;  /* 0x0000000500057306 */ /* 0x000e220000001400 */
        /* <DEDUP_REMOVED lines=14> */
.L_x_4766:
[----:B------:R-:W-:Y:S05]  /*2920*/  BSYNC B0 ;  /* 0x0000000000007941 */ /* 0x000fea0003800000 */
.L_x_4765:
[----:B------:R-:W-:-:S05]  /*2930*/  LOP3.LUT R3, R0, R3, RZ, 0xfc, !PT ;  /* 0x0000000300037212 */ /* 0x000fca00078efcff */
[----:B------:R0:W-:Y:S01]  /*2940*/  STG.E.U8 desc[UR36][R16.64], R3 ;  /* 0x0000000310007986 */ /* 0x0001e2000c101124 */
[----:B------:R-:W-:Y:S05]  /*2950*/  BRA `(.L_x_4753) ;  /* 0x0000000800147947 */ /* 0x000fea0003800000 */
.L_x_4764:
[----:B------:R-:W0:Y:S01]  /*2960*/  I2F.S8 R5, R5 ;  /* 0x0000000500057306 */ /* 0x000e220000001400 */
        /* <DEDUP_REMOVED lines=12> */
.L_x_4768:
[----:B------:R-:W-:Y:S01]  /*2a30*/  IMAD.MOV.U32 R0, RZ, RZ, 0x7f ;  /* 0x0000007fff007424 */ /* 0x000fe200078e00ff */
[----:B------:R-:W-:-:S04]  /*2a40*/  ISETP.GT.U32.AND P0, PT, R2, 0x7f800000, PT ;  /* 0x7f8000000200780c */ /* 0x000fc80003f04070 */
[----:B------:R-:W-:-:S09]  /*2a50*/  SEL R0, R0, 0x7c, P0 ;  /* 0x0000007c00007807 */ /* 0x000fd20000000000 */
.L_x_4769:
[----:B------:R-:W-:Y:S05]  /*2a60*/  BSYNC B0 ;  /* 0x0000000000007941 */ /* 0x000fea0003800000 */
.L_x_4767:
[----:B------:R-:W-:-:S04]  /*2a70*/  LOP3.LUT R2, R5, 0x80000000, RZ, 0xc0, !PT ;  /* 0x8000000005027812 */ /* 0x000fc800078ec0ff */
[----:B------:R-:W-:-:S04]  /*2a80*/  SHF.R.U32.HI R3, RZ, 0x18, R2 ;  /* 0x00000018ff037819 */ /* 0x000fc80000011602 */
[----:B------:R-:W-:-:S05]  /*2a90*/  LOP3.LUT R3, R0, R3, RZ, 0xfc, !PT ;  /* 0x0000000300037212 */ /* 0x000fca00078efcff */
[----:B------:R0:W-:Y:S01]  /*2aa0*/  STG.E.U8 desc[UR36][R16.64], R3 ;  /* 0x0000000310007986 */ /* 0x0001e2000c101124 */
[----:B------:R-:W-:Y:S05]  /*2ab0*/  BRA `(.L_x_4753) ;  /* 0x0000000400bc7947 */ /* 0x000fea0003800000 */
.L_x_4763:
[----:B------:R-:W0:Y:S02]  /*2ac0*/  I2F.S8 R0, R5 ;  /* 0x0000000500007306 */ /* 0x000e240000001400 */
[----:B0-----:R-:W-:-:S05]  /*2ad0*/  F2FP.BF16.F32.PACK_AB R0, RZ, R0 ;  /* 0x00000000ff00723e */ /* 0x001fca00000010ff */
[----:B------:R0:W-:Y:S01]  /*2ae0*/  STG.E.U16 desc[UR36][R16.64], R0 ;  /* 0x0000000010007986 */ /* 0x0001e2000c101524 */
[----:B------:R-:W-:Y:S05]  /*2af0*/  BRA `(.L_x_4753) ;  /* 0x0000000400ac7947 */ /* 0x000fea0003800000 */
.L_x_4760:
        /* <DEDUP_REMOVED lines=8> */
[----:B------:R-:W-:-:S04]  /*2b80*/  PRMT R3, R5, 0x8880, RZ ;  /* 0x0000888005037816 */ /* 0x000fc800000000ff */
[----:B------:R-:W-:-:S05]  /*2b90*/  PRMT R3, R3, 0x7710, RZ ;  /* 0x0000771003037816 */ /* 0x000fca00000000ff */
[----:B------:R0:W-:Y:S01]  /*2ba0*/  STG.E.U16 desc[UR36][R16.64], R3 ;  /* 0x0000000310007986 */ /* 0x0001e2000c101524 */
[----:B------:R-:W-:Y:S05]  /*2bb0*/  BRA `(.L_x_4753) ;  /* 0x00000004007c7947 */ /* 0x000fea0003800000 */
.L_x_4772:
[----:B------:R-:W0:Y:S01]  /*2bc0*/  I2F.S8 R5, R5 ;  /* 0x0000000500057306 */ /* 0x000e220000001400 */
        /* <DEDUP_REMOVED lines=16> */
.L_x_4775:
[----:B------:R-:W-:-:S04]  /*2cd0*/  LOP3.LUT R2, R5, 0x80000000, RZ, 0xc0, !PT ;  /* 0x8000000005027812 */ /* 0x000fc800078ec0ff */
[----:B------:R-:W-:-:S04]  /*2ce0*/  SHF.R.U32.HI R3, RZ, 0x18, R2 ;  /* 0x00000018ff037819 */ /* 0x000fc80000011602 */
[----:B------:R-:W-:-:S04]  /*2cf0*/  LOP3.LUT R0, R0, R3, RZ, 0xfc, !PT ;  /* 0x0000000300007212 */ /* 0x000fc800078efcff */
[----:B------:R-:W-:-:S07]  /*2d00*/  PRMT R8, R0, 0x7610, R8 ;  /* 0x0000761000087816 */ /* 0x000fce0000000008 */
.L_x_4774:
[----:B------:R-:W-:Y:S05]  /*2d10*/  BSYNC B0 ;  /* 0x0000000000007941 */ /* 0x000fea0003800000 */
.L_x_4773:
[----:B------:R0:W-:Y:S01]  /*2d20*/  STG.E.U8 desc[UR36][R16.64], R8 ;  /* 0x0000000810007986 */ /* 0x0001e2000c101124 */
[----:B------:R-:W-:Y:S05]  /*2d30*/  BRA `(.L_x_4753) ;  /* 0x00000004001c7947 */ /* 0x000fea0003800000 */
.L_x_4771:
        /* <DEDUP_REMOVED lines=17> */
.L_x_4778:
[----:B------:R-:W-:-:S04]  /*2e50*/  LOP3.LUT R2, R5, 0x80000000, RZ, 0xc0, !PT ;  /* 0x8000000005027812 */ /* 0x000fc800078ec0ff */
[----:B------:R-:W-:-:S04]  /*2e60*/  SHF.R.U32.HI R3, RZ, 0x18, R2 ;  /* 0x00000018ff037819 */ /* 0x000fc80000011602 */
[----:B------:R-:W-:-:S04]  /*2e70*/  LOP3.LUT R0, R0, R3, RZ, 0xfc, !PT ;  /* 0x0000000300007212 */ /* 0x000fc800078efcff */
[----:B------:R-:W-:-:S07]  /*2e80*/  PRMT R8, R0, 0x7610, R8 ;  /* 0x0000761000087816 */ /* 0x000fce0000000008 */
.L_x_4777:
[----:B------:R-:W-:Y:S05]  /*2e90*/  BSYNC B0 ;  /* 0x0000000000007941 */ /* 0x000fea0003800000 */
.L_x_4776:
[----:B------:R0:W-:Y:S01]  /*2ea0*/  STG.E.U8 desc[UR36][R16.64], R8 ;  /* 0x0000000810007986 */ /* 0x0001e2000c101124 */
[----:B------:R-:W-:Y:S05]  /*2eb0*/  BRA `(.L_x_4753) ;  /* 0x0000000000bc7947 */ /* 0x000fea0003800000 */
.L_x_4770:
[----:B------:R-:W-:-:S13]  /*2ec0*/  ISETP.NE.AND P0, PT, R2, 0x1c, PT ;  /* 0x0000001c0200780c */ /* 0x000fda0003f05270 */
[----:B------:R-:W-:Y:S05]  /*2ed0*/  @!P0 BRA `(.L_x_4779) ;  /* 0x0000000000ac8947 */ /* 0x000fea0003800000 */
[----:B------:R-:W-:-:S13]  /*2ee0*/  ISETP.NE.AND P0, PT, R2, 0x1d, PT ;  /* 0x0000001d0200780c */ /* 0x000fda0003f05270 */
[----:B------:R-:W-:Y:S05]  /*2ef0*/  @!P0 BRA `(.L_x_4780) ;  /* 0x00000000008c8947 */ /* 0x000fea0003800000 */
[----:B------:R-:W-:-:S13]  /*2f00*/  ISETP.NE.AND P0, PT, R2, 0x2c, PT ;  /* 0x0000002c0200780c */ /* 0x000fda0003f05270 */
[----:B------:R-:W-:Y:S05]  /*2f10*/  @P0 BRA `(.L_x_4752) ;  /* 0x0000000000400947 */ /* 0x000fea0003800000 */
[----:B------:R-:W0:Y:S02]  /*2f20*/  I2F.S8 R4, R5 ;  /* 0x0000000500047306 */ /* 0x000e240000001400 */
        /* <DEDUP_REMOVED lines=15> */
.L_x_4752:
        /* <DEDUP_REMOVED lines=16> */
.L_x_4781:
[----:B------:R-:W-:Y:S05]  /*3120*/  BRA `(.L_x_4753) ;  /* 0x0000000000207947 */ /* 0x000fea0003800000 */
.L_x_4780:
[----:B------:R-:W-:-:S04]  /*3130*/  LOP3.LUT R5, R5, 0xffff, RZ, 0xc0, !PT ;  /* 0x0000ffff05057812 */ /* 0x000fc800078ec0ff */
[----:B------:R-:W-:-:S05]  /*3140*/  PRMT R5, R5, 0x8880, RZ ;  /* 0x0000888005057816 */ /* 0x000fca00000000ff */
[----:B------:R-:W-:-:S05]  /*3150*/  IMAD.MOV.U32 R2, RZ, RZ, R5 ;  /* 0x000000ffff027224 */ /* 0x000fca00078e0005 */
[----:B------:R-:W-:-:S05]  /*3160*/  SHF.R.S32.HI R3, RZ, 0x1f, R2 ;  /* 0x0000001fff037819 */ /* 0x000fca0000011402 */
[----:B------:R0:W-:Y:S01]  /*3170*/  STG.E.64 desc[UR36][R16.64], R2 ;  /* 0x0000000210007986 */ /* 0x0001e2000c101b24 */
[----:B------:R-:W-:Y:S05]  /*3180*/  BRA `(.L_x_4753) ;  /* 0x0000000000087947 */ /* 0x000fea0003800000 */
.L_x_4779:
[----:B------:R-:W-:-:S05]  /*3190*/  PRMT R3, R5, 0x8880, RZ ;  /* 0x0000888005037816 */ /* 0x000fca00000000ff */
[----:B------:R0:W-:Y:S02]  /*31a0*/  STG.E desc[UR36][R16.64], R3 ;  /* 0x0000000310007986 */ /* 0x0001e4000c101924 */
.L_x_4753:
[----:B------:R-:W-:-:S04]  /*31b0*/  IMAD R18, R23, 0x200, R18 ;  /* 0x0000020017127824 */ /* 0x000fc800078e0212 */
[----:B------:R-:W-:-:S07]  /*31c0*/  VIADD R19, R18, 0x80 ;  /* 0x0000008012137836 */ /* 0x000fce0000000000 */
.L_x_4713:
[----:B------:R-:W-:Y:S05]  /*31d0*/  BSYNC B6 ;  /* 0x0000000000067941 */ /* 0x000fea0003800000 */
.L_x_4712:
        /* <DEDUP_REMOVED lines=307> */
.L_x_4784:
        /* <DEDUP_REMOVED lines=20> */
.L_x_4788:
[----:B------:R0:W5:Y:S01]  /*4650*/  LDG.E.U8 R0, desc[UR36][R2.64] ;  /* 0x0000002402007981 */ /* 0x000162000c1e1100 */
[----:B------:R-:W-:Y:S05]  /*4660*/  BRA `(.L_x_4790) ;  /* 0x0000000c00547947 */ /* 0x000fea0003800000 */
.L_x_4787:
        /* <DEDUP_REMOVED lines=8> */
.L_x_4792:
[----:B------:R0:W5:Y:S01]  /*46f0*/  LDG.E.U8 R0, desc[UR36][R2.64] ;  /* 0x0000002402007981 */ /* 0x000162000c1e1100 */
[----:B------:R-:W-:Y:S05]  /*4700*/  BRA `(.L_x_4790) ;  /* 0x0000000c002c7947 */ /* 0x000fea0003800000 */
.L_x_4791:
[----:B------:R0:W5:Y:S01]  /*4710*/  LDG.E.U16 R0, desc[UR36][R2.64] ;  /* 0x0000002402007981 */ /* 0x000162000c1e1500 */
[----:B------:R-:W-:Y:S05]  /*4720*/  BRA `(.L_x_4790) ;  /* 0x0000000c00247947 */ /* 0x000fea0003800000 */
.L_x_4786:
        /* <DEDUP_REMOVED lines=9> */
.L_x_4794:
[----:B------:R-:W2:Y:S02]  /*47c0*/  LDG.E.U16 R4, desc[UR36][R2.64] ;  /* 0x0000002402047981 */ /* 0x000ea4000c1e1500 */
[----:B--2---:R-:W-:-:S06]  /*47d0*/  HADD2.F32 R4, -RZ, R4.H0_H0 ;  /* 0x20000004ff047230 */ /* 0x004fcc0000004100 */
[----:B------:R-:W0:Y:S02]  /*47e0*/  F2I.FTZ.TRUNC.NTZ R4, R4 ;  /* 0x0000000400047305 */ /* 0x000e24000021f100 */
[----:B0-----:R-:W-:Y:S01]  /*47f0*/  PRMT R0, R4, 0x7610, R0 ;  /* 0x0000761004007816 */ /* 0x001fe20000000000 */
[----:B------:R-:W-:Y:S06]  /*4800*/  BRA `(.L_x_4790) ;  /* 0x0000000800ec7947 */ /* 0x000fec0003800000 */
.L_x_4793:
        /* <DEDUP_REMOVED lines=9> */
.L_x_4796:
[----:B------:R-:W2:Y:S02]  /*48a0*/  LDG.E.U16 R2, desc[UR36][R2.64] ;  /* 0x0000002402027981 */ /* 0x000ea4000c1e1500 */
[----:B--2---:R-:W-:-:S06]  /*48b0*/  HADD2.F32 R4, -RZ, R2.H0_H0 ;  /* 0x20000002ff047230 */ /* 0x004fcc0000004100 */
[----:B------:R-:W0:Y:S02]  /*48c0*/  F2I.FTZ.TRUNC.NTZ R4, R4 ;  /* 0x0000000400047305 */ /* 0x000e24000021f100 */
[----:B0-----:R-:W-:Y:S01]  /*48d0*/  PRMT R0, R4, 0x7610, R0 ;  /* 0x0000761004007816 */ /* 0x001fe20000000000 */
[----:B------:R-:W-:Y:S06]  /*48e0*/  BRA `(.L_x_4790) ;  /* 0x0000000800b47947 */ /* 0x000fec0003800000 */
.L_x_4795:
[----:B------:R-:W2:Y:S02]  /*48f0*/  LDG.E.64 R2, desc[UR36][R2.64] ;  /* 0x0000002402027981 */ /* 0x000ea4000c1e1b00 */
[----:B--2---:R0:W1:Y:S01]  /*4900*/  F2I.F64.TRUNC R0, R2 ;  /* 0x0000000200007311 */ /* 0x004062000030d100 */
[----:B------:R-:W-:Y:S05]  /*4910*/  BRA `(.L_x_4790) ;  /* 0x0000000800a87947 */ /* 0x000fea0003800000 */
.L_x_4785:
        /* <DEDUP_REMOVED lines=12> */
.L_x_4799:
[----:B------:R-:W2:Y:S02]  /*49e0*/  LDG.E.64 R2, desc[UR36][R2.64] ;  /* 0x0000002402027981 */ /* 0x000ea4000c1e1b00 */
[----:B--2---:R3:W4:Y:S01]  /*49f0*/  F2I.F64.TRUNC R0, R2 ;  /* 0x0000000200007311 */ /* 0x004722000030d100 */
[----:B------:R-:W-:Y:S05]  /*4a00*/  BRA `(.L_x_4790) ;  /* 0x00000008006c7947 */ /* 0x000fea0003800000 */
.L_x_4798:
        /* <DEDUP_REMOVED lines=28> */
.L_x_4801:
        /* <DEDUP_REMOVED lines=15> */
.L_x_4800:
[----:B------:R-:W2:Y:S02]  /*4cc0*/  LDG.E.U16 R4, desc[UR36][R2.64] ;  /* 0x0000002402047981 */ /* 0x000ea4000c1e1500 */
[----:B--2---:R-:W-:-:S06]  /*4cd0*/  IMAD.U32 R4, R4, 0x10000, RZ ;  /* 0x0001000004047824 */ /* 0x004fcc00078e00ff */
[----:B------:R-:W0:Y:S02]  /*4ce0*/  F2I.FTZ.TRUNC.NTZ R4, R4 ;  /* 0x0000000400047305 */ /* 0x000e24000021f100 */
[----:B0-----:R-:W-:Y:S01]  /*4cf0*/  PRMT R0, R4, 0x7610, R0 ;  /* 0x0000761004007816 */ /* 0x001fe20000000000 */
[----:B------:R-:W-:Y:S06]  /*4d00*/  BRA `(.L_x_4790) ;  /* 0x0000000400ac7947 */ /* 0x000fec0003800000 */
.L_x_4797:
        /* <DEDUP_REMOVED lines=10> */
.L_x_4804:
        /* <DEDUP_REMOVED lines=21> */
.L_x_4808:
[----:B------:R-:W-:Y:S05]  /*4f00*/  BSYNC B1 ;  /* 0x0000000000017941 */ /* 0x000fea0003800000 */
.L_x_4807:
[----:B------:R-:W-:Y:S01]  /*4f10*/  IMAD.SHL.U32 R2, R2, 0x100000, RZ ;  /* 0x0010000002027824 */ /* 0x000fe200078e00ff */
[----:B------:R-:W-:-:S04]  /*4f20*/  LEA R3, R0, 0x3b800000, 0x17 ;  /* 0x3b80000000037811 */ /* 0x000fc800078eb8ff */
[----:B------:R-:W-:-:S07]  /*4f30*/  LOP3.LUT R4, R3, R2, R4, 0xfe, !PT ;  /* 0x0000000203047212 */ /* 0x000fce00078efe04 */
.L_x_4806:
[----:B------:R-:W-:Y:S05]  /*4f40*/  BSYNC B0 ;  /* 0x0000000000007941 */ /* 0x000fea0003800000 */
.L_x_4805:
[----:B------:R-:W0:Y:S02]  /*4f50*/  F2I.FTZ.TRUNC.NTZ R4, R4 ;  /* 0x0000000400047305 */ /* 0x000e24000021f100 */
[----:B0-----:R-:W-:Y:S01]  /*4f60*/  PRMT R0, R4, 0x7610, R0 ;  /* 0x0000761004007816 */ /* 0x001fe20000000000 */
[----:B------:R-:W-:Y:S06]  /*4f70*/  BRA `(.L_x_4790) ;  /* 0x0000000400107947 */ /* 0x000fec0003800000 */
.L_x_4803:
        /* <DEDUP_REMOVED lines=21> */
.L_x_4812:
[----:B------:R-:W-:Y:S05]  /*50d0*/  BSYNC B1 ;  /* 0x0000000000017941 */ /* 0x000fea0003800000 */
.L_x_4811:
[----:B------:R-:W-:Y:S01]  /*50e0*/  IMAD.SHL.U32 R2, R2, 0x200000, RZ ;  /* 0x0020000002027824 */ /* 0x000fe200078e00ff */
[----:B------:R-:W-:-:S04]  /*50f0*/  LEA R3, R0, 0x37800000, 0x17 ;  /* 0x3780000000037811 */ /* 0x000fc800078eb8ff */
[----:B------:R-:W-:-:S07]  /*5100*/  LOP3.LUT R4, R3, R2, R4, 0xfe, !PT ;  /* 0x0000000203047212 */ /* 0x000fce00078efe04 */
.L_x_4810:
[----:B------:R-:W-:Y:S05]  /*5110*/  BSYNC B0 ;  /* 0x0000000000007941 */ /* 0x000fea0003800000 */
.L_x_4809:
[----:B------:R-:W0:Y:S02]  /*5120*/  F2I.FTZ.TRUNC.NTZ R4, R4 ;  /* 0x0000000400047305 */ /* 0x000e24000021f100 */
[----:B0-----:R-:W-:Y:S01]  /*5130*/  PRMT R0, R4, 0x7610, R0 ;  /* 0x0000761004007816 */ /* 0x001fe20000000000 */
[----:B------:R-:W-:Y:S06]  /*5140*/  BRA `(.L_x_4790) ;  /* 0x00000000009c7947 */ /* 0x000fec0003800000 */
.L_x_4802:
        /* <DEDUP_REMOVED lines=14> */
.L_x_4816:
[----:B------:R-:W-:Y:S05]  /*5230*/  BSYNC B0 ;  /* 0x0000000000007941 */ /* 0x000fea0003800000 */
.L_x_4815:
[----:B------:R-:W0:Y:S02]  /*5240*/  F2I.FTZ.TRUNC.NTZ R4, R4 ;  /* 0x0000000400047305 */ /* 0x000e24000021f100 */
[----:B0-----:R-:W-:Y:S01]  /*5250*/  PRMT R0, R4, 0x7610, R0 ;  /* 0x0000761004007816 */ /* 0x001fe20000000000 */
[----:B------:R-:W-:Y:S06]  /*5260*/  BRA `(.L_x_4790) ;  /* 0x0000000000547947 */ /* 0x000fec0003800000 */
.L_x_4789:
        /* <DEDUP_REMOVED lines=16> */
.L_x_4817:
[----:B------:R-:W-:Y:S01]  /*5370*/  PRMT R0, RZ, 0x7610, R0 ;  /* 0x00007610ff007816 */ /* 0x000fe20000000000 */
[----:B------:R-:W-:Y:S06]  /*5380*/  BRA `(.L_x_4790) ;  /* 0x00000000000c7947 */ /* 0x000fec0003800000 */
.L_x_4814:
[----:B------:R2:W5:Y:S01]  /*5390*/  LDG.E.U8 R0, desc[UR36][R2.64] ;  /* 0x0000002402007981 */ /* 0x000562000c1e1100 */
[----:B------:R-:W-:Y:S05]  /*53a0*/  BRA `(.L_x_4790) ;  /* 0x0000000000047947 */ /* 0x000fea0003800000 */
.L_x_4813:
[----:B------:R1:W5:Y:S02]  /*53b0*/  LDG.E.U8 R0, desc[UR36][R2.64] ;  /* 0x0000002402007981 */ /* 0x000364000c1e1100 */
.L_x_4790:
        /* <DEDUP_REMOVED lines=17> */
.L_x_4821:
[----:B------:R0:W-:Y:S01]  /*54d0*/  STG.E.U8 desc[UR36][R16.64], R5 ;  /* 0x0000000510007986 */ /* 0x0001e2000c101124 */
[----:B------:R-:W-:Y:S05]  /*54e0*/  BRA `(.L_x_4823) ;  /* 0x0000000c00907947 */ /* 0x000fea0003800000 */
.L_x_4820:
        /* <DEDUP_REMOVED lines=12> */
.L_x_4825:
[----:B------:R-:W-:-:S05]  /*55b0*/  PRMT R3, R5, 0x8880, RZ ;  /* 0x0000888005037816 */ /* 0x000fca00000000ff */
[----:B------:R0:W-:Y:S01]  /*55c0*/  STG.E desc[UR36][R16.64], R3 ;  /* 0x0000000310007986 */ /* 0x0001e2000c101924 */
[----:B------:R-:W-:Y:S05]  /*55d0*/  BRA `(.L_x_4823) ;  /* 0x0000000c00547947 */ /* 0x000fea0003800000 */
.L_x_4824:
[----:B------:R-:W-:-:S04]  /*55e0*/  PRMT R3, R5, 0x8880, RZ ;  /* 0x0000888005037816 */ /* 0x000fc800000000ff */
[----:B------:R-:W-:-:S05]  /*55f0*/  PRMT R3, R3, 0x7710, RZ ;  /* 0x0000771003037816 */ /* 0x000fca00000000ff */
[----:B------:R0:W-:Y:S01]  /*5600*/  STG.E.U16 desc[UR36][R16.64], R3 ;  /* 0x0000000310007986 */ /* 0x0001e2000c101524 */
[----:B------:R-:W-:Y:S05]  /*5610*/  BRA `(.L_x_4823) ;  /* 0x0000000c00447947 */ /* 0x000fea0003800000 */
.L_x_4819:
        /* <DEDUP_REMOVED lines=9> */
.L_x_4827:
[----:B------:R-:W0:Y:S02]  /*56b0*/  I2F.S8 R0, R5 ;  /* 0x0000000500007306 */ /* 0x000e240000001400 */
[----:B0-----:R-:W-:-:S05]  /*56c0*/  F2FP.F16.F32.PACK_AB R0, RZ, R0 ;  /* 0x00000000ff00723e */ /* 0x001fca00000000ff */
[----:B------:R0:W-:Y:S01]  /*56d0*/  STG.E.U16 desc[UR36][R16.64], R0 ;  /* 0x0000000010007986 */ /* 0x0001e2000c101524 */
[----:B------:R-:W-:Y:S05]  /*56e0*/  BRA `(.L_x_4823) ;  /* 0x0000000c00107947 */ /* 0x000fea0003800000 */
.L_x_4826:
        /* <DEDUP_REMOVED lines=10> */
.L_x_4829:
[----:B------:R-:W0:Y:S02]  /*5790*/  I2F.S8 R5, R5 ;  /* 0x0000000500057306 */ /* 0x000e240000001400 */
[----:B0-----:R-:W-:-:S04]  /*57a0*/  F2FP.F16.F32.PACK_AB R3, RZ, R5 ;  /* 0x00000005ff03723e */ /* 0x001fc800000000ff */
[----:B------:R-:W-:-:S05]  /*57b0*/  PRMT R3, R3, 0x5410, RZ ;  /* 0x0000541003037816 */ /* 0x000fca00000000ff */
[----:B------:R0:W-:Y:S01]  /*57c0*/  STG.E desc[UR36][R16.64], R3 ;  /* 0x0000000310007986 */ /* 0x0001e2000c101924 */
[----:B------:R-:W-:Y:S05]  /*57d0*/  BRA `(.L_x_4823) ;  /* 0x0000000800d47947 */ /* 0x000fea0003800000 */
.L_x_4828:
[----:B------:R-:W-:-:S04]  /*57e0*/  PRMT R2, R5, 0x8880, RZ ;  /* 0x0000888005027816 */ /* 0x000fc800000000ff */
[----:B------:R-:W-:-:S06]  /*57f0*/  PRMT R2, R2, 0x7710, RZ ;  /* 0x0000771002027816 */ /* 0x000fcc00000000ff */
[----:B------:R-:W0:Y:S02]  /*5800*/  I2F.F64.S16 R2, R2 ;  /* 0x0000000200027312 */ /* 0x000e240000101c00 */
[----:B0-----:R0:W-:Y:S01]  /*5810*/  STG.E.64 desc[UR36][R16.64], R2 ;  /* 0x0000000210007986 */ /* 0x0011e2000c101b24 */
[----:B------:R-:W-:Y:S05]  /*5820*/  BRA `(.L_x_4823) ;  /* 0x0000000800c07947 */ /* 0x000fea0003800000 */
.L_x_4818:
        /* <DEDUP_REMOVED lines=12> */
.L_x_4832:
[----:B------:R-:W-:Y:S02]  /*58f0*/  PRMT R4, R5, 0x8880, RZ ;  /* 0x0000888005047816 */ /* 0x000fe400000000ff */
[----:B------:R-:W-:Y:S02]  /*5900*/  CS2R R6, SRZ ;  /* 0x0000000000067805 */ /* 0x000fe4000001ff00 */
[----:B------:R-:W-:-:S06]  /*5910*/  PRMT R4, R4, 0x7710, RZ ;  /* 0x0000771004047816 */ /* 0x000fcc00000000ff */
[----:B------:R-:W0:Y:S02]  /*5920*/  I2F.F64.S16 R4, R4 ;  /* 0x0000000400047312 */ /* 0x000e240000101c00 */
[----:B0-----:R0:W-:Y:S01]  /*5930*/  STG.E.128 desc[UR36][R16.64], R4 ;  /* 0x0000000410007986 */ /* 0x0011e2000c101d24 */
[----:B------:R-:W-:Y:S05]  /*5940*/  BRA `(.L_x_4823) ;  /* 0x0000000800787947 */ /* 0x000fea0003800000 */
.L_x_4831:
        /* <DEDUP_REMOVED lines=21> */
.L_x_4836:
[----:B------:R-:W-:Y:S05]  /*5aa0*/  BSYNC B0 ;  /* 0x0000000000007941 */ /* 0x000fea0003800000 */
.L_x_4835:
[----:B------:R-:W-:-:S05]  /*5ab0*/  LOP3.LUT R3, R0, R3, RZ, 0xfc, !PT ;  /* 0x0000000300037212 */ /* 0x000fca00078efcff */
[----:B------:R0:W-:Y:S01]  /*5ac0*/  STG.E.U8 desc[UR36][R16.64], R3 ;  /* 0x0000000310007986 */ /* 0x0001e2000c101124 */
[----:B------:R-:W-:Y:S05]  /*5ad0*/  BRA `(.L_x_4823) ;  /* 0x0000000800147947 */ /* 0x000fea0003800000 */
.L_x_4834:
        /* <DEDUP_REMOVED lines=13> */
.L_x_4838:
[----:B------:R-:W-:Y:S01]  /*5bb0*/  IMAD.MOV.U32 R0, RZ, RZ, 0x7f ;  /* 0x0000007fff007424 */ /* 0x000fe200078e00ff */
[----:B------:R-:W-:-:S04]  /*5bc0*/  ISETP.GT.U32.AND P0, PT, R2, 0x7f800000, PT ;  /* 0x7f8000000200780c */ /* 0x000fc80003f04070 */
[----:B------:R-:W-:-:S09]  /*5bd0*/  SEL R0, R0, 0x7c, P0 ;  /* 0x0000007c00007807 */ /* 0x000fd20000000000 */
.L_x_4839:
[----:B------:R-:W-:Y:S05]  /*5be0*/  BSYNC B0 ;  /* 0x0000000000007941 */ /* 0x000fea0003800000 */
.L_x_4837:
[----:B------:R-:W-:-:S04]  /*5bf0*/  LOP3.LUT R2, R5, 0x80000000, RZ, 0xc0, !PT ;  /* 0x8000000005027812 */ /* 0x000fc800078ec0ff */
[----:B------:R-:W-:-:S04]  /*5c00*/  SHF.R.U32.HI R3, RZ, 0x18, R2 ;  /* 0x00000018ff037819 */ /* 0x000fc80000011602 */
[----:B------:R-:W-:-:S05]  /*5c10*/  LOP3.LUT R3, R0, R3, RZ, 0xfc, !PT ;  /* 0x0000000300037212 */ /* 0x000fca00078efcff */
[----:B------:R0:W-:Y:S01]  /*5c20*/  STG.E.U8 desc[UR36][R16.64], R3 ;  /* 0x0000000310007986 */ /* 0x0001e2000c101124 */
[----:B------:R-:W-:Y:S05]  /*5c30*/  BRA `(.L_x_4823) ;  /* 0x0000000400bc7947 */ /* 0x000fea0003800000 */
.L_x_4833:
[----:B------:R-:W0:Y:S02]  /*5c40*/  I2F.S8 R0, R5 ;  /* 0x0000000500007306 */ /* 0x000e240000001400 */
[----:B0-----:R-:W-:-:S05]  /*5c50*/  F2FP.BF16.F32.PACK_AB R0, RZ, R0 ;  /* 0x00000000ff00723e */ /* 0x001fca00000010ff */
[----:B------:R0:W-:Y:S01]  /*5c60*/  STG.E.U16 desc[UR36][R16.64], R0 ;  /* 0x0000000010007986 */ /* 0x0001e2000c101524 */
[----:B------:R-:W-:Y:S05]  /*5c70*/  BRA `(.L_x_4823) ;  /* 0x0000000400ac7947 */ /* 0x000fea0003800000 */
.L_x_4830:
        /* <DEDUP_REMOVED lines=12> */
.L_x_4842:
        /* <DEDUP_REMOVED lines=17> */
.L_x_4845:
[----:B------:R-:W-:-:S04]  /*5e50*/  LOP3.LUT R2, R5, 0x80000000, RZ, 0xc0, !PT ;  /* 0x8000000005027812 */ /* 0x000fc800078ec0ff */
[----:B------:R-:W-:-:S04]  /*5e60*/  SHF.R.U32.HI R3, RZ, 0x18, R2 ;  /* 0x00000018ff037819 */ /* 0x000fc80000011602 */
[----:B------:R-:W-:-:S04]  /*5e70*/  LOP3.LUT R0, R0, R3, RZ, 0xfc, !PT ;  /* 0x0000000300007212 */ /* 0x000fc800078efcff */
[----:B------:R-:W-:-:S07]  /*5e80*/  PRMT R8, R0, 0x7610, R8 ;  /* 0x0000761000087816 */ /* 0x000fce0000000008 */
.L_x_4844:
[----:B------:R-:W-:Y:S05]  /*5e90*/  BSYNC B0 ;  /* 0x0000000000007941 */ /* 0x000fea0003800000 */
.L_x_4843:
[----:B------:R3:W-:Y:S01]  /*5ea0*/  STG.E.U8 desc[UR36][R16.64], R8 ;  /* 0x0000000810007986 */ /* 0x0007e2000c101124 */
[----:B------:R-:W-:Y:S05]  /*5eb0*/  BRA `(.L_x_4823) ;  /* 0x00000004001c7947 */ /* 0x000fea0003800000 */
.L_x_4841:
        /* <DEDUP_REMOVED lines=17> */
.L_x_4848:
[----:B------:R-:W-:-:S04]  /*5fd0*/  LOP3.LUT R2, R5, 0x80000000, RZ, 0xc0, !PT ;  /* 0x8000000005027812 */ /* 0x000fc800078ec0ff */
[----:B------:R-:W-:-:S04]  /*5fe0*/  SHF.R.U32.HI R3, RZ, 0x18, R2 ;  /* 0x00000018ff037819 */ /* 0x000fc80000011602 */
[----:B------:R-:W-:-:S04]  /*5ff0*/  LOP3.LUT R0, R0, R3, RZ, 0xfc, !PT ;  /* 0x0000000300007212 */ /* 0x000fc800078efcff */
[----:B------:R-:W-:-:S07]  /*6000*/  PRMT R8, R0, 0x7610, R8 ;  /* 0x0000761000087816 */ /* 0x000fce0000000008 */
.L_x_4847:
[----:B------:R-:W-:Y:S05]  /*6010*/  BSYNC B0 ;  /* 0x0000000000007941 */ /* 0x000fea0003800000 */
.L_x_4846:
[----:B------:R0:W-:Y:S01]  /*6020*/  STG.E.U8 desc[UR36][R16.64], R8 ;  /* 0x0000000810007986 */ /* 0x0001e2000c101124 */
[----:B------:R-:W-:Y:S05]  /*6030*/  BRA `(.L_x_4823) ;  /* 0x0000000000bc7947 */ /* 0x000fea0003800000 */
.L_x_4840:
        /* <DEDUP_REMOVED lines=22> */
.L_x_4822:
        /* <DEDUP_REMOVED lines=16> */
.L_x_4851:
[----:B------:R-:W-:Y:S05]  /*62a0*/  BRA `(.L_x_4823) ;  /* 0x0000000000207947 */ /* 0x000fea0003800000 */
.L_x_4850:
[----:B------:R-:W-:-:S04]  /*62b0*/  LOP3.LUT R5, R5, 0xffff, RZ, 0xc0, !PT ;  /* 0x0000ffff05057812 */ /* 0x000fc800078ec0ff */
[----:B------:R-:W-:-:S05]  /*62c0*/  PRMT R5, R5, 0x8880, RZ ;  /* 0x0000888005057816 */ /* 0x000fca00000000ff */
[----:B------:R-:W-:-:S05]  /*62d0*/  IMAD.MOV.U32 R2, RZ, RZ, R5 ;  /* 0x000000ffff027224 */ /* 0x000fca00078e0005 */
[----:B------:R-:W-:-:S05]  /*62e0*/  SHF.R.S32.HI R3, RZ, 0x1f, R2 ;  /* 0x0000001fff037819 */ /* 0x000fca0000011402 */
[----:B------:R2:W-:Y:S01]  /*62f0*/  STG.E.64 desc[UR36][R16.64], R2 ;  /* 0x0000000210007986 */ /* 0x0005e2000c101b24 */
[----:B------:R-:W-:Y:S05]  /*6300*/  BRA `(.L_x_4823) ;  /* 0x0000000000087947 */ /* 0x000fea0003800000 */
.L_x_4849:
[----:B------:R-:W-:-:S05]  /*6310*/  PRMT R3, R5, 0x8880, RZ ;  /* 0x0000888005037816 */ /* 0x000fca00000000ff */
[----:B------:R0:W-:Y:S02]  /*6320*/  STG.E desc[UR36][R16.64], R3 ;  /* 0x0000000310007986 */ /* 0x0001e4000c101924 */
.L_x_4823:
[----:B------:R-:W-:-:S07]  /*6330*/  VIADD R19, R19, 0x80 ;  /* 0x0000008013137836 */ /* 0x000fce0000000000 */
.L_x_4783:
[----:B------:R-:W-:Y:S05]  /*6340*/  BSYNC B6 ;  /* 0x0000000000067941 */ /* 0x000fea0003800000 */
.L_x_4782:
        /* <DEDUP_REMOVED lines=307> */
.L_x_4854:
        /* <DEDUP_REMOVED lines=20> */
.L_x_4858:
[----:B------:R0:W5:Y:S01]  /*77c0*/  LDG.E.U8 R0, desc[UR36][R2.64] ;  /* 0x0000002402007981 */ /* 0x000162000c1e1100 */
[----:B------:R-:W-:Y:S05]  /*77d0*/  BRA `(.L_x_4860) ;  /* 0x0000000c00547947 */ /* 0x000fea0003800000 */
.L_x_4857:
        /* <DEDUP_REMOVED lines=8> */
.L_x_4862:
[----:B------:R0:W5:Y:S01]  /*7860*/  LDG.E.U8 R0, desc[UR36][R2.64] ;  /* 0x0000002402007981 */ /* 0x000162000c1e1100 */
[----:B------:R-:W-:Y:S05]  /*7870*/  BRA `(.L_x_4860) ;  /* 0x0000000c002c7947 */ /* 0x000fea0003800000 */
.L_x_4861:
[----:B------:R0:W5:Y:S01]  /*7880*/  LDG.E.U16 R0, desc[UR36][R2.64] ;  /* 0x0000002402007981 */ /* 0x000162000c1e1500 */
[----:B------:R-:W-:Y:S05]  /*7890*/  BRA `(.L_x_4860) ;  /* 0x0000000c00247947 */ /* 0x000fea0003800000 */
.L_x_4856:
        /* <DEDUP_REMOVED lines=9> */
.L_x_4864:
[----:B------:R-:W2:Y:S02]  /*7930*/  LDG.E.U16 R4, desc[UR36][R2.64] ;  /* 0x0000002402047981 */ /* 0x000ea4000c1e1500 */
[----:B--2---:R-:W-:-:S06]  /*7940*/  HADD2.F32 R4, -RZ, R4.H0_H0 ;  /* 0x20000004ff047230 */ /* 0x004fcc0000004100 */
[----:B------:R-:W0:Y:S02]  /*7950*/  F2I.FTZ.TRUNC.NTZ R4, R4 ;  /* 0x0000000400047305 */ /* 0x000e24000021f100 */
[----:B0-----:R-:W-:Y:S01]  /*7960*/  PRMT R0, R4, 0x7610, R0 ;  /* 0x0000761004007816 */ /* 0x001fe20000000000 */
[----:B------:R-:W-:Y:S06]  /*7970*/  BRA `(.L_x_4860) ;  /* 0x0000000800ec7947 */ /* 0x000fec0003800000 */
.L_x_4863:
        /* <DEDUP_REMOVED lines=9> */
.L_x_4866:
[----:B------:R-:W2:Y:S02]  /*7a10*/  LDG.E.U16 R2, desc[UR36][R2.64] ;  /* 0x0000002402027981 */ /* 0x000ea4000c1e1500 */
[----:B--2---:R-:W-:-:S06]  /*7a20*/  HADD2.F32 R4, -RZ, R2.H0_H0 ;  /* 0x20000002ff047230 */ /* 0x004fcc0000004100 */
[----:B------:R-:W0:Y:S02]  /*7a30*/  F2I.FTZ.TRUNC.NTZ R4, R4 ;  /* 0x0000000400047305 */ /* 0x000e24000021f100 */
[----:B0-----:R-:W-:Y:S01]  /*7a40*/  PRMT R0, R4, 0x7610, R0 ;  /* 0x0000761004007816 */ /* 0x001fe20000000000 */
[----:B------:R-:W-:Y:S06]  /*7a50*/  BRA `(.L_x_4860) ;  /* 0x0000000800b47947 */ /* 0x000fec0003800000 */
.L_x_4865:
[----:B------:R-:W2:Y:S02]  /*7a60*/  LDG.E.64 R2, desc[UR36][R2.64] ;  /* 0x0000002402027981 */ /* 0x000ea4000c1e1b00 */
[----:B--2---:R0:W1:Y:S01]  /*7a70*/  F2I.F64.TRUNC R0, R2 ;  /* 0x0000000200007311 */ /* 0x004062000030d100 */
[----:B------:R-:W-:Y:S05]  /*7a80*/  BRA `(.L_x_4860) ;  /* 0x0000000800a87947 */ /* 0x000fea0003800000 */
.L_x_4855:
        /* <DEDUP_REMOVED lines=12> */
.L_x_4869:
[----:B------:R-:W2:Y:S02]  /*7b50*/  LDG.E.64 R2, desc[UR36][R2.64] ;  /* 0x0000002402027981 */ /* 0x000ea4000c1e1b00 */
[----:B--2---:R3:W4:Y:S01]  /*7b60*/  F2I.F64.TRUNC R0, R2 ;  /* 0x0000000200007311 */ /* 0x004722000030d100 */
[----:B------:R-:W-:Y:S05]  /*7b70*/  BRA `(.L_x_4860) ;  /* 0x00000008006c7947 */ /* 0x000fea0003800000 */
.L_x_4868:
        /* <DEDUP_REMOVED lines=28> */
.L_x_4871:
        /* <DEDUP_REMOVED lines=15> */
.L_x_4870:
[----:B------:R-:W2:Y:S02]  /*7e30*/  LDG.E.U16 R4, desc[UR36][R2.64] ;  /* 0x0000002402047981 */ /* 0x000ea4000c1e1500 */
[----:B--2---:R-:W-:-:S06]  /*7e40*/  IMAD.U32 R4, R4, 0x10000, RZ ;  /* 0x0001000004047824 */ /* 0x004fcc00078e00ff */
[----:B------:R-:W0:Y:S02]  /*7e50*/  F2I.FTZ.TRUNC.NTZ R4, R4 ;  /* 0x0000000400047305 */ /* 0x000e24000021f100 */
[----:B0-----:R-:W-:Y:S01]  /*7e60*/  PRMT R0, R4, 0x7610, R0 ;  /* 0x0000761004007816 */ /* 0x001fe20000000000 */
[----:B------:R-:W-:Y:S06]  /*7e70*/  BRA `(.L_x_4860) ;  /* 0x0000000400ac7947 */ /* 0x000fec0003800000 */
.L_x_4867:
        /* <DEDUP_REMOVED lines=10> */
.L_x_4874:
        /* <DEDUP_REMOVED lines=21> */
.L_x_4878:
[----:B------:R-:W-:Y:S05]  /*8070*/  BSYNC B1 ;  /* 0x0000000000017941 */ /* 0x000fea0003800000 */
.L_x_4877:
[----:B------:R-:W-:Y:S01]  /*8080*/  IMAD.SHL.U32 R2, R2, 0x100000, RZ ;  /* 0x0010000002027824 */ /* 0x000fe200078e00ff */
[----:B------:R-:W-:-:S04]  /*8090*/  LEA R3, R0, 0x3b800000, 0x17 ;  /* 0x3b80000000037811 */ /* 0x000fc800078eb8ff */
[----:B------:R-:W-:-:S07]  /*80a0*/  LOP3.LUT R4, R3, R2, R4, 0xfe, !PT ;  /* 0x0000000203047212 */ /* 0x000fce00078efe04 */
.L_x_4876:
[----:B------:R-:W-:Y:S05]  /*80b0*/  BSYNC B0 ;  /* 0x0000000000007941 */ /* 0x000fea0003800000 */
.L_x_4875:
[----:B------:R-:W0:Y:S02]  /*80c0*/  F2I.FTZ.TRUNC.NTZ R4, R4 ;  /* 0x0000000400047305 */ /* 0x000e24000021f100 */
[----:B0-----:R-:W-:Y:S01]  /*80d0*/  PRMT R0, R4, 0x7610, R0 ;  /* 0x0000761004007816 */ /* 0x001fe20000000000 */
[----:B------:R-:W-:Y:S06]  /*80e0*/  BRA `(.L_x_4860) ;  /* 0x0000000400107947 */ /* 0x000fec0003800000 */
.L_x_4873:
        /* <DEDUP_REMOVED lines=21> */
.L_x_4882:
[----:B------:R-:W-:Y:S05]  /*8240*/  BSYNC B1 ;  /* 0x0000000000017941 */ /* 0x000fea0003800000 */
.L_x_4881:
[----:B------:R-:W-:Y:S01]  /*8250*/  IMAD.SHL.U32 R2, R2, 0x200000, RZ ;  /* 0x0020000002027824 */ /* 0x000fe200078e00ff */
[----:B------:R-:W-:-:S04]  /*8260*/  LEA R3, R0, 0x37800000, 0x17 ;  /* 0x3780000000037811 */ /* 0x000fc800078eb8ff */
[----:B------:R-:W-:-:S07]  /*8270*/  LOP3.LUT R4, R3, R2, R4, 0xfe, !PT ;  /* 0x0000000203047212 */ /* 0x000fce00078efe04 */
.L_x_4880:
[----:B------:R-:W-:Y:S05]  /*8280*/  BSYNC B0 ;  /* 0x0000000000007941 */ /* 0x000fea0003800000 */
.L_x_4879:
[----:B------:R-:W0:Y:S02]  /*8290*/  F2I.FTZ.TRUNC.NTZ R4, R4 ;  /* 0x0000000400047305 */ /* 0x000e24000021f100 */
[----:B0-----:R-:W-:Y:S01]  /*82a0*/  PRMT R0, R4, 0x7610, R0 ;  /* 0x0000761004007816 */ /* 0x001fe20000000000 */
[----:B------:R-:W-:Y:S06]  /*82b0*/  BRA `(.L_x_4860) ;  /* 0x00000000009c7947 */ /* 0x000fec0003800000 */
.L_x_4872:
        /* <DEDUP_REMOVED lines=14> */
.L_x_4886:
[----:B------:R-:W-:Y:S05]  /*83a0*/  BSYNC B0 ;  /* 0x0000000000007941 */ /* 0x000fea0003800000 */
.L_x_4885:
[----:B------:R-:W0:Y:S02]  /*83b0*/  F2I.FTZ.TRUNC.NTZ R4, R4 ;  /* 0x0000000400047305 */ /* 0x000e24000021f100 */
[----:B0-----:R-:W-:Y:S01]  /*83c0*/  PRMT R0, R4, 0x7610, R0 ;  /* 0x0000761004007816 */ /* 0x001fe20000000000 */
[----:B------:R-:W-:Y:S06]  /*83d0*/  BRA `(.L_x_4860) ;  /* 0x0000000000547947 */ /* 0x000fec0003800000 */
.L_x_4859:
        /* <DEDUP_REMOVED lines=16> */
.L_x_4887:
[----:B------:R-:W-:Y:S01]  /*84e0*/  PRMT R0, RZ, 0x7610, R0 ;  /* 0x00007610ff007816 */ /* 0x000fe20000000000 */
[----:B------:R-:W-:Y:S06]  /*84f0*/  BRA `(.L_x_4860) ;  /* 0x00000000000c7947 */ /* 0x000fec0003800000 */
.L_x_4884:
[----:B------:R1:W5:Y:S01]  /*8500*/  LDG.E.U8 R0, desc[UR36][R2.64] ;  /* 0x0000002402007981 */ /* 0x000362000c1e1100 */
[----:B------:R-:W-:Y:S05]  /*8510*/  BRA `(.L_x_4860) ;  /* 0x0000000000047947 */ /* 0x000fea0003800000 */
.L_x_4883:
[----:B------:R2:W5:Y:S02]  /*8520*/  LDG.E.U8 R0, desc[UR36][R2.64] ;  /* 0x0000002402007981 */ /* 0x000564000c1e1100 */
.L_x_4860:
        /* <DEDUP_REMOVED lines=17> */
.L_x_4891:
[----:B------:R3:W-:Y:S01]  /*8640*/  STG.E.U8 desc[UR36][R16.64], R5 ;  /* 0x0000000510007986 */ /* 0x0007e2000c101124 */
[----:B------:R-:W-:Y:S05]  /*8650*/  BRA `(.L_x_4893) ;  /* 0x0000000c00907947 */ /* 0x000fea0003800000 */
.L_x_4890:
        /* <DEDUP_REMOVED lines=12> */
.L_x_4895:
[----:B------:R-:W-:-:S05]  /*8720*/  PRMT R3, R5, 0x8880, RZ ;  /* 0x0000888005037816 */ /* 0x000fca00000000ff */
[----:B------:R2:W-:Y:S01]  /*8730*/  STG.E desc[UR36][R16.64], R3 ;  /* 0x0000000310007986 */ /* 0x0005e2000c101924 */
[----:B------:R-:W-:Y:S05]  /*8740*/  BRA `(.L_x_4893) ;  /* 0x0000000c00547947 */ /* 0x000fea0003800000 */
.L_x_4894:
[----:B------:R-:W-:-:S04]  /*8750*/  PRMT R3, R5, 0x8880, RZ ;  /* 0x0000888005037816 */ /* 0x000fc800000000ff */
[----:B------:R-:W-:-:S05]  /*8760*/  PRMT R3, R3, 0x7710, RZ ;  /* 0x0000771003037816 */ /* 0x000fca00000000ff */
[----:B------:R0:W-:Y:S01]  /*8770*/  STG.E.U16 desc[UR36][R16.64], R3 ;  /* 0x0000000310007986 */ /* 0x0001e2000c101524 */
[----:B------:R-:W-:Y:S05]  /*8780*/  BRA `(.L_x_4893) ;  /* 0x0000000c00447947 */ /* 0x000fea0003800000 */
.L_x_4889:
        /* <DEDUP_REMOVED lines=9> */
.L_x_4897:
[----:B------:R-:W0:Y:S02]  /*8820*/  I2F.S8 R0, R5 ;  /* 0x0000000500007306 */ /* 0x000e240000001400 */
[----:B0-----:R-:W-:-:S05]  /*8830*/  F2FP.F16.F32.PACK_AB R0, RZ, R0 ;  /* 0x00000000ff00723e */ /* 0x001fca00000000ff */
[----:B------:R0:W-:Y:S01]  /*8840*/  STG.E.U16 desc[UR36][R16.64], R0 ;  /* 0x0000000010007986 */ /* 0x0001e2000c101524 */
[----:B------:R-:W-:Y:S05]  /*8850*/  BRA `(.L_x_4893) ;  /* 0x0000000c00107947 */ /* 0x000fea0003800000 */
.L_x_4896:
        /* <DEDUP_REMOVED lines=10> */
.L_x_4899:
[----:B------:R-:W0:Y:S02]  /*8900*/  I2F.S8 R5, R5 ;  /* 0x0000000500057306 */ /* 0x000e240000001400 */
[----:B0-----:R-:W-:-:S04]  /*8910*/  F2FP.F16.F32.PACK_AB R3, RZ, R5 ;  /* 0x00000005ff03723e */ /* 0x001fc800000000ff */
[----:B------:R-:W-:-:S05]  /*8920*/  PRMT R3, R3, 0x5410, RZ ;  /* 0x0000541003037816 */ /* 0x000fca00000000ff */
[----:B------:R0:W-:Y:S01]  /*8930*/  STG.E desc[UR36][R16.64], R3 ;  /* 0x0000000310007986 */ /* 0x0001e2000c101924 */
[----:B------:R-:W-:Y:S05]  /*8940*/  BRA `(.L_x_4893) ;  /* 0x0000000800d47947 */ /* 0x000fea0003800000 */
.L_x_4898:
[----:B------:R-:W-:-:S04]  /*8950*/  PRMT R2, R5, 0x8880, RZ ;  /* 0x0000888005027816 */ /* 0x000fc800000000ff */
[----:B------:R-:W-:-:S06]  /*8960*/  PRMT R2, R2, 0x7710, RZ ;  /* 0x0000771002027816 */ /* 0x000fcc00000000ff */
[----:B------:R-:W0:Y:S02]  /*8970*/  I2F.F64.S16 R2, R2 ;  /* 0x0000000200027312 */ /* 0x000e240000101c00 */
[----:B0-----:R0:W-:Y:S01]  /*8980*/  STG.E.64 desc[UR36][R16.64], R2 ;  /* 0x0000000210007986 */ /* 0x0011e2000c101b24 */
[----:B------:R-:W-:Y:S05]  /*8990*/  BRA `(.L_x_4893) ;  /* 0x0000000800c07947 */ /* 0x000fea0003800000 */
.L_x_4888:
        /* <DEDUP_REMOVED lines=12> */
.L_x_4902:
[----:B------:R-:W-:Y:S02]  /*8a60*/  PRMT R4, R5, 0x8880, RZ ;  /* 0x0000888005047816 */ /* 0x000fe400000000ff */
[----:B------:R-:W-:Y:S02]  /*8a70*/  CS2R R6, SRZ ;  /* 0x0000000000067805 */ /* 0x000fe4000001ff00 */
[----:B------:R-:W-:-:S06]  /*8a80*/  PRMT R4, R4, 0x7710, RZ ;  /* 0x0000771004047816 */ /* 0x000fcc00000000ff */
[----:B------:R-:W0:Y:S02]  /*8a90*/  I2F.F64.S16 R4, R4 ;  /* 0x0000000400047312 */ /* 0x000e240000101c00 */
[----:B0-----:R0:W-:Y:S01]  /*8aa0*/  STG.E.128 desc[UR36][R16.64], R4 ;  /* 0x0000000410007986 */ /* 0x0011e2000c101d24 */
[----:B------:R-:W-:Y:S05]  /*8ab0*/  BRA `(.L_x_4893) ;  /* 0x0000000800787947 */ /* 0x000fea0003800000 */
.L_x_4901:
        /* <DEDUP_REMOVED lines=21> */
.L_x_4906:
[----:B------:R-:W-:Y:S05]  /*8c10*/  BSYNC B0 ;  /* 0x0000000000007941 */ /* 0x000fea0003800000 */
.L_x_4905:
[----:B------:R-:W-:-:S05]  /*8c20*/  LOP3.LUT R3, R0, R3, RZ, 0xfc, !PT ;  /* 0x0000000300037212 */ /* 0x000fca00078efcff */
[----:B------:R0:W-:Y:S01]  /*8c30*/  STG.E.U8 desc[UR36][R16.64], R3 ;  /* 0x0000000310007986 */ /* 0x0001e2000c101124 */
[----:B------:R-:W-:Y:S05]  /*8c40*/  BRA `(.L_x_4893) ;  /* 0x0000000800147947 */ /* 0x000fea0003800000 */
.L_x_4904:
        /* <DEDUP_REMOVED lines=13> */
.L_x_4908:
[----:B------:R-:W-:Y:S01]  /*8d20*/  IMAD.MOV.U32 R0, RZ, RZ, 0x7f ;  /* 0x0000007fff007424 */ /* 0x000fe200078e00ff */
[----:B------:R-:W-:-:S04]  /*8d30*/  ISETP.GT.U32.AND P0, PT, R2, 0x7f800000, PT ;  /* 0x7f8000000200780c */ /* 0x000fc80003f04070 */
[----:B------:R-:W-:-:S09]  /*8d40*/  SEL R0, R0, 0x7c, P0 ;  /* 0x0000007c00007807 */ /* 0x000fd20000000000 */
.L_x_4909:
[----:B------:R-:W-:Y:S05]  /*8d50*/  BSYNC B0 ;  /* 0x0000000000007941 */ /* 0x000fea0003800000 */
.L_x_4907:
[----:B------:R-:W-:-:S04]  /*8d60*/  LOP3.LUT R2, R5, 0x80000000, RZ, 0xc0, !PT ;  /* 0x8000000005027812 */ /* 0x000fc800078ec0ff */
[----:B------:R-:W-:-:S04]  /*8d70*/  SHF.R.U32.HI R3, RZ, 0x18, R2 ;  /* 0x00000018ff037819 */ /* 0x000fc80000011602 */
[----:B------:R-:W-:-:S05]  /*8d80*/  LOP3.LUT R3, R0, R3, RZ, 0xfc, !PT ;  /* 0x0000000300037212 */ /* 0x000fca00078efcff */
[----:B------:R0:W-:Y:S01]  /*8d90*/  STG.E.U8 desc[UR36][R16.64], R3 ;  /* 0x0000000310007986 */ /* 0x0001e2000c101124 */
[----:B------:R-:W-:Y:S05]  /*8da0*/  BRA `(.L_x_4893) ;  /* 0x0000000400bc7947 */ /* 0x000fea0003800000 */
.L_x_4903:
[----:B------:R-:W0:Y:S02]  /*8db0*/  I2F.S8 R0, R5 ;  /* 0x0000000500007306 */ /* 0x000e240000001400 */
[----:B0-----:R-:W-:-:S05]  /*8dc0*/  F2FP.BF16.F32.PACK_AB R0, RZ, R0 ;  /* 0x00000000ff00723e */ /* 0x001fca00000010ff */
[----:B------:R0:W-:Y:S01]  /*8dd0*/  STG.E.U16 desc[UR36][R16.64], R0 ;  /* 0x0000000010007986 */ /* 0x0001e2000c101524 */
[----:B------:R-:W-:Y:S05]  /*8de0*/  BRA `(.L_x_4893) ;  /* 0x0000000400ac7947 */ /* 0x000fea0003800000 */
.L_x_4900:
        /* <DEDUP_REMOVED lines=12> */
.L_x_4912:
        /* <DEDUP_REMOVED lines=17> */
.L_x_4915:
[----:B------:R-:W-:-:S04]  /*8fc0*/  LOP3.LUT R2, R5, 0x80000000, RZ, 0xc0, !PT ;  /* 0x8000000005027812 */ /* 0x000fc800078ec0ff */
[----:B------:R-:W-:-:S04]  /*8fd0*/  SHF.R.U32.HI R3, RZ, 0x18, R2 ;  /* 0x00000018ff037819 */ /* 0x000fc80000011602 */
[----:B------:R-:W-:-:S04]  /*8fe0*/  LOP3.LUT R0, R0, R3, RZ, 0xfc, !PT ;  /* 0x0000000300007212 */ /* 0x000fc800078efcff */
[----:B------:R-:W-:-:S07]  /*8ff0*/  PRMT R8, R0, 0x7610, R8 ;  /* 0x0000761000087816 */ /* 0x000fce0000000008 */
.L_x_4914:
[----:B------:R-:W-:Y:S05]  /*9000*/  BSYNC B0 ;  /* 0x0000000000007941 */ /* 0x000fea0003800000 */
.L_x_4913:
[----:B------:R0:W-:Y:S01]  /*9010*/  STG.E.U8 desc[UR36][R16.64], R8 ;  /* 0x0000000810007986 */ /* 0x0001e2000c101124 */
[----:B------:R-:W-:Y:S05]  /*9020*/  BRA `(.L_x_4893) ;  /* 0x00000004001c7947 */ /* 0x000fea0003800000 */
.L_x_4911:
        /* <DEDUP_REMOVED lines=17> */
.L_x_4918:
[----:B------:R-:W-:-:S04]  /*9140*/  LOP3.LUT R2, R5, 0x80000000, RZ, 0xc0, !PT ;  /* 0x8000000005027812 */ /* 0x000fc800078ec0ff */
[----:B------:R-:W-:-:S04]  /*9150*/  SHF.R.U32.HI R3, RZ, 0x18, R2 ;  /* 0x00000018ff037819 */ /* 0x000fc80000011602 */
[----:B------:R-:W-:-:S04]  /*9160*/  LOP3.LUT R0, R0, R3, RZ, 0xfc, !PT ;  /* 0x0000000300007212 */ /* 0x000fc800078efcff */
[----:B------:R-:W-:-:S07]  /*9170*/  PRMT R8, R0, 0x7610, R8 ;  /* 0x0000761000087816 */ /* 0x000fce0000000008 */
.L_x_4917:
[----:B------:R-:W-:Y:S05]  /*9180*/  BSYNC B0 ;  /* 0x0000000000007941 */ /* 0x000fea0003800000 */
.L_x_4916:
[----:B------:R0:W-:Y:S01]  /*9190*/  STG.E.U8 desc[UR36][R16.64], R8 ;  /* 0x0000000810007986 */ /* 0x0001e2000c101124 */
[----:B------:R-:W-:Y:S05]  /*91a0*/  BRA `(.L_x_4893) ;  /* 0x0000000000bc7947 */ /* 0x000fea0003800000 */
.L_x_4910:
        /* <DEDUP_REMOVED lines=22> */
.L_x_4892:
        /* <DEDUP_REMOVED lines=16> */
.L_x_4921:
[----:B------:R-:W-:Y:S05]  /*9410*/  BRA `(.L_x_4893) ;  /* 0x0000000000207947 */ /* 0x000fea0003800000 */
.L_x_4920:
[----:B------:R-:W-:-:S04]  /*9420*/  LOP3.LUT R5, R5, 0xffff, RZ, 0xc0, !PT ;  /* 0x0000ffff05057812 */ /* 0x000fc800078ec0ff */
[----:B------:R-:W-:-:S05]  /*9430*/  PRMT R5, R5, 0x8880, RZ ;  /* 0x0000888005057816 */ /* 0x000fca00000000ff */
[----:B------:R-:W-:-:S05]  /*9440*/  IMAD.MOV.U32 R2, RZ, RZ, R5 ;  /* 0x000000ffff027224 */ /* 0x000fca00078e0005 */
[----:B------:R-:W-:-:S05]  /*9450*/  SHF.R.S32.HI R3, RZ, 0x1f, R2 ;  /* 0x0000001fff037819 */ /* 0x000fca0000011402 */
[----:B------:R0:W-:Y:S01]  /*9460*/  STG.E.64 desc[UR36][R16.64], R2 ;  /* 0x0000000210007986 */ /* 0x0001e2000c101b24 */
[----:B------:R-:W-:Y:S05]  /*9470*/  BRA `(.L_x_4893) ;  /* 0x0000000000087947 */ /* 0x000fea0003800000 */
.L_x_4919:
[----:B------:R-:W-:-:S05]  /*9480*/  PRMT R3, R5, 0x8880, RZ ;  /* 0x0000888005037816 */ /* 0x000fca00000000ff */
[----:B------:R0:W-:Y:S02]  /*9490*/  STG.E desc[UR36][R16.64], R3 ;  /* 0x0000000310007986 */ /* 0x0001e4000c101924 */
.L_x_4893:
[----:B------:R-:W-:-:S07]  /*94a0*/  VIADD R19, R19, 0x80 ;  /* 0x0000008013137836 */ /* 0x000fce0000000000 */
.L_x_4853:
[----:B------:R-:W-:Y:S05]  /*94b0*/  BSYNC B6 ;  /* 0x0000000000067941 */ /* 0x000fea0003800000 */
.L_x_4852:
        /* <DEDUP_REMOVED lines=306> */
.L_x_4922:
        /* <DEDUP_REMOVED lines=20> */
.L_x_4926:
[----:B------:R4:W5:Y:S01]  /*a920*/  LDG.E.U8 R0, desc[UR36][R2.64] ;  /* 0x0000002402007981 */ /* 0x000962000c1e1100 */
[----:B------:R-:W-:Y:S05]  /*a930*/  BRA `(.L_x_4928) ;  /* 0x0000000c00547947 */ /* 0x000fea0003800000 */
.L_x_4925:
        /* <DEDUP_REMOVED lines=8> */
.L_x_4930:
[----:B------:R2:W5:Y:S01]  /*a9c0*/  LDG.E.U8 R0, desc[UR36][R2.64] ;  /* 0x0000002402007981 */ /* 0x000562000c1e1100 */
[----:B------:R-:W-:Y:S05]  /*a9d0*/  BRA `(.L_x_4928) ;  /* 0x0000000c002c7947 */ /* 0x000fea0003800000 */
.L_x_4929:
[----:B------:R0:W5:Y:S01]  /*a9e0*/  LDG.E.U16 R0, desc[UR36][R2.64] ;  /* 0x0000002402007981 */ /* 0x000162000c1e1500 */
[----:B------:R-:W-:Y:S05]  /*a9f0*/  BRA `(.L_x_4928) ;  /* 0x0000000c00247947 */ /* 0x000fea0003800000 */
.L_x_4924:
        /* <DEDUP_REMOVED lines=9> */
.L_x_4932:
[----:B------:R-:W2:Y:S02]  /*aa90*/  LDG.E.U16 R4, desc[UR36][R2.64] ;  /* 0x0000002402047981 */ /* 0x000ea4000c1e1500 */
[----:B--2---:R-:W-:-:S06]  /*aaa0*/  HADD2.F32 R4, -RZ, R4.H0_H0 ;  /* 0x20000004ff047230 */ /* 0x004fcc0000004100 */
[----:B------:R-:W0:Y:S02]  /*aab0*/  F2I.FTZ.TRUNC.NTZ R4, R4 ;  /* 0x0000000400047305 */ /* 0x000e24000021f100 */
[----:B0-----:R-:W-:Y:S01]  /*aac0*/  PRMT R0, R4, 0x7610, R0 ;  /* 0x0000761004007816 */ /* 0x001fe20000000000 */
[----:B------:R-:W-:Y:S06]  /*aad0*/  BRA `(.L_x_4928) ;  /* 0x0000000800ec7947 */ /* 0x000fec0003800000 */
.L_x_4931:
        /* <DEDUP_REMOVED lines=9> */
.L_x_4934:
[----:B------:R-:W2:Y:S02]  /*ab70*/  LDG.E.U16 R2, desc[UR36][R2.64] ;  /* 0x0000002402027981 */ /* 0x000ea4000c1e1500 */
[----:B--2---:R-:W-:-:S06]  /*ab80*/  HADD2.F32 R4, -RZ, R2.H0_H0 ;  /* 0x20000002ff047230 */ /* 0x004fcc0000004100 */
[----:B------:R-:W0:Y:S02]  /*ab90*/  F2I.FTZ.TRUNC.NTZ R4, R4 ;  /* 0x0000000400047305 */ /* 0x000e24000021f100 */
[----:B0-----:R-:W-:Y:S01]  /*aba0*/  PRMT R0, R4, 0x7610, R0 ;  /* 0x0000761004007816 */ /* 0x001fe20000000000 */
[----:B------:R-:W-:Y:S06]  /*abb0*/  BRA `(.L_x_4928) ;  /* 0x0000000800b47947 */ /* 0x000fec0003800000 */
.L_x_4933:
[----:B------:R-:W2:Y:S02]  /*abc0*/  LDG.E.64 R2, desc[UR36][R2.64] ;  /* 0x0000002402027981 */ /* 0x000ea4000c1e1b00 */
[----:B--2---:R0:W1:Y:S01]  /*abd0*/  F2I.F64.TRUNC R0, R2 ;  /* 0x0000000200007311 */ /* 0x004062000030d100 */
[----:B------:R-:W-:Y:S05]  /*abe0*/  BRA `(.L_x_4928) ;  /* 0x0000000800a87947 */ /* 0x000fea0003800000 */
.L_x_4923:
        /* <DEDUP_REMOVED lines=12> */
.L_x_4937:
[----:B------:R-:W2:Y:S02]  /*acb0*/  LDG.E.64 R2, desc[UR36][R2.64] ;  /* 0x0000002402027981 */ /* 0x000ea4000c1e1b00 */
[----:B--2---:R0:W1:Y:S01]  /*acc0*/  F2I.F64.TRUNC R0, R2 ;  /* 0x0000000200007311 */ /* 0x004062000030d100 */
[----:B------:R-:W-:Y:S05]  /*acd0*/  BRA `(.L_x_4928) ;  /* 0x00000008006c7947 */ /* 0x000fea0003800000 */
.L_x_4936:
        /* <DEDUP_REMOVED lines=28> */
.L_x_4939:
        /* <DEDUP_REMOVED lines=15> */
.L_x_4938:
[----:B------:R-:W2:Y:S02]  /*af90*/  LDG.E.U16 R4, desc[UR36][R2.64] ;  /* 0x0000002402047981 */ /* 0x000ea4000c1e1500 */
[----:B--2---:R-:W-:-:S06]  /*afa0*/  IMAD.U32 R4, R4, 0x10000, RZ ;  /* 0x0001000004047824 */ /* 0x004fcc00078e00ff */
[----:B------:R-:W0:Y:S02]  /*afb0*/  F2I.FTZ.TRUNC.NTZ R4, R4 ;  /* 0x0000000400047305 */ /* 0x000e24000021f100 */
[----:B0-----:R-:W-:Y:S01]  /*afc0*/  PRMT R0, R4, 0x7610, R0 ;  /* 0x0000761004007816 */ /* 0x001fe20000000000 */
[----:B------:R-:W-:Y:S06]  /*afd0*/  BRA `(.L_x_4928) ;  /* 0x0000000400ac7947 */ /* 0x000fec0003800000 */
.L_x_4935:
        /* <DEDUP_REMOVED lines=10> */
.L_x_4942:
        /* <DEDUP_REMOVED lines=21> */
.L_x_4946:
[----:B------:R-:W-:Y:S05]  /*b1d0*/  BSYNC B1 ;  /* 0x0000000000017941 */ /* 0x000fea0003800000 */
.L_x_4945:
[----:B------:R-:W-:Y:S01]  /*b1e0*/  IMAD.SHL.U32 R2, R2, 0x100000, RZ ;  /* 0x0010000002027824 */ /* 0x000fe200078e00ff */
[----:B------:R-:W-:-:S04]  /*b1f0*/  LEA R3, R0, 0x3b800000, 0x17 ;  /* 0x3b80000000037811 */ /* 0x000fc800078eb8ff */
[----:B------:R-:W-:-:S07]  /*b200*/  LOP3.LUT R4, R3, R2, R4, 0xfe, !PT ;  /* 0x0000000203047212 */ /* 0x000fce00078efe04 */
.L_x_4944:
[----:B------:R-:W-:Y:S05]  /*b210*/  BSYNC B0 ;  /* 0x0000000000007941 */ /* 0x000fea0003800000 */
.L_x_4943:
[----:B------:R-:W0:Y:S02]  /*b220*/  F2I.FTZ.TRUNC.NTZ R4, R4 ;  /* 0x0000000400047305 */ /* 0x000e24000021f100 */
[----:B0-----:R-:W-:Y:S01]  /*b230*/  PRMT R0, R4, 0x7610, R0 ;  /* 0x0000761004007816 */ /* 0x001fe20000000000 */
[----:B------:R-:W-:Y:S06]  /*b240*/  BRA `(.L_x_4928) ;  /* 0x0000000400107947 */ /* 0x000fec0003800000 */
.L_x_4941:
        /* <DEDUP_REMOVED lines=21> */
.L_x_4950:
[----:B------:R-:W-:Y:S05]  /*b3a0*/  BSYNC B1 ;  /* 0x0000000000017941 */ /* 0x000fea0003800000 */
.L_x_4949:
[----:B------:R-:W-:Y:S01]  /*b3b0*/  IMAD.SHL.U32 R2, R2, 0x200000, RZ ;  /* 0x0020000002027824 */ /* 0x000fe200078e00ff */
[----:B------:R-:W-:-:S04]  /*b3c0*/  LEA R3, R0, 0x37800000, 0x17 ;  /* 0x3780000000037811 */ /* 0x000fc800078eb8ff */
[----:B------:R-:W-:-:S07]  /*b3d0*/  LOP3.LUT R4, R3, R2, R4, 0xfe, !PT ;  /* 0x0000000203047212 */ /* 0x000fce00078efe04 */
.L_x_4948:
[----:B------:R-:W-:Y:S05]  /*b3e0*/  BSYNC B0 ;  /* 0x0000000000007941 */ /* 0x000fea0003800000 */
.L_x_4947:
[----:B------:R-:W0:Y:S02]  /*b3f0*/  F2I.FTZ.TRUNC.NTZ R4, R4 ;  /* 0x0000000400047305 */ /* 0x000e24000021f100 */
[----:B0-----:R-:W-:Y:S01]  /*b400*/  PRMT R0, R4, 0x7610, R0 ;  /* 0x0000761004007816 */ /* 0x001fe20000000000 */
[----:B------:R-:W-:Y:S06]  /*b410*/  BRA `(.L_x_4928) ;  /* 0x00000000009c7947 */ /* 0x000fec0003800000 */
.L_x_4940:
        /* <DEDUP_REMOVED lines=14> */
.L_x_4954:
[----:B------:R-:W-:Y:S05]  /*b500*/  BSYNC B0 ;  /* 0x0000000000007941 */ /* 0x000fea0003800000 */
.L_x_4953:
[----:B------:R-:W0:Y:S02]  /*b510*/  F2I.FTZ.TRUNC.NTZ R4, R4 ;  /* 0x0000000400047305 */ /* 0x000e24000021f100 */
[----:B0-----:R-:W-:Y:S01]  /*b520*/  PRMT R0, R4, 0x7610, R0 ;  /* 0x0000761004007816 */ /* 0x001fe20000000000 */
[----:B------:R-:W-:Y:S06]  /*b530*/  BRA `(.L_x_4928) ;  /* 0x0000000000547947 */ /* 0x000fec0003800000 */
.L_x_4927:
        /* <DEDUP_REMOVED lines=16> */
.L_x_4955:
[----:B------:R-:W-:Y:S01]  /*b640*/  PRMT R0, RZ, 0x7610, R0 ;  /* 0x00007610ff007816 */ /* 0x000fe20000000000 */
[----:B------:R-:W-:Y:S06]  /*b650*/  BRA `(.L_x_4928) ;  /* 0x00000000000c7947 */ /* 0x000fec0003800000 */
.L_x_4952:
[----:B------:R0:W5:Y:S01]  /*b660*/  LDG.E.U8 R0, desc[UR36][R2.64] ;  /* 0x0000002402007981 */ /* 0x000162000c1e1100 */
[----:B------:R-:W-:Y:S05]  /*b670*/  BRA `(.L_x_4928) ;  /* 0x0000000000047947 */ /* 0x000fea0003800000 */
.L_x_4951:
[----:B------:R0:W5:Y:S02]  /*b680*/  LDG.E.U8 R0, desc[UR36][R2.64] ;  /* 0x0000002402007981 */ /* 0x000164000c1e1100 */
.L_x_4928:
[----:B01234-:R-:W0:Y:S01]  /*b690*/  LDC.U8 R3, c[0x0][0x421] ;  /* 0x00010840ff037b82 */ /* 0x01fe220000000000 */
[----:B-----5:R-:W-:-:S04]  /*b6a0*/  LOP3.LUT R0, R0, 0xffff, RZ, 0xc0, !PT ;  /* 0x0000ffff00007812 */ /* 0x020fc800078ec0ff */
        /* <DEDUP_REMOVED lines=15> */
.L_x_4959:
[----:B------:R-:W-:Y:S01]  /*b7a0*/  STG.E.U8 desc[UR36][R16.64], R5 ;  /* 0x0000000510007986 */ /* 0x000fe2000c101124 */
[----:B------:R-:W-:Y:S05]  /*b7b0*/  EXIT ;  /* 0x000000000000794d */ /* 0x000fea0003800000 */
.L_x_4958:
        /* <DEDUP_REMOVED lines=10> */
[----:B------:R-:W-:Y:S01]  /*b860*/  STG.E.64 desc[UR36][R16.64], R2 ;  /* 0x0000000210007986 */ /* 0x000fe2000c101b24 */
[----:B------:R-:W-:Y:S05]  /*b870*/  EXIT ;  /* 0x000000000000794d */ /* 0x000fea0003800000 */
.L_x_4962:
[----:B------:R-:W-:-:S05]  /*b880*/  PRMT R3, R5, 0x8880, RZ ;  /* 0x0000888005037816 */ /* 0x000fca00000000ff */
[----:B------:R-:W-:Y:S01]  /*b890*/  STG.E desc[UR36][R16.64], R3 ;  /* 0x0000000310007986 */ /* 0x000fe2000c101924 */
[----:B------:R-:W-:Y:S05]  /*b8a0*/  EXIT ;  /* 0x000000000000794d */ /* 0x000fea0003800000 */
.L_x_4961:
[----:B------:R-:W-:-:S04]  /*b8b0*/  PRMT R3, R5, 0x8880, RZ ;  /* 0x0000888005037816 */ /* 0x000fc800000000ff */
[----:B------:R-:W-:-:S05]  /*b8c0*/  PRMT R3, R3, 0x7710, RZ ;  /* 0x0000771003037816 */ /* 0x000fca00000000ff */
[----:B------:R-:W-:Y:S01]  /*b8d0*/  STG.E.U16 desc[UR36][R16.64], R3 ;  /* 0x0000000310007986 */ /* 0x000fe2000c101524 */
[----:B------:R-:W-:Y:S05]  /*b8e0*/  EXIT ;  /* 0x000000000000794d */ /* 0x000fea0003800000 */
.L_x_4957:
[----:B------:R-:W-:-:S13]  /*b8f0*/  ISETP.GT.AND P0, PT, R2, 0x6, PT ;  /* 0x000000060200780c */ /* 0x000fda0003f04270 */
[----:B------:R-:W-:Y:S05]  /*b900*/  @P0 BRA `(.L_x_4963) ;  /* 0x00000000002c0947 */ /* 0x000fea0003800000 */
[----:B------:R-:W-:-:S13]  /*b910*/  ISETP.NE.AND P0, PT, R2, 0x5, PT ;  /* 0x000000050200780c */ /* 0x000fda0003f05270 */
[----:B------:R-:W-:Y:S05]  /*b920*/  @!P0 BRA `(.L_x_4964) ;  /* 0x0000000000148947 */ /* 0x000fea0003800000 */
[----:B------:R-:W-:-:S13]  /*b930*/  ISETP.NE.AND P0, PT, R2, 0x6, PT ;  /* 0x000000060200780c */ /* 0x000fda0003f05270 */
[----:B------:R-:W-:Y:S05]  /*b940*/  @P0 BRA `(.L_x_4960) ;  /* 0x0000000800c80947 */ /* 0x000fea0003800000 */
[----:B------:R-:W0:Y:S02]  /*b950*/  I2F.S8 R3, R5 ;  /* 0x0000000500037306 */ /* 0x000e240000001400 */
[----:B0-----:R-:W-:Y:S01]  /*b960*/  STG.E desc[UR36][R16.64], R3 ;  /* 0x0000000310007986 */ /* 0x001fe2000c101924 */
[----:B------:R-:W-:Y:S05]  /*b970*/  EXIT ;  /* 0x000000000000794d */ /* 0x000fea0003800000 */
.L_x_4964:
[----:B------:R-:W0:Y:S02]  /*b980*/  I2F.S8 R0, R5 ;  /* 0x0000000500007306 */ /* 0x000e240000001400 */
[----:B0-----:R-:W-:-:S05]  /*b990*/  F2FP.F16.F32.PACK_AB R0, RZ, R0 ;  /* 0x00000000ff00723e */ /* 0x001fca00000000ff */
[----:B------:R-:W-:Y:S01]  /*b9a0*/  STG.E.U16 desc[UR36][R16.64], R0 ;  /* 0x0000000010007986 */ /* 0x000fe2000c101524 */
[----:B------:R-:W-:Y:S05]  /*b9b0*/  EXIT ;  /* 0x000000000000794d */ /* 0x000fea0003800000 */
.L_x_4963:
        /* <DEDUP_REMOVED lines=8> */
[----:B0-----:R-:W-:Y:S01]  /*ba40*/  STG.E.64 desc[UR36][R16.64], R2 ;  /* 0x0000000210007986 */ /* 0x001fe2000c101b24 */
[----:B------:R-:W-:Y:S05]  /*ba50*/  EXIT ;  /* 0x000000000000794d */ /* 0x000fea0003800000 */
.L_x_4966:
[----:B------:R-:W0:Y:S02]  /*ba60*/  I2F.S8 R5, R5 ;  /* 0x0000000500057306 */ /* 0x000e240000001400 */
[----:B0-----:R-:W-:-:S04]  /*ba70*/  F2FP.F16.F32.PACK_AB R3, RZ, R5 ;  /* 0x00000005ff03723e */ /* 0x001fc800000000ff */
[----:B------:R-:W-:-:S05]  /*ba80*/  PRMT R3, R3, 0x5410, RZ ;  /* 0x0000541003037816 */ /* 0x000fca00000000ff */
[----:B------:R-:W-:Y:S01]  /*ba90*/  STG.E desc[UR36][R16.64], R3 ;  /* 0x0000000310007986 */ /* 0x000fe2000c101924 */
[----:B------:R-:W-:Y:S05]  /*baa0*/  EXIT ;  /* 0x000000000000794d */ /* 0x000fea0003800000 */
.L_x_4965:
[----:B------:R-:W-:-:S04]  /*bab0*/  PRMT R2, R5, 0x8880, RZ ;  /* 0x0000888005027816 */ /* 0x000fc800000000ff */
[----:B------:R-:W-:-:S06]  /*bac0*/  PRMT R2, R2, 0x7710, RZ ;  /* 0x0000771002027816 */ /* 0x000fcc00000000ff */
[----:B------:R-:W0:Y:S02]  /*bad0*/  I2F.F64.S16 R2, R2 ;  /* 0x0000000200027312 */ /* 0x000e240000101c00 */
[----:B0-----:R-:W-:Y:S01]  /*bae0*/  STG.E.64 desc[UR36][R16.64], R2 ;  /* 0x0000000210007986 */ /* 0x001fe2000c101b24 */
[----:B------:R-:W-:Y:S05]  /*baf0*/  EXIT ;  /* 0x000000000000794d */ /* 0x000fea0003800000 */
.L_x_4956:
        /* <DEDUP_REMOVED lines=10> */
[----:B------:R-:W-:Y:S01]  /*bba0*/  STG.E.U8 desc[UR36][R16.64], R3 ;  /* 0x0000000310007986 */ /* 0x000fe2000c101124 */
[----:B------:R-:W-:Y:S05]  /*bbb0*/  EXIT ;  /* 0x000000000000794d */ /* 0x000fea0003800000 */
.L_x_4969:
[----:B------:R-:W-:Y:S02]  /*bbc0*/  PRMT R4, R5, 0x8880, RZ ;  /* 0x0000888005047816 */ /* 0x000fe400000000ff */
[----:B------:R-:W-:Y:S02]  /*bbd0*/  CS2R R6, SRZ ;  /* 0x0000000000067805 */ /* 0x000fe4000001ff00 */
[----:B------:R-:W-:-:S06]  /*bbe0*/  PRMT R4, R4, 0x7710, RZ ;  /* 0x0000771004047816 */ /* 0x000fcc00000000ff */
[----:B------:R-:W0:Y:S02]  /*bbf0*/  I2F.F64.S16 R4, R4 ;  /* 0x0000000400047312 */ /* 0x000e240000101c00 */
[----:B0-----:R-:W-:Y:S01]  /*bc00*/  STG.E.128 desc[UR36][R16.64], R4 ;  /* 0x0000000410007986 */ /* 0x001fe2000c101d24 */
[----:B------:R-:W-:Y:S05]  /*bc10*/  EXIT ;  /* 0x000000000000794d */ /* 0x000fea0003800000 */
.L_x_4968:
        /* <DEDUP_REMOVED lines=21> */
.L_x_4973:
[----:B------:R-:W-:Y:S05]  /*bd70*/  BSYNC B0 ;  /* 0x0000000000007941 */ /* 0x000fea0003800000 */
.L_x_4972:
[----:B------:R-:W-:-:S05]  /*bd80*/  LOP3.LUT R3, R0, R3, RZ, 0xfc, !PT ;  /* 0x0000000300037212 */ /* 0x000fca00078efcff */
[----:B------:R-:W-:Y:S01]  /*bd90*/  STG.E.U8 desc[UR36][R16.64], R3 ;  /* 0x0000000310007986 */ /* 0x000fe2000c101124 */
[----:B------:R-:W-:Y:S05]  /*bda0*/  EXIT ;  /* 0x000000000000794d */ /* 0x000fea0003800000 */
.L_x_4971:
        /* <DEDUP_REMOVED lines=13> */
.L_x_4975:
[----:B------:R-:W-:Y:S01]  /*be80*/  IMAD.MOV.U32 R0, RZ, RZ, 0x7f ;  /* 0x0000007fff007424 */ /* 0x000fe200078e00ff */
[----:B------:R-:W-:-:S04]  /*be90*/  ISETP.GT.U32.AND P0, PT, R2, 0x7f800000, PT ;  /* 0x7f8000000200780c */ /* 0x000fc80003f04070 */
[----:B------:R-:W-:-:S09]  /*bea0*/  SEL R0, R0, 0x7c, P0 ;  /* 0x0000007c00007807 */ /* 0x000fd20000000000 */
.L_x_4976:
[----:B------:R-:W-:Y:S05]  /*beb0*/  BSYNC B0 ;  /* 0x0000000000007941 */ /* 0x000fea0003800000 */
.L_x_4974:
[----:B------:R-:W-:-:S04]  /*bec0*/  LOP3.LUT R2, R5, 0x80000000, RZ, 0xc0, !PT ;  /* 0x8000000005027812 */ /* 0x000fc800078ec0ff */
[----:B------:R-:W-:-:S04]  /*bed0*/  SHF.R.U32.HI R3, RZ, 0x18, R2 ;  /* 0x00000018ff037819 */ /* 0x000fc80000011602 */
[----:B------:R-:W-:-:S05]  /*bee0*/  LOP3.LUT R3, R0, R3, RZ, 0xfc, !PT ;  /* 0x0000000300037212 */ /* 0x000fca00078efcff */
[----:B------:R-:W-:Y:S01]  /*bef0*/  STG.E.U8 desc[UR36][R16.64], R3 ;  /* 0x0000000310007986 */ /* 0x000fe2000c101124 */
[----:B------:R-:W-:Y:S05]  /*bf00*/  EXIT ;  /* 0x000000000000794d */ /* 0x000fea0003800000 */
.L_x_4970:
[----:B------:R-:W0:Y:S02]  /*bf10*/  I2F.S8 R0, R5 ;  /* 0x0000000500007306 */ /* 0x000e240000001400 */
[----:B0-----:R-:W-:-:S05]  /*bf20*/  F2FP.BF16.F32.PACK_AB R0, RZ, R0 ;  /* 0x00000000ff00723e */ /* 0x001fca00000010ff */
[----:B------:R-:W-:Y:S01]  /*bf30*/  STG.E.U16 desc[UR36][R16.64], R0 ;  /* 0x0000000010007986 */ /* 0x000fe2000c101524 */
[----:B------:R-:W-:Y:S05]  /*bf40*/  EXIT ;  /* 0x000000000000794d */ /* 0x000fea0003800000 */
.L_x_4967:
        /* <DEDUP_REMOVED lines=10> */
[----:B------:R-:W-:Y:S01]  /*bff0*/  STG.E.U16 desc[UR36][R16.64], R3 ;  /* 0x0000000310007986 */ /* 0x000fe2000c101524 */
[----:B------:R-:W-:Y:S05]  /*c000*/  EXIT ;  /* 0x000000000000794d */ /* 0x000fea0003800000 */
.L_x_4979:
        /* <DEDUP_REMOVED lines=17> */
.L_x_4982:
[----:B------:R-:W-:-:S04]  /*c120*/  LOP3.LUT R2, R5, 0x80000000, RZ, 0xc0, !PT ;  /* 0x8000000005027812 */ /* 0x000fc800078ec0ff */
[----:B------:R-:W-:-:S04]  /*c130*/  SHF.R.U32.HI R3, RZ, 0x18, R2 ;  /* 0x00000018ff037819 */ /* 0x000fc80000011602 */
[----:B------:R-:W-:-:S04]  /*c140*/  LOP3.LUT R0, R0, R3, RZ, 0xfc, !PT ;  /* 0x0000000300007212 */ /* 0x000fc800078efcff */
[----:B------:R-:W-:-:S07]  /*c150*/  PRMT R8, R0, 0x7610, R8 ;  /* 0x0000761000087816 */ /* 0x000fce0000000008 */
.L_x_4981:
[----:B------:R-:W-:Y:S05]  /*c160*/  BSYNC B0 ;  /* 0x0000000000007941 */ /* 0x000fea0003800000 */
.L_x_4980:
[----:B------:R-:W-:Y:S01]  /*c170*/  STG.E.U8 desc[UR36][R16.64], R8 ;  /* 0x0000000810007986 */ /* 0x000fe2000c101124 */
[----:B------:R-:W-:Y:S05]  /*c180*/  EXIT ;  /* 0x000000000000794d */ /* 0x000fea0003800000 */
.L_x_4978:
        /* <DEDUP_REMOVED lines=17> */
.L_x_4985:
[----:B------:R-:W-:-:S04]  /*c2a0*/  LOP3.LUT R2, R5, 0x80000000, RZ, 0xc0, !PT ;  /* 0x8000000005027812 */ /* 0x000fc800078ec0ff */
[----:B------:R-:W-:-:S04]  /*c2b0*/  SHF.R.U32.HI R3, RZ, 0x18, R2 ;  /* 0x00000018ff037819 */ /* 0x000fc80000011602 */
[----:B------:R-:W-:-:S04]  /*c2c0*/  LOP3.LUT R0, R0, R3, RZ, 0xfc, !PT ;  /* 0x0000000300007212 */ /* 0x000fc800078efcff */
[----:B------:R-:W-:-:S07]  /*c2d0*/  PRMT R8, R0, 0x7610, R8 ;  /* 0x0000761000087816 */ /* 0x000fce0000000008 */
.L_x_4984:
[----:B------:R-:W-:Y:S05]  /*c2e0*/  BSYNC B0 ;  /* 0x0000000000007941 */ /* 0x000fea0003800000 */
.L_x_4983:
[----:B------:R-:W-:Y:S01]  /*c2f0*/  STG.E.U8 desc[UR36][R16.64], R8 ;  /* 0x0000000810007986 */ /* 0x000fe2000c101124 */
[----:B------:R-:W-:Y:S05]  /*c300*/  EXIT ;  /* 0x000000000000794d */ /* 0x000fea0003800000 */
.L_x_4977:
        /* <DEDUP_REMOVED lines=22> */
.L_x_4960:
        /* <DEDUP_REMOVED lines=16> */
.L_x_4988:
[----:B------:R-:W-:Y:S05]  /*c570*/  EXIT ;  /* 0x000000000000794d */ /* 0x000fea0003800000 */
.L_x_4987:
[----:B------:R-:W-:-:S04]  /*c580*/  LOP3.LUT R5, R5, 0xffff, RZ, 0xc0, !PT ;  /* 0x0000ffff05057812 */ /* 0x000fc800078ec0ff */
[----:B------:R-:W-:-:S05]  /*c590*/  PRMT R5, R5, 0x8880, RZ ;  /* 0x0000888005057816 */ /* 0x000fca00000000ff */
[----:B------:R-:W-:-:S05]  /*c5a0*/  IMAD.MOV.U32 R2, RZ, RZ, R5 ;  /* 0x000000ffff027224 */ /* 0x000fca00078e0005 */
[----:B------:R-:W-:-:S05]  /*c5b0*/  SHF.R.S32.HI R3, RZ, 0x1f, R2 ;  /* 0x0000001fff037819 */ /* 0x000fca0000011402 */
[----:B------:R-:W-:Y:S01]  /*c5c0*/  STG.E.64 desc[UR36][R16.64], R2 ;  /* 0x0000000210007986 */ /* 0x000fe2000c101b24 */
[----:B------:R-:W-:Y:S05]  /*c5d0*/  EXIT ;  /* 0x000000000000794d */ /* 0x000fea0003800000 */
.L_x_4986:
[----:B------:R-:W-:-:S05]  /*c5e0*/  PRMT R3, R5, 0x8880, RZ ;  /* 0x0000888005037816 */ /* 0x000fca00000000ff */
[----:B------:R-:W-:Y:S01]  /*c5f0*/  STG.E desc[UR36][R16.64], R3 ;  /* 0x0000000310007986 */ /* 0x000fe2000c101924 */
[----:B------:R-:W-:Y:S05]  /*c600*/  EXIT ;  /* 0x000000000000794d */ /* 0x000fea0003800000 */
.L_x_4989:
        /* <DEDUP_REMOVED lines=15> */
.L_x_5958:


//--------------------- .text._ZN2at6native27unrolled_elementwise_kernelINS0_10AbsFunctorIaEESt5arrayIPcLm2EELi4E23TrivialOffsetCalculatorILi1EjES8_NS0_6memory12LoadWithCastILi1EEENS9_13StoreWithCastILi1EEEEEviT_T0_T2_T3_T4_T5_ --------------------------
	.section	.text._ZN2at6native27unrolled_elementwise_kernelINS0_10AbsFunctorIaEESt5arrayIPcLm2EELi4E23TrivialOffsetCalculatorILi1EjES8_NS0_6memory12LoadWithCastILi1EEENS9_13StoreWithCastILi1EEEEEviT_T0_T2_T3_T4_T5_,"ax",@progbits
	.align	128
        .global         _ZN2at6native27unrolled_elementwise_kernelINS0_10AbsFunctorIaEESt5arrayIPcLm2EELi4E23TrivialOffsetCalculatorILi1EjES8_NS0_6memory12LoadWithCastILi1EEENS9_13StoreWithCastILi1EEEEEviT_T0_T2_T3_T4_T5_
        .type           _ZN2at6native27unrolled_elementwise_kernelINS0_10AbsFunctorIaEESt5arrayIPcLm2EELi4E23TrivialOffsetCalculatorILi1EjES8_NS0_6memory12LoadWithCastILi1EEENS9_13StoreWithCastILi1EEEEEviT_T0_T2_T3_T4_T5_,@function
        .size           _ZN2at6native27unrolled_elementwise_kernelINS0_10AbsFunctorIaEESt5arrayIPcLm2EELi4E23TrivialOffsetCalculatorILi1EjES8_NS0_6memory12LoadWithCastILi1EEENS9_13StoreWithCastILi1EEEEEviT_T0_T2_T3_T4_T5_,(.L_x_5959 - _ZN2at6native27unrolled_elementwise_kernelINS0_10AbsFunctorIaEESt5arrayIPcLm2EELi4E23TrivialOffsetCalculatorILi1EjES8_NS0_6memory12LoadWithCastILi1EEENS9_13StoreWithCastILi1EEEEEviT_T0_T2_T3_T4_T5_)
        .other          _ZN2at6native27unrolled_elementwise_kernelINS0_10AbsFunctorIaEESt5arrayIPcLm2EELi4E23TrivialOffsetCalculatorILi1EjES8_NS0_6memory12LoadWithCastILi1EEENS9_13StoreWithCastILi1EEEEEviT_T0_T2_T3_T4_T5_,@"STO_CUDA_ENTRY STV_DEFAULT"
_ZN2at6native27unrolled_elementwise_kernelINS0_10AbsFunctorIaEESt5arrayIPcLm2EELi4E23TrivialOffsetCalculatorILi1EjES8_NS0_6memory12LoadWithCastILi1EEENS9_13StoreWithCastILi1EEEEEviT_T0_T2_T3_T4_T5_:
.text._ZN2at6native27unrolled_elementwise_kernelINS0_10AbsFunctorIaEESt5arrayIPcLm2EELi4E23TrivialOffsetCalculatorILi1EjES8_NS0_6memory12LoadWithCastILi1EEENS9_13StoreWithCastILi1EEEEEviT_T0_T2_T3_T4_T5_:
        /* <DEDUP_REMOVED lines=31> */
.L_x_4995:
[----:B------:R3:W5:Y:S01]  /*01f0*/  LDG.E.U8 R17, desc[UR36][R2.64] ;  /* 0x0000002402117981 */ /* 0x000762000c1e1100 */
[----:B------:R-:W-:Y:S05]  /*0200*/  BRA `(.L_x_4997) ;  /* 0x0000000c00587947 */ /* 0x000fea0003800000 */
.L_x_4994:
        /* <DEDUP_REMOVED lines=8> */
.L_x_4999:
[----:B------:R1:W5:Y:S01]  /*0290*/  LDG.E.U8 R17, desc[UR36][R2.64] ;  /* 0x0000002402117981 */ /* 0x000362000c1e1100 */
[----:B------:R-:W-:Y:S05]  /*02a0*/  BRA `(.L_x_4997) ;  /* 0x0000000c00307947 */ /* 0x000fea0003800000 */
.L_x_4998:
[----:B------:R2:W5:Y:S01]  /*02b0*/  LDG.E.U16 R17, desc[UR36][R2.64] ;  /* 0x0000002402117981 */ /* 0x000562000c1e1500 */
[----:B------:R-:W-:Y:S05]  /*02c0*/  BRA `(.L_x_4997) ;  /* 0x0000000c00287947 */ /* 0x000fea0003800000 */
.L_x_4993:
        /* <DEDUP_REMOVED lines=9> */
.L_x_5001:
[----:B------:R-:W2:Y:S02]  /*0360*/  LDG.E.U16 R0, desc[UR36][R2.64] ;  /* 0x0000002402007981 */ /* 0x000ea4000c1e1500 */
[----:B--2---:R-:W-:-:S06]  /*0370*/  HADD2.F32 R0, -RZ, R0.H0_H0 ;  /* 0x20000000ff007230 */ /* 0x004fcc0000004100 */
[----:B------:R-:W0:Y:S02]  /*0380*/  F2I.FTZ.TRUNC.NTZ R0, R0 ;  /* 0x0000000000007305 */ /* 0x000e24000021f100 */
[----:B0-----:R-:W-:Y:S01]  /*0390*/  PRMT R17, R0, 0x7610, R17 ;  /* 0x0000761000117816 */ /* 0x001fe20000000011 */
[----:B------:R-:W-:Y:S06]  /*03a0*/  BRA `(.L_x_4997) ;  /* 0x0000000800f07947 */ /* 0x000fec0003800000 */
.L_x_5000:
        /* <DEDUP_REMOVED lines=9> */
.L_x_5003:
[----:B------:R-:W2:Y:S02]  /*0440*/  LDG.E.U16 R2, desc[UR36][R2.64] ;  /* 0x0000002402027981 */ /* 0x000ea4000c1e1500 */
[----:B--2---:R-:W-:-:S06]  /*0450*/  HADD2.F32 R0, -RZ, R2.H0_H0 ;  /* 0x20000002ff007230 */ /* 0x004fcc0000004100 */
[----:B------:R-:W0:Y:S02]  /*0460*/  F2I.FTZ.TRUNC.NTZ R0, R0 ;  /* 0x0000000000007305 */ /* 0x000e24000021f100 */
[----:B0-----:R-:W-:Y:S01]  /*0470*/  PRMT R17, R0, 0x7610, R17 ;  /* 0x0000761000117816 */ /* 0x001fe20000000011 */
[----:B------:R-:W-:Y:S06]  /*0480*/  BRA `(.L_x_4997) ;  /* 0x0000000800b87947 */ /* 0x000fec0003800000 */
.L_x_5002:
[----:B------:R-:W2:Y:S02]  /*0490*/  LDG.E.64 R2, desc[UR36][R2.64] ;  /* 0x0000002402027981 */ /* 0x000ea4000c1e1b00 */
[----:B--2---:R0:W1:Y:S01]  /*04a0*/  F2I.F64.TRUNC R17, R2 ;  /* 0x0000000200117311 */ /* 0x004062000030d100 */
[----:B------:R-:W-:Y:S05]  /*04b0*/  BRA `(.L_x_4997) ;  /* 0x0000000800ac7947 */ /* 0x000fea0003800000 */
.L_x_4992:
        /* <DEDUP_REMOVED lines=12> */
.L_x_5006:
[----:B------:R-:W2:Y:S02]  /*0580*/  LDG.E.64 R2, desc[UR36][R2.64] ;  /* 0x0000002402027981 */ /* 0x000ea4000c1e1b00 */
[----:B--2---:R0:W1:Y:S01]  /*0590*/  F2I.F64.TRUNC R17, R2 ;  /* 0x0000000200117311 */ /* 0x004062000030d100 */
[----:B------:R-:W-:Y:S05]  /*05a0*/  BRA `(.L_x_4997) ;  /* 0x0000000800707947 */ /* 0x000fea0003800000 */
.L_x_5005:
        /* <DEDUP_REMOVED lines=28> */
.L_x_5008:
        /* <DEDUP_REMOVED lines=16> */
.L_x_5007:
[----:B------:R-:W2:Y:S02]  /*0870*/  LDG.E.U16 R0, desc[UR36][R2.64] ;  /* 0x0000002402007981 */ /* 0x000ea4000c1e1500 */
[----:B--2---:R-:W-:-:S06]  /*0880*/  IMAD.U32 R0, R0, 0x10000, RZ ;  /* 0x0001000000007824 */ /* 0x004fcc00078e00ff */
[----:B------:R-:W0:Y:S02]  /*0890*/  F2I.FTZ.TRUNC.NTZ R0, R0 ;  /* 0x0000000000007305 */ /* 0x000e24000021f100 */
[----:B0-----:R-:W-:Y:S01]  /*08a0*/  PRMT R17, R0, 0x7610, R17 ;  /* 0x0000761000117816 */ /* 0x001fe20000000011 */
[----:B------:R-:W-:Y:S06]  /*08b0*/  BRA `(.L_x_4997) ;  /* 0x0000000400ac7947 */ /* 0x000fec0003800000 */
.L_x_5004:
        /* <DEDUP_REMOVED lines=10> */
.L_x_5011:
        /* <DEDUP_REMOVED lines=21> */
.L_x_5015:
[----:B------:R-:W-:Y:S05]  /*0ab0*/  BSYNC B1 ;  /* 0x0000000000017941 */ /* 0x000fea0003800000 */
.L_x_5014:
[----:B------:R-:W-:Y:S01]  /*0ac0*/  LEA R3, R0, 0x3b800000, 0x17 ;  /* 0x3b80000000037811 */ /* 0x000fe200078eb8ff */
[----:B------:R-:W-:-:S05]  /*0ad0*/  IMAD.SHL.U32 R0, R2, 0x100000, RZ ;  /* 0x0010000002007824 */ /* 0x000fca00078e00ff */
[----:B------:R-:W-:-:S07]  /*0ae0*/  LOP3.LUT R0, R3, R0, R4, 0xfe, !PT ;  /* 0x0000000003007212 */ /* 0x000fce00078efe04 */
.L_x_5013:
[----:B------:R-:W-:Y:S05]  /*0af0*/  BSYNC B0 ;  /* 0x0000000000007941 */ /* 0x000fea0003800000 */
.L_x_5012:
[----:B------:R-:W0:Y:S02]  /*0b00*/  F2I.FTZ.TRUNC.NTZ R0, R0 ;  /* 0x0000000000007305 */ /* 0x000e24000021f100 */
[----:B0-----:R-:W-:Y:S01]  /*0b10*/  PRMT R17, R0, 0x7610, R17 ;  /* 0x0000761000117816 */ /* 0x001fe20000000011 */
[----:B------:R-:W-:Y:S06]  /*0b20*/  BRA `(.L_x_4997) ;  /* 0x0000000400107947 */ /* 0x000fec0003800000 */
.L_x_5010:
        /* <DEDUP_REMOVED lines=21> */
.L_x_5019:
[----:B------:R-:W-:Y:S05]  /*0c80*/  BSYNC B1 ;  /* 0x0000000000017941 */ /* 0x000fea0003800000 */
.L_x_5018:
[----:B------:R-:W-:Y:S01]  /*0c90*/  LEA R3, R0, 0x37800000, 0x17 ;  /* 0x3780000000037811 */ /* 0x000fe200078eb8ff */
[----:B------:R-:W-:-:S05]  /*0ca0*/  IMAD.SHL.U32 R0, R2, 0x200000, RZ ;  /* 0x0020000002007824 */ /* 0x000fca00078e00ff */
[----:B------:R-:W-:-:S07]  /*0cb0*/  LOP3.LUT R0, R3, R0, R4, 0xfe, !PT ;  /* 0x0000000003007212 */ /* 0x000fce00078efe04 */
.L_x_5017:
[----:B------:R-:W-:Y:S05]  /*0cc0*/  BSYNC B0 ;  /* 0x0000000000007941 */ /* 0x000fea0003800000 */
.L_x_5016:
[----:B------:R-:W0:Y:S02]  /*0cd0*/  F2I.FTZ.TRUNC.NTZ R0, R0 ;  /* 0x0000000000007305 */ /* 0x000e24000021f100 */
[----:B0-----:R-:W-:Y:S01]  /*0ce0*/  PRMT R17, R0, 0x7610, R17 ;  /* 0x0000761000117816 */ /* 0x001fe20000000011 */
[----:B------:R-:W-:Y:S06]  /*0cf0*/  BRA `(.L_x_4997) ;  /* 0x00000000009c7947 */ /* 0x000fec0003800000 */
.L_x_5009:
        /* <DEDUP_REMOVED lines=14> */
.L_x_5023:
[----:B------:R-:W-:Y:S05]  /*0de0*/  BSYNC B0 ;  /* 0x0000000000007941 */ /* 0x000fea0003800000 */
.L_x_5022:
[----:B------:R-:W0:Y:S02]  /*0df0*/  F2I.FTZ.TRUNC.NTZ R0, R0 ;  /* 0x0000000000007305 */ /* 0x000e24000021f100 */
[----:B0-----:R-:W-:Y:S01]  /*0e00*/  PRMT R17, R0, 0x7610, R17 ;  /* 0x0000761000117816 */ /* 0x001fe20000000011 */
[----:B------:R-:W-:Y:S06]  /*0e10*/  BRA `(.L_x_4997) ;  /* 0x0000000000547947 */ /* 0x000fec0003800000 */
.L_x_4996:
        /* <DEDUP_REMOVED lines=16> */
.L_x_5024:
[----:B------:R-:W-:Y:S01]  /*0f20*/  PRMT R17, RZ, 0x7610, R17 ;  /* 0x00007610ff117816 */ /* 0x000fe20000000011 */
[----:B------:R-:W-:Y:S06]  /*0f30*/  BRA `(.L_x_4997) ;  /* 0x00000000000c7947 */ /* 0x000fec0003800000 */
.L_x_5021:
[----:B------:R0:W5:Y:S01]  /*0f40*/  LDG.E.U8 R17, desc[UR36][R2.64] ;  /* 0x0000002402117981 */ /* 0x000162000c1e1100 */
[----:B------:R-:W-:Y:S05]  /*0f50*/  BRA `(.L_x_4997) ;  /* 0x0000000000047947 */ /* 0x000fea0003800000 */
.L_x_5020:
[----:B------:R0:W5:Y:S02]  /*0f60*/  LDG.E.U8 R17, desc[UR36][R2.64] ;  /* 0x0000002402117981 */ /* 0x000164000c1e1100 */
.L_x_4997:
[----:B------:R-:W2:Y:S02]  /*0f70*/  S2R R24, SR_TID.X ;  /* 0x0000000000187919 */ /* 0x000ea40000002100 */
[----:B--2---:R-:W-:-:S07]  /*0f80*/  VIADD R24, R24, 0x80 ;  /* 0x0000008018187836 */ /* 0x004fce0000000000 */
.L_x_4991:
[----:B------:R-:W-:Y:S05]  /*0f90*/  BSYNC B6 ;  /* 0x0000000000067941 */ /* 0x000fea0003800000 */
.L_x_4990:
        /* <DEDUP_REMOVED lines=23> */
.L_x_5030:
[----:B------:R0:W5:Y:S01]  /*1110*/  LDG.E.U8 R16, desc[UR36][R2.64] ;  /* 0x0000002402107981 */ /* 0x000162000c1e1100 */
[----:B------:R-:W-:Y:S05]  /*1120*/  BRA `(.L_x_5032) ;  /* 0x0000000c00547947 */ /* 0x000fea0003800000 */
.L_x_5029:
        /* <DEDUP_REMOVED lines=8> */
.L_x_5034:
[----:B------:R0:W5:Y:S01]  /*11b0*/  LDG.E.U8 R16, desc[UR36][R2.64] ;  /* 0x0000002402107981 */ /* 0x000162000c1e1100 */
[----:B------:R-:W-:Y:S05]  /*11c0*/  BRA `(.L_x_5032) ;  /* 0x0000000c002c7947 */ /* 0x000fea0003800000 */
.L_x_5033:
[----:B------:R0:W5:Y:S01]  /*11d0*/  LDG.E.U16 R16, desc[UR36][R2.64] ;  /* 0x0000002402107981 */ /* 0x000162000c1e1500 */
[----:B------:R-:W-:Y:S05]  /*11e0*/  BRA `(.L_x_5032) ;  /* 0x0000000c00247947 */ /* 0x000fea0003800000 */
.L_x_5028:
        /* <DEDUP_REMOVED lines=9> */
.L_x_5036:
[----:B------:R-:W2:Y:S02]  /*1280*/  LDG.E.U16 R0, desc[UR36][R2.64] ;  /* 0x0000002402007981 */ /* 0x000ea4000c1e1500 */
[----:B--2---:R-:W-:-:S06]  /*1290*/  HADD2.F32 R0, -RZ, R0.H0_H0 ;  /* 0x20000000ff007230 */ /* 0x004fcc0000004100 */
[----:B------:R-:W0:Y:S02]  /*12a0*/  F2I.FTZ.TRUNC.NTZ R0, R0 ;  /* 0x0000000000007305 */ /* 0x000e24000021f100 */
[----:B0-----:R-:W-:Y:S01]  /*12b0*/  PRMT R16, R0, 0x7610, R16 ;  /* 0x0000761000107816 */ /* 0x001fe20000000010 */
[----:B------:R-:W-:Y:S06]  /*12c0*/  BRA `(.L_x_5032) ;  /* 0x0000000800ec7947 */ /* 0x000fec0003800000 */
.L_x_5035:
        /* <DEDUP_REMOVED lines=9> */
.L_x_5038:
[----:B------:R-:W2:Y:S02]  /*1360*/  LDG.E.U16 R2, desc[UR36][R2.64] ;  /* 0x0000002402027981 */ /* 0x000ea4000c1e1500 */
[----:B--2---:R-:W-:-:S06]  /*1370*/  HADD2.F32 R0, -RZ, R2.H0_H0 ;  /* 0x20000002ff007230 */ /* 0x004fcc0000004100 */
[----:B------:R-:W0:Y:S02]  /*1380*/  F2I.FTZ.TRUNC.NTZ R0, R0 ;  /* 0x0000000000007305 */ /* 0x000e24000021f100 */
[----:B0-----:R-:W-:Y:S01]  /*1390*/  PRMT R16, R0, 0x7610, R16 ;  /* 0x0000761000107816 */ /* 0x001fe20000000010 */
[----:B------:R-:W-:Y:S06]  /*13a0*/  BRA `(.L_x_5032) ;  /* 0x0000000800b47947 */ /* 0x000fec0003800000 */
.L_x_5037:
[----:B------:R-:W2:Y:S02]  /*13b0*/  LDG.E.64 R2, desc[UR36][R2.64] ;  /* 0x0000002402027981 */ /* 0x000ea4000c1e1b00 */
[----:B--2---:R0:W1:Y:S01]  /*13c0*/  F2I.F64.TRUNC R16, R2 ;  /* 0x0000000200107311 */ /* 0x004062000030d100 */
[----:B------:R-:W-:Y:S05]  /*13d0*/  BRA `(.L_x_5032) ;  /* 0x0000000800a87947 */ /* 0x000fea0003800000 */
.L_x_5027:
        /* <DEDUP_REMOVED lines=12> */
.L_x_5041:
[----:B------:R-:W2:Y:S02]  /*14a0*/  LDG.E.64 R2, desc[UR36][R2.64] ;  /* 0x0000002402027981 */ /* 0x000ea4000c1e1b00 */
[----:B--2---:R0:W1:Y:S01]  /*14b0*/  F2I.F64.TRUNC R16, R2 ;  /* 0x0000000200107311 */ /* 0x004062000030d100 */
[----:B------:R-:W-:Y:S05]  /*14c0*/  BRA `(.L_x_5032) ;  /* 0x00000008006c7947 */ /* 0x000fea0003800000 */
.L_x_5040:
        /* <DEDUP_REMOVED lines=28> */
.L_x_5043:
        /* <DEDUP_REMOVED lines=15> */
.L_x_5042:
[----:B------:R-:W2:Y:S02]  /*1780*/  LDG.E.U16 R0, desc[UR36][R2.64] ;  /* 0x0000002402007981 */ /* 0x000ea4000c1e1500 */
[----:B--2---:R-:W-:-:S06]  /*1790*/  IMAD.U32 R0, R0, 0x10000, RZ ;  /* 0x0001000000007824 */ /* 0x004fcc00078e00ff */
[----:B------:R-:W0:Y:S02]  /*17a0*/  F2I.FTZ.TRUNC.NTZ R0, R0 ;  /* 0x0000000000007305 */ /* 0x000e24000021f100 */
[----:B0-----:R-:W-:Y:S01]  /*17b0*/  PRMT R16, R0, 0x7610, R16 ;  /* 0x0000761000107816 */ /* 0x001fe20000000010 */
[----:B------:R-:W-:Y:S06]  /*17c0*/  BRA `(.L_x_5032) ;  /* 0x0000000400ac7947 */ /* 0x000fec0003800000 */
.L_x_5039:
        /* <DEDUP_REMOVED lines=10> */
.L_x_5046:
        /* <DEDUP_REMOVED lines=21> */
.L_x_5050:
[----:B------:R-:W-:Y:S05]  /*19c0*/  BSYNC B1 ;  /* 0x0000000000017941 */ /* 0x000fea0003800000 */
.L_x_5049:
[----:B------:R-:W-:Y:S01]  /*19d0*/  LEA R3, R0, 0x3b800000, 0x17 ;  /* 0x3b80000000037811 */ /* 0x000fe200078eb8ff */
[----:B------:R-:W-:-:S05]  /*19e0*/  IMAD.SHL.U32 R0, R2, 0x100000, RZ ;  /* 0x0010000002007824 */ /* 0x000fca00078e00ff */
[----:B------:R-:W-:-:S07]  /*19f0*/  LOP3.LUT R0, R3, R0, R4, 0xfe, !PT ;  /* 0x0000000003007212 */ /* 0x000fce00078efe04 */
.L_x_5048:
[----:B------:R-:W-:Y:S05]  /*1a00*/  BSYNC B0 ;  /* 0x0000000000007941 */ /* 0x000fea0003800000 */
.L_x_5047:
[----:B------:R-:W0:Y:S02]  /*1a10*/  F2I.FTZ.TRUNC.NTZ R0, R0 ;  /* 0x0000000000007305 */ /* 0x000e24000021f100 */
[----:B0-----:R-:W-:Y:S01]  /*1a20*/  PRMT R16, R0, 0x7610, R16 ;  /* 0x0000761000107816 */ /* 0x001fe20000000010 */
[----:B------:R-:W-:Y:S06]  /*1a30*/  BRA `(.L_x_5032) ;  /* 0x0000000400107947 */ /* 0x000fec0003800000 */
.L_x_5045:
        /* <DEDUP_REMOVED lines=21> */
.L_x_5054:
[----:B------:R-:W-:Y:S05]  /*1b90*/  BSYNC B1 ;  /* 0x0000000000017941 */ /* 0x000fea0003800000 */
.L_x_5053:
[----:B------:R-:W-:Y:S01]  /*1ba0*/  LEA R3, R0, 0x37800000, 0x17 ;  /* 0x3780000000037811 */ /* 0x000fe200078eb8ff */
[----:B------:R-:W-:-:S05]  /*1bb0*/  IMAD.SHL.U32 R0, R2, 0x200000, RZ ;  /* 0x0020000002007824 */ /* 0x000fca00078e00ff */
[----:B------:R-:W-:-:S07]  /*1bc0*/  LOP3.LUT R0, R3, R0, R4, 0xfe, !PT ;  /* 0x0000000003007212 */ /* 0x000fce00078efe04 */
.L_x_5052:
[----:B------:R-:W-:Y:S05]  /*1bd0*/  BSYNC B0 ;  /* 0x0000000000007941 */ /* 0x000fea0003800000 */
.L_x_5051:
[----:B------:R-:W0:Y:S02]  /*1be0*/  F2I.FTZ.TRUNC.NTZ R0, R0 ;  /* 0x0000000000007305 */ /* 0x000e24000021f100 */
[----:B0-----:R-:W-:Y:S01]  /*1bf0*/  PRMT R16, R0, 0x7610, R16 ;  /* 0x0000761000107816 */ /* 0x001fe20000000010 */
[----:B------:R-:W-:Y:S06]  /*1c00*/  BRA `(.L_x_5032) ;  /* 0x00000000009c7947 */ /* 0x000fec0003800000 */
.L_x_5044:
        /* <DEDUP_REMOVED lines=14> */
.L_x_5058:
[----:B------:R-:W-:Y:S05]  /*1cf0*/  BSYNC B0 ;  /* 0x0000000000007941 */ /* 0x000fea0003800000 */
.L_x_5057:
[----:B------:R-:W0:Y:S02]  /*1d00*/  F2I.FTZ.TRUNC.NTZ R0, R0 ;  /* 0x0000000000007305 */ /* 0x000e24000021f100 */
[----:B0-----:R-:W-:Y:S01]  /*1d10*/  PRMT R16, R0, 0x7610, R16 ;  /* 0x0000761000107816 */ /* 0x001fe20000000010 */
[----:B------:R-:W-:Y:S06]  /*1d20*/  BRA `(.L_x_5032) ;  /* 0x0000000000547947 */ /* 0x000fec0003800000 */
.L_x_5031:
        /* <DEDUP_REMOVED lines=16> */
.L_x_5059:
[----:B------:R-:W-:Y:S01]  /*1e30*/  PRMT R16, RZ, 0x7610, R16 ;  /* 0x00007610ff107816 */ /* 0x000fe20000000010 */
[----:B------:R-:W-:Y:S06]  /*1e40*/  BRA `(.L_x_5032) ;  /* 0x00000000000c7947 */ /* 0x000fec0003800000 */
.L_x_5056:
[----:B------:R3:W5:Y:S01]  /*1e50*/  LDG.E.U8 R16, desc[UR36][R2.64] ;  /* 0x0000002402107981 */ /* 0x000762000c1e1100 */
[----:B------:R-:W-:Y:S05]  /*1e60*/  BRA `(.L_x_5032) ;  /* 0x0000000000047947 */ /* 0x000fea0003800000 */
.L_x_5055:
[----:B------:R2:W5:Y:S02]  /*1e70*/  LDG.E.U8 R16, desc[UR36][R2.64] ;  /* 0x0000002402107981 */ /* 0x000564000c1e1100 */
.L_x_5032:
[----:B------:R-:W-:-:S07]  /*1e80*/  VIADD R24, R24, 0x80 ;  /* 0x0000008018187836 */ /* 0x000fce0000000000 */
.L_x_5026:
[----:B------:R-:W-:Y:S05]  /*1e90*/  BSYNC B6 ;  /* 0x0000000000067941 */ /* 0x000fea0003800000 */
.L_x_5025:
        /* <DEDUP_REMOVED lines=25> */
.L_x_5065:
[----:B------:R0:W5:Y:S01]  /*2030*/  LDG.E.U8 R25, desc[UR36][R2.64] ;  /* 0x0000002402197981 */ /* 0x000162000c1e1100 */
[----:B------:R-:W-:Y:S05]  /*2040*/  BRA `(.L_x_5067) ;  /* 0x0000000c00547947 */ /* 0x000fea0003800000 */
.L_x_5064:
        /* <DEDUP_REMOVED lines=8> */
.L_x_5069:
[----:B------:R0:W5:Y:S01]  /*20d0*/  LDG.E.U8 R25, desc[UR36][R2.64] ;  /* 0x0000002402197981 */ /* 0x000162000c1e1100 */
[----:B------:R-:W-:Y:S05]  /*20e0*/  BRA `(.L_x_5067) ;  /* 0x0000000c002c7947 */ /* 0x000fea0003800000 */
.L_x_5068:
[----:B------:R0:W5:Y:S01]  /*20f0*/  LDG.E.U16 R25, desc[UR36][R2.64] ;  /* 0x0000002402197981 */ /* 0x000162000c1e1500 */
[----:B------:R-:W-:Y:S05]  /*2100*/  BRA `(.L_x_5067) ;  /* 0x0000000c00247947 */ /* 0x000fea0003800000 */
.L_x_5063:
        /* <DEDUP_REMOVED lines=9> */
.L_x_5071:
[----:B------:R-:W2:Y:S02]  /*21a0*/  LDG.E.U16 R0, desc[UR36][R2.64] ;  /* 0x0000002402007981 */ /* 0x000ea4000c1e1500 */
[----:B--2---:R-:W-:-:S06]  /*21b0*/  HADD2.F32 R0, -RZ, R0.H0_H0 ;  /* 0x20000000ff007230 */ /* 0x004fcc0000004100 */
[----:B------:R-:W0:Y:S02]  /*21c0*/  F2I.FTZ.TRUNC.NTZ R0, R0 ;  /* 0x0000000000007305 */ /* 0x000e24000021f100 */
[----:B0-----:R-:W-:Y:S01]  /*21d0*/  PRMT R25, R0, 0x7610, R25 ;  /* 0x0000761000197816 */ /* 0x001fe20000000019 */
[----:B------:R-:W-:Y:S06]  /*21e0*/  BRA `(.L_x_5067) ;  /* 0x0000000800ec7947 */ /* 0x000fec0003800000 */
.L_x_5070:
        /* <DEDUP_REMOVED lines=9> */
.L_x_5073:
[----:B------:R-:W2:Y:S02]  /*2280*/  LDG.E.U16 R2, desc[UR36][R2.64] ;  /* 0x0000002402027981 */ /* 0x000ea4000c1e1500 */
[----:B--2---:R-:W-:-:S06]  /*2290*/  HADD2.F32 R0, -RZ, R2.H0_H0 ;  /* 0x20000002ff007230 */ /* 0x004fcc0000004100 */
[----:B------:R-:W0:Y:S02]  /*22a0*/  F2I.FTZ.TRUNC.NTZ R0, R0 ;  /* 0x0000000000007305 */ /* 0x000e24000021f100 */
[----:B0-----:R-:W-:Y:S01]  /*22b0*/  PRMT R25, R0, 0x7610, R25 ;  /* 0x0000761000197816 */ /* 0x001fe20000000019 */
[----:B------:R-:W-:Y:S06]  /*22c0*/  BRA `(.L_x_5067) ;  /* 0x0000000800b47947 */ /* 0x000fec0003800000 */
.L_x_5072:
[----:B------:R-:W2:Y:S02]  /*22d0*/  LDG.E.64 R2, desc[UR36][R2.64] ;  /* 0x0000002402027981 */ /* 0x000ea4000c1e1b00 */
[----:B--2---:R0:W1:Y:S01]  /*22e0*/  F2I.F64.TRUNC R25, R2 ;  /* 0x0000000200197311 */ /* 0x004062000030d100 */
[----:B------:R-:W-:Y:S05]  /*22f0*/  BRA `(.L_x_5067) ;  /* 0x0000000800a87947 */ /* 0x000fea0003800000 */
.L_x_5062:
        /* <DEDUP_REMOVED lines=12> */
.L_x_5076:
[----:B------:R-:W2:Y:S02]  /*23c0*/  LDG.E.64 R2, desc[UR36][R2.64] ;  /* 0x0000002402027981 */ /* 0x000ea4000c1e1b00 */
[----:B--2---:R3:W4:Y:S01]  /*23d0*/  F2I.F64.TRUNC R25, R2 ;  /* 0x0000000200197311 */ /* 0x004722000030d100 */
[----:B------:R-:W-:Y:S05]  /*23e0*/  BRA `(.L_x_5067) ;  /* 0x00000008006c7947 */ /* 0x000fea0003800000 */
.L_x_5075:
        /* <DEDUP_REMOVED lines=28> */
.L_x_5078:
        /* <DEDUP_REMOVED lines=15> */
.L_x_5077:
[----:B------:R-:W2:Y:S02]  /*26a0*/  LDG.E.U16 R0, desc[UR36][R2.64] ;  /* 0x0000002402007981 */ /* 0x000ea4000c1e1500 */
[----:B--2---:R-:W-:-:S06]  /*26b0*/  IMAD.U32 R0, R0, 0x10000, RZ ;  /* 0x0001000000007824 */ /* 0x004fcc00078e00ff */
[----:B------:R-:W0:Y:S02]  /*26c0*/  F2I.FTZ.TRUNC.NTZ R0, R0 ;  /* 0x0000000000007305 */ /* 0x000e24000021f100 */
[----:B0-----:R-:W-:Y:S01]  /*26d0*/  PRMT R25, R0, 0x7610, R25 ;  /* 0x0000761000197816 */ /* 0x001fe20000000019 */
[----:B------:R-:W-:Y:S06]  /*26e0*/  BRA `(.L_x_5067) ;  /* 0x0000000400ac7947 */ /* 0x000fec0003800000 */
.L_x_5074:
        /* <DEDUP_REMOVED lines=10> */
.L_x_5081:
        /* <DEDUP_REMOVED lines=21> */
.L_x_5085:
[----:B------:R-:W-:Y:S05]  /*28e0*/  BSYNC B1 ;  /* 0x0000000000017941 */ /* 0x000fea0003800000 */
.L_x_5084:
[----:B------:R-:W-:Y:S01]  /*28f0*/  LEA R3, R0, 0x3b800000, 0x17 ;  /* 0x3b80000000037811 */ /* 0x000fe200078eb8ff */
[----:B------:R-:W-:-:S05]  /*2900*/  IMAD.SHL.U32 R0, R2, 0x100000, RZ ;  /* 0x0010000002007824 */ /* 0x000fca00078e00ff */
[----:B------:R-:W-:-:S07]  /*2910*/  LOP3.LUT R0, R3, R0, R4, 0xfe, !PT ;  /* 0x0000000003007212 */ /* 0x000fce00078efe04 */
.L_x_5083:
[----:B------:R-:W-:Y:S05]  /*2920*/  BSYNC B0 ;  /* 0x0000000000007941 */ /* 0x000fea0003800000 */
.L_x_5082:
[----:B------:R-:W0:Y:S02]  /*2930*/  F2I.FTZ.TRUNC.NTZ R0, R0 ;  /* 0x0000000000007305 */ /* 0x000e24000021f100 */
[----:B0-----:R-:W-:Y:S01]  /*2940*/  PRMT R25, R0, 0x7610, R25 ;  /* 0x0000761000197816 */ /* 0x001fe20000000019 */
[----:B------:R-:W-:Y:S06]  /*2950*/  BRA `(.L_x_5067) ;  /* 0x0000000400107947 */ /* 0x000fec0003800000 */
.L_x_5080:
        /* <DEDUP_REMOVED lines=21> */
.L_x_5089:
[----:B------:R-:W-:Y:S05]  /*2ab0*/  BSYNC B1 ;  /* 0x0000000000017941 */ /* 0x000fea0003800000 */
.L_x_5088:
[----:B------:R-:W-:Y:S01]  /*2ac0*/  LEA R3, R0, 0x37800000, 0x17 ;  /* 0x3780000000037811 */ /* 0x000fe200078eb8ff */
[----:B------:R-:W-:-:S05]  /*2ad0*/  IMAD.SHL.U32 R0, R2, 0x200000, RZ ;  /* 0x0020000002007824 */ /* 0x000fca00078e00ff */
[----:B------:R-:W-:-:S07]  /*2ae0*/  LOP3.LUT R0, R3, R0, R4, 0xfe, !PT ;  /* 0x0000000003007212 */ /* 0x000fce00078efe04 */
.L_x_5087:
[----:B------:R-:W-:Y:S05]  /*2af0*/  BSYNC B0 ;  /* 0x0000000000007941 */ /* 0x000fea0003800000 */
.L_x_5086:
[----:B------:R-:W0:Y:S02]  /*2b00*/  F2I.FTZ.TRUNC.NTZ R0, R0 ;  /* 0x0000000000007305 */ /* 0x000e24000021f100 */
[----:B0-----:R-:W-:Y:S01]  /*2b10*/  PRMT R25, R0, 0x7610, R25 ;  /* 0x0000761000197816 */ /* 0x001fe20000000019 */
[----:B------:R-:W-:Y:S06]  /*2b20*/  BRA `(.L_x_5067) ;  /* 0x00000000009c7947 */ /* 0x000fec0003800000 */
.L_x_5079:
        /* <DEDUP_REMOVED lines=14> */
.L_x_5093:
[----:B------:R-:W-:Y:S05]  /*2c10*/  BSYNC B0 ;  /* 0x0000000000007941 */ /* 0x000fea0003800000 */
.L_x_5092:
[----:B------:R-:W0:Y:S02]  /*2c20*/  F2I.FTZ.TRUNC.NTZ R0, R0 ;  /* 0x0000000000007305 */ /* 0x000e24000021f100 */
[----:B0-----:R-:W-:Y:S01]  /*2c30*/  PRMT R25, R0, 0x7610, R25 ;  /* 0x0000761000197816 */ /* 0x001fe20000000019 */
[----:B------:R-:W-:Y:S06]  /*2c40*/  BRA `(.L_x_5067) ;  /* 0x0000000000547947 */ /* 0x000fec0003800000 */
.L_x_5066:
        /* <DEDUP_REMOVED lines=16> */
.L_x_5094:
[----:B------:R-:W-:Y:S01]  /*2d50*/  PRMT R25, RZ, 0x7610, R25 ;  /* 0x00007610ff197816 */ /* 0x000fe20000000019 */
[----:B------:R-:W-:Y:S06]  /*2d60*/  BRA `(.L_x_5067) ;  /* 0x00000000000c7947 */ /* 0x000fec0003800000 */
.L_x_5091:
[----:B------:R2:W5:Y:S01]  /*2d70*/  LDG.E.U8 R25, desc[UR36][R2.64] ;  /* 0x0000002402197981 */ /* 0x000562000c1e1100 */
[----:B------:R-:W-:Y:S05]  /*2d80*/  BRA `(.L_x_5067) ;  /* 0x0000000000047947 */ /* 0x000fea0003800000 */
.L_x_5090:
[----:B------:R1:W5:Y:S02]  /*2d90*/  LDG.E.U8 R25, desc[UR36][R2.64] ;  /* 0x0000002402197981 */ /* 0x000364000c1e1100 */
.L_x_5067:
[----:B------:R-:W-:-:S07]  /*2da0*/  VIADD R24, R24, 0x80 ;  /* 0x0000008018187836 */ /* 0x000fce0000000000 */
.L_x_5061:
[----:B------:R-:W-:Y:S05]  /*2db0*/  BSYNC B6 ;  /* 0x0000000000067941 */ /* 0x000fea0003800000 */
.L_x_5060:
        /* <DEDUP_REMOVED lines=22> */
.L_x_5100:
[----:B------:R0:W5:Y:S01]  /*2f20*/  LDG.E.U8 R18, desc[UR36][R2.64] ;  /* 0x0000002402127981 */ /* 0x000162000c1e1100 */
[----:B------:R-:W-:Y:S05]  /*2f30*/  BRA `(.L_x_5096) ;  /* 0x0000000c00507947 */ /* 0x000fea0003800000 */
.L_x_5099:
        /* <DEDUP_REMOVED lines=8> */
.L_x_5103:
[----:B------:R0:W5:Y:S01]  /*2fc0*/  LDG.E.U8 R18, desc[UR36][R2.64] ;  /* 0x0000002402127981 */ /* 0x000162000c1e1100 */
[----:B------:R-:W-:Y:S05]  /*2fd0*/  BRA `(.L_x_5096) ;  /* 0x0000000c00287947 */ /* 0x000fea0003800000 */
.L_x_5102:
[----:B------:R0:W5:Y:S01]  /*2fe0*/  LDG.E.U16 R18, desc[UR36][R2.64] ;  /* 0x0000002402127981 */ /* 0x000162000c1e1500 */
[----:B------:R-:W-:Y:S05]  /*2ff0*/  BRA `(.L_x_5096) ;  /* 0x0000000c00207947 */ /* 0x000fea0003800000 */
.L_x_5098:
        /* <DEDUP_REMOVED lines=9> */
.L_x_5105:
[----:B------:R-:W2:Y:S02]  /*3090*/  LDG.E.U16 R0, desc[UR36][R2.64] ;  /* 0x0000002402007981 */ /* 0x000ea4000c1e1500 */
[----:B--2---:R-:W-:-:S06]  /*30a0*/  HADD2.F32 R0, -RZ, R0.H0_H0 ;  /* 0x20000000ff007230 */ /* 0x004fcc0000004100 */
[----:B------:R-:W0:Y:S02]  /*30b0*/  F2I.FTZ.TRUNC.NTZ R0, R0 ;  /* 0x0000000000007305 */ /* 0x000e24000021f100 */
[----:B0-----:R-:W-:Y:S01]  /*30c0*/  PRMT R18, R0, 0x7610, R18 ;  /* 0x0000761000127816 */ /* 0x001fe20000000012 */
[----:B------:R-:W-:Y:S06]  /*30d0*/  BRA `(.L_x_5096) ;  /* 0x0000000800e87947 */ /* 0x000fec0003800000 */
.L_x_5104:
        /* <DEDUP_REMOVED lines=9> */
.L_x_5107:
[----:B------:R-:W2:Y:S02]  /*3170*/  LDG.E.U16 R2, desc[UR36][R2.64] ;  /* 0x0000002402027981 */ /* 0x000ea4000c1e1500 */
[----:B--2---:R-:W-:-:S06]  /*3180*/  HADD2.F32 R0, -RZ, R2.H0_H0 ;  /* 0x20000002ff007230 */ /* 0x004fcc0000004100 */
[----:B------:R-:W0:Y:S02]  /*3190*/  F2I.FTZ.TRUNC.NTZ R0, R0 ;  /* 0x0000000000007305 */ /* 0x000e24000021f100 */
[----:B0-----:R-:W-:Y:S01]  /*31a0*/  PRMT R18, R0, 0x7610, R18 ;  /* 0x0000761000127816 */ /* 0x001fe20000000012 */
[----:B------:R-:W-:Y:S06]  /*31b0*/  BRA `(.L_x_5096) ;  /* 0x0000000800b07947 */ /* 0x000fec0003800000 */
.L_x_5106:
[----:B------:R-:W2:Y:S02]  /*31c0*/  LDG.E.64 R2, desc[UR36][R2.64] ;  /* 0x0000002402027981 */ /* 0x000ea4000c1e1b00 */
[----:B--2---:R0:W1:Y:S01]  /*31d0*/  F2I.F64.TRUNC R18, R2 ;  /* 0x0000000200127311 */ /* 0x004062000030d100 */
[----:B------:R-:W-:Y:S05]  /*31e0*/  BRA `(.L_x_5096) ;  /* 0x0000000800a47947 */ /* 0x000fea0003800000 */
.L_x_5097:
        /* <DEDUP_REMOVED lines=12> */
.L_x_5110:
[----:B------:R-:W2:Y:S02]  /*32b0*/  LDG.E.64 R2, desc[UR36][R2.64] ;  /* 0x0000002402027981 */ /* 0x000ea4000c1e1b00 */
[----:B--2---:R0:W1:Y:S01]  /*32c0*/  F2I.F64.TRUNC R18, R2 ;  /* 0x0000000200127311 */ /* 0x004062000030d100 */
[----:B------:R-:W-:Y:S05]  /*32d0*/  BRA `(.L_x_5096) ;  /* 0x0000000800687947 */ /* 0x000fea0003800000 */
.L_x_5109:
        /* <DEDUP_REMOVED lines=28> */
.L_x_5112:
        /* <DEDUP_REMOVED lines=15> */
.L_x_5111:
[----:B------:R-:W2:Y:S02]  /*3590*/  LDG.E.U16 R0, desc[UR36][R2.64] ;  /* 0x0000002402007981 */ /* 0x000ea4000c1e1500 */
[----:B--2---:R-:W-:-:S06]  /*35a0*/  IMAD.U32 R0, R0, 0x10000, RZ ;  /* 0x0001000000007824 */ /* 0x004fcc00078e00ff */
[----:B------:R-:W0:Y:S02]  /*35b0*/  F2I.FTZ.TRUNC.NTZ R0, R0 ;  /* 0x0000000000007305 */ /* 0x000e24000021f100 */
[----:B0-----:R-:W-:Y:S01]  /*35c0*/  PRMT R18, R0, 0x7610, R18 ;  /* 0x0000761000127816 */ /* 0x001fe20000000012 */
[----:B------:R-:W-:Y:S06]  /*35d0*/  BRA `(.L_x_5096) ;  /* 0x0000000400a87947 */ /* 0x000fec0003800000 */
.L_x_5108:
        /* <DEDUP_REMOVED lines=10> */
.L_x_5115:
        /* <DEDUP_REMOVED lines=21> */
.L_x_5119:
[----:B------:R-:W-:Y:S05]  /*37d0*/  BSYNC B1 ;  /* 0x0000000000017941 */ /* 0x000fea0003800000 */
.L_x_5118:
[----:B------:R-:W-:Y:S01]  /*37e0*/  LEA R3, R0, 0x3b800000, 0x17 ;  /* 0x3b80000000037811 */ /* 0x000fe200078eb8ff */
[----:B------:R-:W-:-:S05]  /*37f0*/  IMAD.SHL.U32 R0, R2, 0x100000, RZ ;  /* 0x0010000002007824 */ /* 0x000fca00078e00ff */
[----:B------:R-:W-:-:S07]  /*3800*/  LOP3.LUT R0, R3, R0, R4, 0xfe, !PT ;  /* 0x0000000003007212 */ /* 0x000fce00078efe04 */
.L_x_5117:
[----:B------:R-:W-:Y:S05]  /*3810*/  BSYNC B0 ;  /* 0x0000000000007941 */ /* 0x000fea0003800000 */
.L_x_5116:
[----:B------:R-:W0:Y:S02]  /*3820*/  F2I.FTZ.TRUNC.NTZ R0, R0 ;  /* 0x0000000000007305 */ /* 0x000e24000021f100 */
[----:B0-----:R-:W-:Y:S01]  /*3830*/  PRMT R18, R0, 0x7610, R18 ;  /* 0x0000761000127816 */ /* 0x001fe20000000012 */
[----:B------:R-:W-:Y:S06]  /*3840*/  BRA `(.L_x_5096) ;  /* 0x00000004000c7947 */ /* 0x000fec0003800000 */
.L_x_5114:
        /* <DEDUP_REMOVED lines=21> */
.L_x_5123:
[----:B------:R-:W-:Y:S05]  /*39a0*/  BSYNC B1 ;  /* 0x0000000000017941 */ /* 0x000fea0003800000 */
.L_x_5122:
[----:B------:R-:W-:Y:S01]  /*39b0*/  LEA R3, R0, 0x37800000, 0x17 ;  /* 0x3780000000037811 */ /* 0x000fe200078eb8ff */
[----:B------:R-:W-:-:S05]  /*39c0*/  IMAD.SHL.U32 R0, R2, 0x200000, RZ ;  /* 0x0020000002007824 */ /* 0x000fca00078e00ff */
[----:B------:R-:W-:-:S07]  /*39d0*/  LOP3.LUT R0, R3, R0, R4, 0xfe, !PT ;  /* 0x0000000003007212 */ /* 0x000fce00078efe04 */
.L_x_5121:
[----:B------:R-:W-:Y:S05]  /*39e0*/  BSYNC B0 ;  /* 0x0000000000007941 */ /* 0x000fea0003800000 */
.L_x_5120:
[----:B------:R-:W0:Y:S02]  /*39f0*/  F2I.FTZ.TRUNC.NTZ R0, R0 ;  /* 0x0000000000007305 */ /* 0x000e24000021f100 */
[----:B0-----:R-:W-:Y:S01]  /*3a00*/  PRMT R18, R0, 0x7610, R18 ;  /* 0x0000761000127816 */ /* 0x001fe20000000012 */
[----:B------:R-:W-:Y:S06]  /*3a10*/  BRA `(.L_x_5096) ;  /* 0x0000000000987947 */ /* 0x000fec0003800000 */
.L_x_5113:
        /* <DEDUP_REMOVED lines=14> */
.L_x_5127:
[----:B------:R-:W-:Y:S05]  /*3b00*/  BSYNC B0 ;  /* 0x0000000000007941 */ /* 0x000fea0003800000 */
.L_x_5126:
[----:B------:R-:W0:Y:S02]  /*3b10*/  F2I.FTZ.TRUNC.NTZ R0, R0 ;  /* 0x0000000000007305 */ /* 0x000e24000021f100 */
[----:B0-----:R-:W-:Y:S01]  /*3b20*/  PRMT R18, R0, 0x7610, R18 ;  /* 0x0000761000127816 */ /* 0x001fe20000000012 */
[----:B------:R-:W-:Y:S06]  /*3b30*/  BRA `(.L_x_5096) ;  /* 0x0000000000507947 */ /* 0x000fec0003800000 */
.L_x_5101:
        /* <DEDUP_REMOVED lines=16> */
.L_x_5128:
[----:B------:R-:W-:Y:S05]  /*3c40*/  BRA `(.L_x_5096) ;  /* 0x00000000000c7947 */ /* 0x000fea0003800000 */
.L_x_5125:
[----:B------:R0:W5:Y:S01]  /*3c50*/  LDG.E.U8 R18, desc[UR36][R2.64] ;  /* 0x0000002402127981 */ /* 0x000162000c1e1100 */
[----:B------:R-:W-:Y:S05]  /*3c60*/  BRA `(.L_x_5096) ;  /* 0x0000000000047947 */ /* 0x000fea0003800000 */
.L_x_5124:
[----:B------:R0:W5:Y:S02]  /*3c70*/  LDG.E.U8 R18, desc[UR36][R2.64] ;  /* 0x0000002402127981 */ /* 0x000164000c1e1100 */
.L_x_5096:
[----:B------:R-:W-:Y:S05]  /*3c80*/  BSYNC B6 ;  /* 0x0000000000067941 */ /* 0x000fea0003800000 */
.L_x_5095:
[----:B01234-:R-:W0:Y:S01]  /*3c90*/  S2R R2, SR_TID.X ;  /* 0x0000000000027919 */ /* 0x01fe220000002100 */
[----:B------:R-:W1:Y:S01]  /*3ca0*/  LDC.U8 R19, c[0x0][0x234] ;  /* 0x00008d00ff137b82 */ /* 0x000e620000000000 */
[----:B-----5:R-:W-:Y:S01]  /*3cb0*/  LOP3.LUT R17, R17, 0xffff, RZ, 0xc0, !PT ;  /* 0x0000ffff11117812 */ /* 0x020fe200078ec0ff */
[----:B------:R-:W-:Y:S01]  /*3cc0*/  BSSY B6, `(.L_x_5129) ;  /* 0x0000114000067945 */ /* 0x000fe20003800000 */
[----:B------:R-:W-:Y:S02]  /*3cd0*/  LOP3.LUT R16, R16, 0xffff, RZ, 0xc0, !PT ;  /* 0x0000ffff10107812 */ /* 0x000fe400078ec0ff */
[----:B------:R-:W-:Y:S02]  /*3ce0*/  LOP3.LUT R25, R25, 0xffff, RZ, 0xc0, !PT ;  /* 0x0000ffff19197812 */ /* 0x000fe400078ec0ff */
[----:B------:R-:W-:Y:S02]  /*3cf0*/  LOP3.LUT R18, R18, 0xffff, RZ, 0xc0, !PT ;  /* 0x0000ffff12127812 */ /* 0x000fe400078ec0ff */
[----:B------:R-:W-:-:S02]  /*3d00*/  PRMT R0, R17, 0x8880, RZ ;  /* 0x0000888011007816 */ /* 0x000fc400000000ff */
[----:B------:R-:W-:Y:S02]  /*3d10*/  PRMT R4, R16, 0x8880, RZ ;  /* 0x0000888010047816 */ /* 0x000fe400000000ff */
[----:B------:R-:W-:Y:S02]  /*3d20*/  PRMT R6, R25, 0x8880, RZ ;  /* 0x0000888019067816 */ /* 0x000fe400000000ff */
[----:B------:R-:W-:Y:S02]  /*3d30*/  PRMT R7, R18, 0x8880, RZ ;  /* 0x0000888012077816 */ /* 0x000fe400000000ff */
[----:B------:R-:W-:Y:S02]  /*3d40*/  SHF.R.S32.HI R3, RZ, 0x1f, R0 ;  /* 0x0000001fff037819 */ /* 0x000fe40000011400 */
[----:B------:R-:W-:Y:S02]  /*3d50*/  SHF.R.S32.HI R5, RZ, 0x1f, R4 ;  /* 0x0000001fff057819 */ /* 0x000fe40000011404 */
[----:B------:R-:W-:Y:S01]  /*3d60*/  SHF.R.S32.HI R17, RZ, 0x1f, R6 ;  /* 0x0000001fff117819 */ /* 0x000fe20000011406 */
[----:B------:R-:W-:Y:S01]  /*3d70*/  IMAD.IADD R0, R0, 0x1, R3 ;  /* 0x0000000100007824 */ /* 0x000fe200078e0203 */
[----:B------:R-:W-:Y:S01]  /*3d80*/  SHF.R.S32.HI R16, RZ, 0x1f, R7 ;  /* 0x0000001fff107819 */ /* 0x000fe20000011407 */
[----:B------:R-:W-:-:S02]  /*3d90*/  IMAD.IADD R18, R4, 0x1, R5 ;  /* 0x0000000104127824 */ /* 0x000fc400078e0205 */
[----:B------:R-:W-:Y:S01]  /*3da0*/  IMAD.IADD R6, R6, 0x1, R17 ;  /* 0x0000000106067824 */ /* 0x000fe200078e0211 */
[----:B------:R-:W-:Y:S01]  /*3db0*/  LOP3.LUT R3, R0, R3, RZ, 0x3c, !PT ;  /* 0x0000000300037212 */ /* 0x000fe200078e3cff */
[----:B------:R-:W-:Y:S01]  /*3dc0*/  IMAD.IADD R7, R7, 0x1, R16 ;  /* 0x0000000107077824 */ /* 0x000fe200078e0210 */
[----:B------:R-:W-:Y:S02]  /*3dd0*/  LOP3.LUT R18, R18, R5, RZ, 0x3c, !PT ;  /* 0x0000000512127212 */ /* 0x000fe400078e3cff */
[----:B0-----:R-:W-:Y:S02]  /*3de0*/  ISETP.GE.AND P0, PT, R2, R22, PT ;  /* 0x000000160200720c */ /* 0x001fe40003f06270 */
[----:B------:R-:W-:Y:S02]  /*3df0*/  LOP3.LUT R17, R6, R17, RZ, 0x3c, !PT ;  /* 0x0000001106117212 */ /* 0x000fe400078e3cff */
[----:B------:R-:W-:-:S09]  /*3e00*/  LOP3.LUT R16, R7, R16, RZ, 0x3c, !PT ;  /* 0x0000001007107212 */ /* 0x000fd200078e3cff */
        /* <DEDUP_REMOVED lines=22> */
.L_x_5134:
[----:B------:R0:W-:Y:S01]  /*3f70*/  STG.E.U8 desc[UR36][R8.64], R3 ;  /* 0x0000000308007986 */ /* 0x0001e2000c101124 */
[----:B------:R-:W-:Y:S05]  /*3f80*/  BRA `(.L_x_5130) ;  /* 0x0000000c009c7947 */ /* 0x000fea0003800000 */
.L_x_5133:
        /* <DEDUP_REMOVED lines=12> */
.L_x_5137:
[----:B------:R-:W-:-:S04]  /*4050*/  LOP3.LUT R3, R3, 0xffff, RZ, 0xc0, !PT ;  /* 0x0000ffff03037812 */ /* 0x000fc800078ec0ff */
[----:B------:R-:W-:-:S05]  /*4060*/  PRMT R3, R3, 0x8880, RZ ;  /* 0x0000888003037816 */ /* 0x000fca00000000ff */
[----:B------:R0:W-:Y:S01]  /*4070*/  STG.E desc[UR36][R8.64], R3 ;  /* 0x0000000308007986 */ /* 0x0001e2000c101924 */
[----:B------:R-:W-:Y:S05]  /*4080*/  BRA `(.L_x_5130) ;  /* 0x0000000c005c7947 */ /* 0x000fea0003800000 */
.L_x_5136:
[----:B------:R-:W-:-:S04]  /*4090*/  PRMT R3, R3, 0x8880, RZ ;  /* 0x0000888003037816 */ /* 0x000fc800000000ff */
[----:B------:R-:W-:-:S05]  /*40a0*/  PRMT R3, R3, 0x7710, RZ ;  /* 0x0000771003037816 */ /* 0x000fca00000000ff */
[----:B------:R0:W-:Y:S01]  /*40b0*/  STG.E.U16 desc[UR36][R8.64], R3 ;  /* 0x0000000308007986 */ /* 0x0001e2000c101524 */
[----:B------:R-:W-:Y:S05]  /*40c0*/  BRA `(.L_x_5130) ;  /* 0x0000000c004c7947 */ /* 0x000fea0003800000 */
.L_x_5132:
        /* <DEDUP_REMOVED lines=9> */
.L_x_5139:
[----:B------:R-:W0:Y:S02]  /*4160*/  I2F.S8 R0, R3 ;  /* 0x0000000300007306 */ /* 0x000e240000001400 */
[----:B0-----:R-:W-:-:S05]  /*4170*/  F2FP.F16.F32.PACK_AB R0, RZ, R0 ;  /* 0x00000000ff00723e */ /* 0x001fca00000000ff */
[----:B------:R0:W-:Y:S01]  /*4180*/  STG.E.U16 desc[UR36][R8.64], R0 ;  /* 0x0000000008007986 */ /* 0x0001e2000c101524 */
[----:B------:R-:W-:Y:S05]  /*4190*/  BRA `(.L_x_5130) ;  /* 0x0000000c00187947 */ /* 0x000fea0003800000 */
.L_x_5138:
        /* <DEDUP_REMOVED lines=10> */
.L_x_5141:
[----:B------:R-:W0:Y:S02]  /*4240*/  I2F.S8 R3, R3 ;  /* 0x0000000300037306 */ /* 0x000e240000001400 */
[----:B0-----:R-:W-:-:S04]  /*4250*/  F2FP.F16.F32.PACK_AB R3, RZ, R3 ;  /* 0x00000003ff03723e */ /* 0x001fc800000000ff */
[----:B------:R-:W-:-:S05]  /*4260*/  PRMT R3, R3, 0x5410, RZ ;  /* 0x0000541003037816 */ /* 0x000fca00000000ff */
[----:B------:R0:W-:Y:S01]  /*4270*/  STG.E desc[UR36][R8.64], R3 ;  /* 0x0000000308007986 */ /* 0x0001e2000c101924 */
[----:B------:R-:W-:Y:S05]  /*4280*/  BRA `(.L_x_5130) ;  /* 0x0000000800dc7947 */ /* 0x000fea0003800000 */
.L_x_5140:
[----:B------:R-:W-:-:S04]  /*4290*/  PRMT R4, R3, 0x8880, RZ ;  /* 0x0000888003047816 */ /* 0x000fc800000000ff */
[----:B------:R-:W-:-:S06]  /*42a0*/  PRMT R4, R4, 0x7710, RZ ;  /* 0x0000771004047816 */ /* 0x000fcc00000000ff */
[----:B------:R-:W0:Y:S02]  /*42b0*/  I2F.F64.S16 R4, R4 ;  /* 0x0000000400047312 */ /* 0x000e240000101c00 */
[----:B0-----:R0:W-:Y:S01]  /*42c0*/  STG.E.64 desc[UR36][R8.64], R4 ;  /* 0x0000000408007986 */ /* 0x0011e2000c101b24 */
[----:B------:R-:W-:Y:S05]  /*42d0*/  BRA `(.L_x_5130) ;  /* 0x0000000800c87947 */ /* 0x000fea0003800000 */
.L_x_5131:
        /* <DEDUP_REMOVED lines=12> */
.L_x_5144:
[----:B------:R-:W-:Y:S02]  /*43a0*/  PRMT R4, R3, 0x8880, RZ ;  /* 0x0000888003047816 */ /* 0x000fe400000000ff */
[----:B------:R-:W-:Y:S02]  /*43b0*/  CS2R R6, SRZ ;  /* 0x0000000000067805 */ /* 0x000fe4000001ff00 */
[----:B------:R-:W-:-:S06]  /*43c0*/  PRMT R4, R4, 0x7710, RZ ;  /* 0x0000771004047816 */ /* 0x000fcc00000000ff */
[----:B------:R-:W0:Y:S02]  /*43d0*/  I2F.F64.S16 R4, R4 ;  /* 0x0000000400047312 */ /* 0x000e240000101c00 */
[----:B0-----:R0:W-:Y:S01]  /*43e0*/  STG.E.128 desc[UR36][R8.64], R4 ;  /* 0x0000000408007986 */ /* 0x0011e2000c101d24 */
[----:B------:R-:W-:Y:S05]  /*43f0*/  BRA `(.L_x_5130) ;  /* 0x0000000800807947 */ /* 0x000fea0003800000 */
.L_x_5143:
        /* <DEDUP_REMOVED lines=21> */
.L_x_5148:
[----:B------:R-:W-:Y:S05]  /*4550*/  BSYNC B0 ;  /* 0x0000000000007941 */ /* 0x000fea0003800000 */
.L_x_5147:
[----:B------:R-:W-:-:S05]  /*4560*/  LOP3.LUT R5, R0, R5, RZ, 0xfc, !PT ;  /* 0x0000000500057212 */ /* 0x000fca00078efcff */
[----:B------:R0:W-:Y:S01]  /*4570*/  STG.E.U8 desc[UR36][R8.64], R5 ;  /* 0x0000000508007986 */ /* 0x0001e2000c101124 */
[----:B------:R-:W-:Y:S05]  /*4580*/  BRA `(.L_x_5130) ;  /* 0x00000008001c7947 */ /* 0x000fea0003800000 */
.L_x_5146:
        /* <DEDUP_REMOVED lines=13> */
.L_x_5150:
[----:B------:R-:W-:Y:S01]  /*4660*/  IMAD.MOV.U32 R0, RZ, RZ, 0x7f ;  /* 0x0000007fff007424 */ /* 0x000fe200078e00ff */
[----:B------:R-:W-:-:S04]  /*4670*/  ISETP.GT.U32.AND P0, PT, R4, 0x7f800000, PT ;  /* 0x7f8000000400780c */ /* 0x000fc80003f04070 */
[----:B------:R-:W-:-:S09]  /*4680*/  SEL R0, R0, 0x7c, P0 ;  /* 0x0000007c00007807 */ /* 0x000fd20000000000 */
.L_x_5151:
[----:B------:R-:W-:Y:S05]  /*4690*/  BSYNC B0 ;  /* 0x0000000000007941 */ /* 0x000fea0003800000 */
.L_x_5149:
[----:B------:R-:W-:-:S04]  /*46a0*/  LOP3.LUT R3, R5, 0x80000000, RZ, 0xc0, !PT ;  /* 0x8000000005037812 */ /* 0x000fc800078ec0ff */
[----:B------:R-:W-:-:S04]  /*46b0*/  SHF.R.U32.HI R3, RZ, 0x18, R3 ;  /* 0x00000018ff037819 */ /* 0x000fc80000011603 */
[----:B------:R-:W-:-:S05]  /*46c0*/  LOP3.LUT R3, R0, R3, RZ, 0xfc, !PT ;  /* 0x0000000300037212 */ /* 0x000fca00078efcff */
[----:B------:R0:W-:Y:S01]  /*46d0*/  STG.E.U8 desc[UR36][R8.64], R3 ;  /* 0x0000000308007986 */ /* 0x0001e2000c101124 */
[----:B------:R-:W-:Y:S05]  /*46e0*/  BRA `(.L_x_5130) ;  /* 0x0000000400c47947 */ /* 0x000fea0003800000 */
.L_x_5145:
[----:B------:R-:W0:Y:S02]  /*46f0*/  I2F.S8 R0, R3 ;  /* 0x0000000300007306 */ /* 0x000e240000001400 */
[----:B0-----:R-:W-:-:S05]  /*4700*/  F2FP.BF16.F32.PACK_AB R0, RZ, R0 ;  /* 0x00000000ff00723e */ /* 0x001fca00000010ff */
[----:B------:R0:W-:Y:S01]  /*4710*/  STG.E.U16 desc[UR36][R8.64], R0 ;  /* 0x0000000008007986 */ /* 0x0001e2000c101524 */
[----:B------:R-:W-:Y:S05]  /*4720*/  BRA `(.L_x_5130) ;  /* 0x0000000400b47947 */ /* 0x000fea0003800000 */
.L_x_5142:
        /* <DEDUP_REMOVED lines=12> */
.L_x_5154:
        /* <DEDUP_REMOVED lines=17> */
.L_x_5157:
[----:B------:R-:W-:-:S04]  /*4900*/  LOP3.LUT R3, R3, 0x80000000, RZ, 0xc0, !PT ;  /* 0x8000000003037812 */ /* 0x000fc800078ec0ff */
[----:B------:R-:W-:-:S04]  /*4910*/  SHF.R.U32.HI R3, RZ, 0x18, R3 ;  /* 0x00000018ff037819 */ /* 0x000fc80000011603 */
[----:B------:R-:W-:-:S04]  /*4920*/  LOP3.LUT R0, R0, R3, RZ, 0xfc, !PT ;  /* 0x0000000300007212 */ /* 0x000fc800078efcff */
[----:B------:R-:W-:-:S07]  /*4930*/  PRMT R4, R0, 0x7610, R4 ;  /* 0x0000761000047816 */ /* 0x000fce0000000004 */
.L_x_5156:
[----:B------:R-:W-:Y:S05]  /*4940*/  BSYNC B0 ;  /* 0x0000000000007941 */ /* 0x000fea0003800000 */
.L_x_5155:
[----:B------:R4:W-:Y:S01]  /*4950*/  STG.E.U8 desc[UR36][R8.64], R4 ;  /* 0x0000000408007986 */ /* 0x0009e2000c101124 */
[----:B------:R-:W-:Y:S05]  /*4960*/  BRA `(.L_x_5130) ;  /* 0x0000000400247947 */ /* 0x000fea0003800000 */
.L_x_5153:
        /* <DEDUP_REMOVED lines=17> */
.L_x_5160:
[----:B------:R-:W-:-:S04]  /*4a80*/  LOP3.LUT R3, R3, 0x80000000, RZ, 0xc0, !PT ;  /* 0x8000000003037812 */ /* 0x000fc800078ec0ff */
[----:B------:R-:W-:-:S04]  /*4a90*/  SHF.R.U32.HI R3, RZ, 0x18, R3 ;  /* 0x00000018ff037819 */ /* 0x000fc80000011603 */
[----:B------:R-:W-:-:S04]  /*4aa0*/  LOP3.LUT R0, R0, R3, RZ, 0xfc, !PT ;  /* 0x0000000300007212 */ /* 0x000fc800078efcff */
[----:B------:R-:W-:-:S07]  /*4ab0*/  PRMT R4, R0, 0x7610, R4 ;  /* 0x0000761000047816 */ /* 0x000fce0000000004 */
.L_x_5159:
[----:B------:R-:W-:Y:S05]  /*4ac0*/  BSYNC B0 ;  /* 0x0000000000007941 */ /* 0x000fea0003800000 */
.L_x_5158:
[----:B------:R0:W-:Y:S01]  /*4ad0*/  STG.E.U8 desc[UR36][R8.64], R4 ;  /* 0x0000000408007986 */ /* 0x0001e2000c101124 */
[----:B------:R-:W-:Y:S05]  /*4ae0*/  BRA `(.L_x_5130) ;  /* 0x0000000000c47947 */ /* 0x000fea0003800000 */
.L_x_5152:
        /* <DEDUP_REMOVED lines=23> */
.L_x_5135:
        /* <DEDUP_REMOVED lines=16> */
.L_x_5163:
[----:B------:R-:W-:Y:S05]  /*4d60*/  BRA `(.L_x_5130) ;  /* 0x0000000000247947 */ /* 0x000fea0003800000 */
.L_x_5162:
[----:B------:R-:W-:-:S04]  /*4d70*/  LOP3.LUT R3, R3, 0xffff, RZ, 0xc0, !PT ;  /* 0x0000ffff03037812 */ /* 0x000fc800078ec0ff */
[----:B------:R-:W-:-:S05]  /*4d80*/  PRMT R3, R3, 0x8880, RZ ;  /* 0x0000888003037816 */ /* 0x000fca00000000ff */
[----:B------:R-:W-:-:S05]  /*4d90*/  IMAD.MOV.U32 R4, RZ, RZ, R3 ;  /* 0x000000ffff047224 */ /* 0x000fca00078e0003 */
[----:B------:R-:W-:-:S05]  /*4da0*/  SHF.R.S32.HI R5, RZ, 0x1f, R4 ;  /* 0x0000001fff057819 */ /* 0x000fca0000011404 */
[----:B------:R3:W-:Y:S01]  /*4db0*/  STG.E.64 desc[UR36][R8.64], R4 ;  /* 0x0000000408007986 */ /* 0x0007e2000c101b24 */
[----:B------:R-:W-:Y:S05]  /*4dc0*/  BRA `(.L_x_5130) ;  /* 0x00000000000c7947 */ /* 0x000fea0003800000 */
.L_x_5161:
[----:B------:R-:W-:-:S04]  /*4dd0*/  LOP3.LUT R3, R3, 0xffff, RZ, 0xc0, !PT ;  /* 0x0000ffff03037812 */ /* 0x000fc800078ec0ff */
[----:B------:R-:W-:-:S05]  /*4de0*/  PRMT R3, R3, 0x8880, RZ ;  /* 0x0000888003037816 */ /* 0x000fca00000000ff */
[----:B------:R0:W-:Y:S02]  /*4df0*/  STG.E desc[UR36][R8.64], R3 ;  /* 0x0000000308007986 */ /* 0x0001e4000c101924 */
.L_x_5130:
[----:B------:R-:W-:Y:S05]  /*4e00*/  BSYNC B6 ;  /* 0x0000000000067941 */ /* 0x000fea0003800000 */
.L_x_5129:
        /* <DEDUP_REMOVED lines=23> */
.L_x_5169:
[----:B------:R0:W-:Y:S01]  /*4f80*/  STG.E.U8 desc[UR36][R8.64], R18 ;  /* 0x0000001208007986 */ /* 0x0001e2000c101124 */
[----:B------:R-:W-:Y:S05]  /*4f90*/  BRA `(.L_x_5171) ;  /* 0x0000000c00987947 */ /* 0x000fea0003800000 */
.L_x_5168:
        /* <DEDUP_REMOVED lines=12> */
.L_x_5173:
[----:B------:R-:W-:-:S04]  /*5060*/  LOP3.LUT R18, R18, 0xffff, RZ, 0xc0, !PT ;  /* 0x0000ffff12127812 */ /* 0x000fc800078ec0ff */
[----:B------:R-:W-:-:S05]  /*5070*/  PRMT R3, R18, 0x8880, RZ ;  /* 0x0000888012037816 */ /* 0x000fca00000000ff */
[----:B------:R0:W-:Y:S01]  /*5080*/  STG.E desc[UR36][R8.64], R3 ;  /* 0x0000000308007986 */ /* 0x0001e2000c101924 */
[----:B------:R-:W-:Y:S05]  /*5090*/  BRA `(.L_x_5171) ;  /* 0x0000000c00587947 */ /* 0x000fea0003800000 */
.L_x_5172:
[----:B------:R-:W-:-:S04]  /*50a0*/  PRMT R3, R18, 0x8880, RZ ;  /* 0x0000888012037816 */ /* 0x000fc800000000ff */
[----:B------:R-:W-:-:S05]  /*50b0*/  PRMT R3, R3, 0x7710, RZ ;  /* 0x0000771003037816 */ /* 0x000fca00000000ff */
[----:B------:R0:W-:Y:S01]  /*50c0*/  STG.E.U16 desc[UR36][R8.64], R3 ;  /* 0x0000000308007986 */ /* 0x0001e2000c101524 */
[----:B------:R-:W-:Y:S05]  /*50d0*/  BRA `(.L_x_5171) ;  /* 0x0000000c00487947 */ /* 0x000fea0003800000 */
.L_x_5167:
        /* <DEDUP_REMOVED lines=9> */
.L_x_5175:
[----:B------:R-:W0:Y:S02]  /*5170*/  I2F.S8 R0, R18 ;  /* 0x0000001200007306 */ /* 0x000e240000001400 */
[----:B0-----:R-:W-:-:S05]  /*5180*/  F2FP.F16.F32.PACK_AB R0, RZ, R0 ;  /* 0x00000000ff00723e */ /* 0x001fca00000000ff */
[----:B------:R0:W-:Y:S01]  /*5190*/  STG.E.U16 desc[UR36][R8.64], R0 ;  /* 0x0000000008007986 */ /* 0x0001e2000c101524 */
[----:B------:R-:W-:Y:S05]  /*51a0*/  BRA `(.L_x_5171) ;  /* 0x0000000c00147947 */ /* 0x000fea0003800000 */
.L_x_5174:
        /* <DEDUP_REMOVED lines=10> */
.L_x_5177:
[----:B------:R-:W0:Y:S02]  /*5250*/  I2F.S8 R18, R18 ;  /* 0x0000001200127306 */ /* 0x000e240000001400 */
[----:B0-----:R-:W-:-:S04]  /*5260*/  F2FP.F16.F32.PACK_AB R3, RZ, R18 ;  /* 0x00000012ff03723e */ /* 0x001fc800000000ff */
[----:B------:R-:W-:-:S05]  /*5270*/  PRMT R3, R3, 0x5410, RZ ;  /* 0x0000541003037816 */ /* 0x000fca00000000ff */
[----:B------:R0:W-:Y:S01]  /*5280*/  STG.E desc[UR36][R8.64], R3 ;  /* 0x0000000308007986 */ /* 0x0001e2000c101924 */
[----:B------:R-:W-:Y:S05]  /*5290*/  BRA `(.L_x_5171) ;  /* 0x0000000800d87947 */ /* 0x000fea0003800000 */
.L_x_5176:
[----:B------:R-:W-:-:S04]  /*52a0*/  PRMT R4, R18, 0x8880, RZ ;  /* 0x0000888012047816 */ /* 0x000fc800000000ff */
[----:B------:R-:W-:-:S06]  /*52b0*/  PRMT R4, R4, 0x7710, RZ ;  /* 0x0000771004047816 */ /* 0x000fcc00000000ff */
[----:B------:R-:W0:Y:S02]  /*52c0*/  I2F.F64.S16 R4, R4 ;  /* 0x0000000400047312 */ /* 0x000e240000101c00 */
[----:B0-----:R0:W-:Y:S01]  /*52d0*/  STG.E.64 desc[UR36][R8.64], R4 ;  /* 0x0000000408007986 */ /* 0x0011e2000c101b24 */
[----:B------:R-:W-:Y:S05]  /*52e0*/  BRA `(.L_x_5171) ;  /* 0x0000000800c47947 */ /* 0x000fea0003800000 */
.L_x_5166:
        /* <DEDUP_REMOVED lines=12> */
.L_x_5180:
[----:B------:R-:W-:Y:S02]  /*53b0*/  PRMT R4, R18, 0x8880, RZ ;  /* 0x0000888012047816 */ /* 0x000fe400000000ff */
[----:B------:R-:W-:Y:S02]  /*53c0*/  CS2R R6, SRZ ;  /* 0x0000000000067805 */ /* 0x000fe4000001ff00 */
[----:B------:R-:W-:-:S06]  /*53d0*/  PRMT R4, R4, 0x7710, RZ ;  /* 0x0000771004047816 */ /* 0x000fcc00000000ff */
[----:B------:R-:W0:Y:S02]  /*53e0*/  I2F.F64.S16 R4, R4 ;  /* 0x0000000400047312 */ /* 0x000e240000101c00 */
[----:B0-----:R0:W-:Y:S01]  /*53f0*/  STG.E.128 desc[UR36][R8.64], R4 ;  /* 0x0000000408007986 */ /* 0x0011e2000c101d24 */
[----:B------:R-:W-:Y:S05]  /*5400*/  BRA `(.L_x_5171) ;  /* 0x00000008007c7947 */ /* 0x000fea0003800000 */
.L_x_5179:
        /* <DEDUP_REMOVED lines=21> */
.L_x_5184:
[----:B------:R-:W-:Y:S05]  /*5560*/  BSYNC B0 ;  /* 0x0000000000007941 */ /* 0x000fea0003800000 */
.L_x_5183:
[----:B------:R-:W-:-:S05]  /*5570*/  LOP3.LUT R5, R0, R5, RZ, 0xfc, !PT ;  /* 0x0000000500057212 */ /* 0x000fca00078efcff */
[----:B------:R0:W-:Y:S01]  /*5580*/  STG.E.U8 desc[UR36][R8.64], R5 ;  /* 0x0000000508007986 */ /* 0x0001e2000c101124 */
[----:B------:R-:W-:Y:S05]  /*5590*/  BRA `(.L_x_5171) ;  /* 0x0000000800187947 */ /* 0x000fea0003800000 */
.L_x_5182:
        /* <DEDUP_REMOVED lines=13> */
.L_x_5186:
[----:B------:R-:W-:Y:S01]  /*5670*/  IMAD.MOV.U32 R0, RZ, RZ, 0x7f ;  /* 0x0000007fff007424 */ /* 0x000fe200078e00ff */
[----:B------:R-:W-:-:S04]  /*5680*/  ISETP.GT.U32.AND P0, PT, R3, 0x7f800000, PT ;  /* 0x7f8000000300780c */ /* 0x000fc80003f04070 */
[----:B------:R-:W-:-:S09]  /*5690*/  SEL R0, R0, 0x7c, P0 ;  /* 0x0000007c00007807 */ /* 0x000fd20000000000 */
.L_x_5187:
[----:B------:R-:W-:Y:S05]  /*56a0*/  BSYNC B0 ;  /* 0x0000000000007941 */ /* 0x000fea0003800000 */
.L_x_5185:
[----:B------:R-:W-:-:S04]  /*56b0*/  LOP3.LUT R3, R5, 0x80000000, RZ, 0xc0, !PT ;  /* 0x8000000005037812 */ /* 0x000fc800078ec0ff */
[----:B------:R-:W-:-:S04]  /*56c0*/  SHF.R.U32.HI R3, RZ, 0x18, R3 ;  /* 0x00000018ff037819 */ /* 0x000fc80000011603 */
[----:B------:R-:W-:-:S05]  /*56d0*/  LOP3.LUT R3, R0, R3, RZ, 0xfc, !PT ;  /* 0x0000000300037212 */ /* 0x000fca00078efcff */
[----:B------:R0:W-:Y:S01]  /*56e0*/  STG.E.U8 desc[UR36][R8.64], R3 ;  /* 0x0000000308007986 */ /* 0x0001e2000c101124 */
[----:B------:R-:W-:Y:S05]  /*56f0*/  BRA `(.L_x_5171) ;  /* 0x0000000400c07947 */ /* 0x000fea0003800000 */
.L_x_5181:
[----:B------:R-:W0:Y:S02]  /*5700*/  I2F.S8 R0, R18 ;  /* 0x0000001200007306 */ /* 0x000e240000001400 */
[----:B0-----:R-:W-:-:S05]  /*5710*/  F2FP.BF16.F32.PACK_AB R0, RZ, R0 ;  /* 0x00000000ff00723e */ /* 0x001fca00000010ff */
[----:B------:R0:W-:Y:S01]  /*5720*/  STG.E.U16 desc[UR36][R8.64], R0 ;  /* 0x0000000008007986 */ /* 0x0001e2000c101524 */
[----:B------:R-:W-:Y:S05]  /*5730*/  BRA `(.L_x_5171) ;  /* 0x0000000400b07947 */ /* 0x000fea0003800000 */
.L_x_5178:
        /* <DEDUP_REMOVED lines=12> */
.L_x_5190:
        /* <DEDUP_REMOVED lines=17> */
.L_x_5193:
[----:B------:R-:W-:-:S04]  /*5910*/  LOP3.LUT R3, R5, 0x80000000, RZ, 0xc0, !PT ;  /* 0x8000000005037812 */ /* 0x000fc800078ec0ff */
[----:B------:R-:W-:-:S04]  /*5920*/  SHF.R.U32.HI R3, RZ, 0x18, R3 ;  /* 0x00000018ff037819 */ /* 0x000fc80000011603 */
[----:B------:R-:W-:-:S04]  /*5930*/  LOP3.LUT R0, R0, R3, RZ, 0xfc, !PT ;  /* 0x0000000300007212 */ /* 0x000fc800078efcff */
[----:B------:R-:W-:-:S07]  /*5940*/  PRMT R4, R0, 0x7610, R4 ;  /* 0x0000761000047816 */ /* 0x000fce0000000004 */
.L_x_5192:
[----:B------:R-:W-:Y:S05]  /*5950*/  BSYNC B0 ;  /* 0x0000000000007941 */ /* 0x000fea0003800000 */
.L_x_5191:
[----:B------:R3:W-:Y:S01]  /*5960*/  STG.E.U8 desc[UR36][R8.64], R4 ;  /* 0x0000000408007986 */ /* 0x0007e2000c101124 */
[----:B------:R-:W-:Y:S05]  /*5970*/  BRA `(.L_x_5171) ;  /* 0x0000000400207947 */ /* 0x000fea0003800000 */
.L_x_5189:
        /* <DEDUP_REMOVED lines=17> */
.L_x_5196:
[----:B------:R-:W-:-:S04]  /*5a90*/  LOP3.LUT R3, R5, 0x80000000, RZ, 0xc0, !PT ;  /* 0x8000000005037812 */ /* 0x000fc800078ec0ff */
[----:B------:R-:W-:-:S04]  /*5aa0*/  SHF.R.U32.HI R3, RZ, 0x18, R3 ;  /* 0x00000018ff037819 */ /* 0x000fc80000011603 */
[----:B------:R-:W-:-:S04]  /*5ab0*/  LOP3.LUT R0, R0, R3, RZ, 0xfc, !PT ;  /* 0x0000000300007212 */ /* 0x000fc800078efcff */
[----:B------:R-:W-:-:S07]  /*5ac0*/  PRMT R4, R0, 0x7610, R4 ;  /* 0x0000761000047816 */ /* 0x000fce0000000004 */
.L_x_5195:
[----:B------:R-:W-:Y:S05]  /*5ad0*/  BSYNC B0 ;  /* 0x0000000000007941 */ /* 0x000fea0003800000 */
.L_x_5194:
[----:B------:R0:W-:Y:S01]  /*5ae0*/  STG.E.U8 desc[UR36][R8.64], R4 ;  /* 0x0000000408007986 */ /* 0x0001e2000c101124 */
[----:B------:R-:W-:Y:S05]  /*5af0*/  BRA `(.L_x_5171) ;  /* 0x0000000000c07947 */ /* 0x000fea0003800000 */
.L_x_5188:
        /* <DEDUP_REMOVED lines=22> */
.L_x_5170:
        /* <DEDUP_REMOVED lines=16> */
.L_x_5199:
[----:B------:R-:W-:Y:S05]  /*5d60*/  BRA `(.L_x_5171) ;  /* 0x0000000000247947 */ /* 0x000fea0003800000 */
.L_x_5198:
[----:B------:R-:W-:-:S04]  /*5d70*/  LOP3.LUT R18, R18, 0xffff, RZ, 0xc0, !PT ;  /* 0x0000ffff12127812 */ /* 0x000fc800078ec0ff */
[----:B------:R-:W-:-:S05]  /*5d80*/  PRMT R18, R18, 0x8880, RZ ;  /* 0x0000888012127816 */ /* 0x000fca00000000ff */
[----:B------:R-:W-:-:S05]  /*5d90*/  IMAD.MOV.U32 R4, RZ, RZ, R18 ;  /* 0x000000ffff047224 */ /* 0x000fca00078e0012 */
[----:B------:R-:W-:-:S05]  /*5da0*/  SHF.R.S32.HI R5, RZ, 0x1f, R4 ;  /* 0x0000001fff057819 */ /* 0x000fca0000011404 */
[----:B------:R2:W-:Y:S01]  /*5db0*/  STG.E.64 desc[UR36][R8.64], R4 ;  /* 0x0000000408007986 */ /* 0x0005e2000c101b24 */
[----:B------:R-:W-:Y:S05]  /*5dc0*/  BRA `(.L_x_5171) ;  /* 0x00000000000c7947 */ /* 0x000fea0003800000 */
.L_x_5197:
[----:B------:R-:W-:-:S04]  /*5dd0*/  LOP3.LUT R18, R18, 0xffff, RZ, 0xc0, !PT ;  /* 0x0000ffff12127812 */ /* 0x000fc800078ec0ff */
[----:B------:R-:W-:-:S05]  /*5de0*/  PRMT R3, R18, 0x8880, RZ ;  /* 0x0000888012037816 */ /* 0x000fca00000000ff */
[----:B------:R0:W-:Y:S02]  /*5df0*/  STG.E desc[UR36][R8.64], R3 ;  /* 0x0000000308007986 */ /* 0x0001e4000c101924 */
.L_x_5171:
        /* <DEDUP_REMOVED lines=23> */
.L_x_5203:
[----:B------:R3:W-:Y:S01]  /*5f70*/  STG.E.U8 desc[UR36][R8.64], R17 ;  /* 0x0000001108007986 */ /* 0x0007e2000c101124 */
[----:B------:R-:W-:Y:S05]  /*5f80*/  BRA `(.L_x_5205) ;  /* 0x0000000c00987947 */ /* 0x000fea0003800000 */
.L_x_5202:
        /* <DEDUP_REMOVED lines=12> */
.L_x_5207:
[----:B------:R-:W-:-:S04]  /*6050*/  LOP3.LUT R17, R17, 0xffff, RZ, 0xc0, !PT ;  /* 0x0000ffff11117812 */ /* 0x000fc800078ec0ff */
[----:B------:R-:W-:-:S05]  /*6060*/  PRMT R3, R17, 0x8880, RZ ;  /* 0x0000888011037816 */ /* 0x000fca00000000ff */
[----:B------:R2:W-:Y:S01]  /*6070*/  STG.E desc[UR36][R8.64], R3 ;  /* 0x0000000308007986 */ /* 0x0005e2000c101924 */
[----:B------:R-:W-:Y:S05]  /*6080*/  BRA `(.L_x_5205) ;  /* 0x0000000c00587947 */ /* 0x000fea0003800000 */
.L_x_5206:
[----:B------:R-:W-:-:S04]  /*6090*/  PRMT R3, R17, 0x8880, RZ ;  /* 0x0000888011037816 */ /* 0x000fc800000000ff */
[----:B------:R-:W-:-:S05]  /*60a0*/  PRMT R3, R3, 0x7710, RZ ;  /* 0x0000771003037816 */ /* 0x000fca00000000ff */
[----:B------:R0:W-:Y:S01]  /*60b0*/  STG.E.U16 desc[UR36][R8.64], R3 ;  /* 0x0000000308007986 */ /* 0x0001e2000c101524 */
[----:B------:R-:W-:Y:S05]  /*60c0*/  BRA `(.L_x_5205) ;  /* 0x0000000c00487947 */ /* 0x000fea0003800000 */
.L_x_5201:
        /* <DEDUP_REMOVED lines=9> */
.L_x_5209:
[----:B------:R-:W0:Y:S02]  /*6160*/  I2F.S8 R0, R17 ;  /* 0x0000001100007306 */ /* 0x000e240000001400 */
[----:B0-----:R-:W-:-:S05]  /*6170*/  F2FP.F16.F32.PACK_AB R0, RZ, R0 ;  /* 0x00000000ff00723e */ /* 0x001fca00000000ff */
[----:B------:R0:W-:Y:S01]  /*6180*/  STG.E.U16 desc[UR36][R8.64], R0 ;  /* 0x0000000008007986 */ /* 0x0001e2000c101524 */
[----:B------:R-:W-:Y:S05]  /*6190*/  BRA `(.L_x_5205) ;  /* 0x0000000c00147947 */ /* 0x000fea0003800000 */
.L_x_5208:
        /* <DEDUP_REMOVED lines=10> */
.L_x_5211:
[----:B------:R-:W0:Y:S02]  /*6240*/  I2F.S8 R17, R17 ;  /* 0x0000001100117306 */ /* 0x000e240000001400 */
[----:B0-----:R-:W-:-:S04]  /*6250*/  F2FP.F16.F32.PACK_AB R3, RZ, R17 ;  /* 0x00000011ff03723e */ /* 0x001fc800000000ff */
[----:B------:R-:W-:-:S05]  /*6260*/  PRMT R3, R3, 0x5410, RZ ;  /* 0x0000541003037816 */ /* 0x000fca00000000ff */
[----:B------:R0:W-:Y:S01]  /*6270*/  STG.E desc[UR36][R8.64], R3 ;  /* 0x0000000308007986 */ /* 0x0001e2000c101924 */
[----:B------:R-:W-:Y:S05]  /*6280*/  BRA `(.L_x_5205) ;  /* 0x0000000800d87947 */ /* 0x000fea0003800000 */
.L_x_5210:
[----:B------:R-:W-:-:S04]  /*6290*/  PRMT R4, R17, 0x8880, RZ ;  /* 0x0000888011047816 */ /* 0x000fc800000000ff */
[----:B------:R-:W-:-:S06]  /*62a0*/  PRMT R4, R4, 0x7710, RZ ;  /* 0x0000771004047816 */ /* 0x000fcc00000000ff */
[----:B------:R-:W0:Y:S02]  /*62b0*/  I2F.F64.S16 R4, R4 ;  /* 0x0000000400047312 */ /* 0x000e240000101c00 */
[----:B0-----:R0:W-:Y:S01]  /*62c0*/  STG.E.64 desc[UR36][R8.64], R4 ;  /* 0x0000000408007986 */ /* 0x0011e2000c101b24 */
[----:B------:R-:W-:Y:S05]  /*62d0*/  BRA `(.L_x_5205) ;  /* 0x0000000800c47947 */ /* 0x000fea0003800000 */
.L_x_5200:
        /* <DEDUP_REMOVED lines=12> */
.L_x_5214:
[----:B------:R-:W-:Y:S02]  /*63a0*/  PRMT R4, R17, 0x8880, RZ ;  /* 0x0000888011047816 */ /* 0x000fe400000000ff */
[----:B------:R-:W-:Y:S02]  /*63b0*/  CS2R R6, SRZ ;  /* 0x0000000000067805 */ /* 0x000fe4000001ff00 */
[----:B------:R-:W-:-:S06]  /*63c0*/  PRMT R4, R4, 0x7710, RZ ;  /* 0x0000771004047816 */ /* 0x000fcc00000000ff */
[----:B------:R-:W0:Y:S02]  /*63d0*/  I2F.F64.S16 R4, R4 ;  /* 0x0000000400047312 */ /* 0x000e240000101c00 */
[----:B0-----:R0:W-:Y:S01]  /*63e0*/  STG.E.128 desc[UR36][R8.64], R4 ;  /* 0x0000000408007986 */ /* 0x0011e2000c101d24 */
[----:B------:R-:W-:Y:S05]  /*63f0*/  BRA `(.L_x_5205) ;  /* 0x00000008007c7947 */ /* 0x000fea0003800000 */
.L_x_5213:
        /* <DEDUP_REMOVED lines=21> */
.L_x_5218:
[----:B------:R-:W-:Y:S05]  /*6550*/  BSYNC B0 ;  /* 0x0000000000007941 */ /* 0x000fea0003800000 */
.L_x_5217:
[----:B------:R-:W-:-:S05]  /*6560*/  LOP3.LUT R5, R0, R5, RZ, 0xfc, !PT ;  /* 0x0000000500057212 */ /* 0x000fca00078efcff */
[----:B------:R0:W-:Y:S01]  /*6570*/  STG.E.U8 desc[UR36][R8.64], R5 ;  /* 0x0000000508007986 */ /* 0x0001e2000c101124 */
[----:B------:R-:W-:Y:S05]  /*6580*/  BRA `(.L_x_5205) ;  /* 0x0000000800187947 */ /* 0x000fea0003800000 */
.L_x_5216:
        /* <DEDUP_REMOVED lines=13> */
.L_x_5220:
[----:B------:R-:W-:Y:S01]  /*6660*/  IMAD.MOV.U32 R0, RZ, RZ, 0x7f ;  /* 0x0000007fff007424 */ /* 0x000fe200078e00ff */
[----:B------:R-:W-:-:S04]  /*6670*/  ISETP.GT.U32.AND P0, PT, R3, 0x7f800000, PT ;  /* 0x7f8000000300780c */ /* 0x000fc80003f04070 */
[----:B------:R-:W-:-:S09]  /*6680*/  SEL R0, R0, 0x7c, P0 ;  /* 0x0000007c00007807 */ /* 0x000fd20000000000 */
.L_x_5221:
[----:B------:R-:W-:Y:S05]  /*6690*/  BSYNC B0 ;  /* 0x0000000000007941 */ /* 0x000fea0003800000 */
.L_x_5219:
[----:B------:R-:W-:-:S04]  /*66a0*/  LOP3.LUT R3, R17, 0x80000000, RZ, 0xc0, !PT ;  /* 0x8000000011037812 */ /* 0x000fc800078ec0ff */
[----:B------:R-:W-:-:S04]  /*66b0*/  SHF.R.U32.HI R3, RZ, 0x18, R3 ;  /* 0x00000018ff037819 */ /* 0x000fc80000011603 */
[----:B------:R-:W-:-:S05]  /*66c0*/  LOP3.LUT R3, R0, R3, RZ, 0xfc, !PT ;  /* 0x0000000300037212 */ /* 0x000fca00078efcff */
[----:B------:R0:W-:Y:S01]  /*66d0*/  STG.E.U8 desc[UR36][R8.64], R3 ;  /* 0x0000000308007986 */ /* 0x0001e2000c101124 */
[----:B------:R-:W-:Y:S05]  /*66e0*/  BRA `(.L_x_5205) ;  /* 0x0000000400c07947 */ /* 0x000fea0003800000 */
.L_x_5215:
[----:B------:R-:W0:Y:S02]  /*66f0*/  I2F.S8 R0, R17 ;  /* 0x0000001100007306 */ /* 0x000e240000001400 */
[----:B0-----:R-:W-:-:S05]  /*6700*/  F2FP.BF16.F32.PACK_AB R0, RZ, R0 ;  /* 0x00000000ff00723e */ /* 0x001fca00000010ff */
[----:B------:R0:W-:Y:S01]  /*6710*/  STG.E.U16 desc[UR36][R8.64], R0 ;  /* 0x0000000008007986 */ /* 0x0001e2000c101524 */
[----:B------:R-:W-:Y:S05]  /*6720*/  BRA `(.L_x_5205) ;  /* 0x0000000400b07947 */ /* 0x000fea0003800000 */
.L_x_5212:
        /* <DEDUP_REMOVED lines=12> */
.L_x_5224:
        /* <DEDUP_REMOVED lines=17> */
.L_x_5227:
[----:B------:R-:W-:-:S04]  /*6900*/  LOP3.LUT R3, R17, 0x80000000, RZ, 0xc0, !PT ;  /* 0x8000000011037812 */ /* 0x000fc800078ec0ff */
[----:B------:R-:W-:-:S04]  /*6910*/  SHF.R.U32.HI R3, RZ, 0x18, R3 ;  /* 0x00000018ff037819 */ /* 0x000fc80000011603 */
[----:B------:R-:W-:-:S04]  /*6920*/  LOP3.LUT R0, R0, R3, RZ, 0xfc, !PT ;  /* 0x0000000300007212 */ /* 0x000fc800078efcff */
[----:B------:R-:W-:-:S07]  /*6930*/  PRMT R4, R0, 0x7610, R4 ;  /* 0x0000761000047816 */ /* 0x000fce0000000004 */
.L_x_5226:
[----:B------:R-:W-:Y:S05]  /*6940*/  BSYNC B0 ;  /* 0x0000000000007941 */ /* 0x000fea0003800000 */
.L_x_5225:
[----:B------:R0:W-:Y:S01]  /*6950*/  STG.E.U8 desc[UR36][R8.64], R4 ;  /* 0x0000000408007986 */ /* 0x0001e2000c101124 */
[----:B------:R-:W-:Y:S05]  /*6960*/  BRA `(.L_x_5205) ;  /* 0x0000000400207947 */ /* 0x000fea0003800000 */
.L_x_5223:
        /* <DEDUP_REMOVED lines=17> */
.L_x_5230:
[----:B------:R-:W-:-:S04]  /*6a80*/  LOP3.LUT R3, R17, 0x80000000, RZ, 0xc0, !PT ;  /* 0x8000000011037812 */ /* 0x000fc800078ec0ff */
[----:B------:R-:W-:-:S04]  /*6a90*/  SHF.R.U32.HI R3, RZ, 0x18, R3 ;  /* 0x00000018ff037819 */ /* 0x000fc80000011603 */
[----:B------:R-:W-:-:S04]  /*6aa0*/  LOP3.LUT R0, R0, R3, RZ, 0xfc, !PT ;  /* 0x0000000300007212 */ /* 0x000fc800078efcff */
[----:B------:R-:W-:-:S07]  /*6ab0*/  PRMT R4, R0, 0x7610, R4 ;  /* 0x0000761000047816 */ /* 0x000fce0000000004 */
.L_x_5229:
[----:B------:R-:W-:Y:S05]  /*6ac0*/  BSYNC B0 ;  /* 0x0000000000007941 */ /* 0x000fea0003800000 */
.L_x_5228:
[----:B------:R0:W-:Y:S01]  /*6ad0*/  STG.E.U8 desc[UR36][R8.64], R4 ;  /* 0x0000000408007986 */ /* 0x0001e2000c101124 */
[----:B------:R-:W-:Y:S05]  /*6ae0*/  BRA `(.L_x_5205) ;  /* 0x0000000000c07947 */ /* 0x000fea0003800000 */
.L_x_5222:
        /* <DEDUP_REMOVED lines=22> */
.L_x_5204:
        /* <DEDUP_REMOVED lines=16> */
.L_x_5233:
[----:B------:R-:W-:Y:S05]  /*6d50*/  BRA `(.L_x_5205) ;  /* 0x0000000000247947 */ /* 0x000fea0003800000 */
.L_x_5232:
[----:B------:R-:W-:-:S04]  /*6d60*/  LOP3.LUT R17, R17, 0xffff, RZ, 0xc0, !PT ;  /* 0x0000ffff11117812 */ /* 0x000fc800078ec0ff */
[----:B------:R-:W-:-:S05]  /*6d70*/  PRMT R17, R17, 0x8880, RZ ;  /* 0x0000888011117816 */ /* 0x000fca00000000ff */
[----:B------:R-:W-:-:S05]  /*6d80*/  IMAD.MOV.U32 R4, RZ, RZ, R17 ;  /* 0x000000ffff047224 */ /* 0x000fca00078e0011 */
[----:B------:R-:W-:-:S05]  /*6d90*/  SHF.R.S32.HI R5, RZ, 0x1f, R4 ;  /* 0x0000001fff057819 */ /* 0x000fca0000011404 */
[----:B------:R0:W-:Y:S01]  /*6da0*/  STG.E.64 desc[UR36][R8.64], R4 ;  /* 0x0000000408007986 */ /* 0x0001e2000c101b24 */
[----:B------:R-:W-:Y:S05]  /*6db0*/  BRA `(.L_x_5205) ;  /* 0x00000000000c7947 */ /* 0x000fea0003800000 */
.L_x_5231:
[----:B------:R-:W-:-:S04]  /*6dc0*/  LOP3.LUT R17, R17, 0xffff, RZ, 0xc0, !PT ;  /* 0x0000ffff11117812 */ /* 0x000fc800078ec0ff */
[----:B------:R-:W-:-:S05]  /*6dd0*/  PRMT R3, R17, 0x8880, RZ ;  /* 0x0000888011037816 */ /* 0x000fca00000000ff */
[----:B------:R0:W-:Y:S02]  /*6de0*/  STG.E desc[UR36][R8.64], R3 ;  /* 0x0000000308007986 */ /* 0x0001e4000c101924 */
.L_x_5205:
[----:B------:R-:W-:-:S07]  /*6df0*/  VIADD R2, R2, 0x80 ;  /* 0x0000008002027836 */ /* 0x000fce0000000000 */
.L_x_5165:
[----:B------:R-:W-:Y:S05]  /*6e00*/  BSYNC B6 ;  /* 0x0000000000067941 */ /* 0x000fea0003800000 */
.L_x_5164:
        /* <DEDUP_REMOVED lines=21> */
.L_x_5237:
[----:B------:R-:W-:Y:S01]  /*6f60*/  STG.E.U8 desc[UR36][R2.64], R16 ;  /* 0x0000001002007986 */ /* 0x000fe2000c101124 */
[----:B------:R-:W-:Y:S05]  /*6f70*/  EXIT ;  /* 0x000000000000794d */ /* 0x000fea0003800000 */
.L_x_5236:
        /* <DEDUP_REMOVED lines=12> */
.L_x_5240:
[----:B------:R-:W-:-:S04]  /*7040*/  LOP3.LUT R16, R16, 0xffff, RZ, 0xc0, !PT ;  /* 0x0000ffff10107812 */ /* 0x000fc800078ec0ff */
[----:B------:R-:W-:-:S05]  /*7050*/  PRMT R5, R16, 0x8880, RZ ;  /* 0x0000888010057816 */ /* 0x000fca00000000ff */
[----:B------:R-:W-:Y:S01]  /*7060*/  STG.E desc[UR36][R2.64], R5 ;  /* 0x0000000502007986 */ /* 0x000fe2000c101924 */
[----:B------:R-:W-:Y:S05]  /*7070*/  EXIT ;  /* 0x000000000000794d */ /* 0x000fea0003800000 */
.L_x_5239:
[----:B------:R-:W-:-:S04]  /*7080*/  PRMT R5, R16, 0x8880, RZ ;  /* 0x0000888010057816 */ /* 0x000fc800000000ff */
[----:B------:R-:W-:-:S05]  /*7090*/  PRMT R5, R5, 0x7710, RZ ;  /* 0x0000771005057816 */ /* 0x000fca00000000ff */
[----:B------:R-:W-:Y:S01]  /*70a0*/  STG.E.U16 desc[UR36][R2.64], R5 ;  /* 0x0000000502007986 */ /* 0x000fe2000c101524 */
[----:B------:R-:W-:Y:S05]  /*70b0*/  EXIT ;  /* 0x000000000000794d */ /* 0x000fea0003800000 */
.L_x_5235:
        /* <DEDUP_REMOVED lines=9> */
.L_x_5242:
[----:B------:R-:W0:Y:S02]  /*7150*/  I2F.S8 R0, R16 ;  /* 0x0000001000007306 */ /* 0x000e240000001400 */
[----:B0-----:R-:W-:-:S05]  /*7160*/  F2FP.F16.F32.PACK_AB R0, RZ, R0 ;  /* 0x00000000ff00723e */ /* 0x001fca00000000ff */
[----:B------:R-:W-:Y:S01]  /*7170*/  STG.E.U16 desc[UR36][R2.64], R0 ;  /* 0x0000000002007986 */ /* 0x000fe2000c101524 */
[----:B------:R-:W-:Y:S05]  /*7180*/  EXIT ;  /* 0x000000000000794d */ /* 0x000fea0003800000 */
.L_x_5241:
        /* <DEDUP_REMOVED lines=10> */
.L_x_5244:
[----:B------:R-:W0:Y:S02]  /*7230*/  I2F.S8 R16, R16 ;  /* 0x0000001000107306 */ /* 0x000e240000001400 */
[----:B0-----:R-:W-:-:S04]  /*7240*/  F2FP.F16.F32.PACK_AB R5, RZ, R16 ;  /* 0x00000010ff05723e */ /* 0x001fc800000000ff */
[----:B------:R-:W-:-:S05]  /*7250*/  PRMT R5, R5, 0x5410, RZ ;  /* 0x0000541005057816 */ /* 0x000fca00000000ff */
[----:B------:R-:W-:Y:S01]  /*7260*/  STG.E desc[UR36][R2.64], R5 ;  /* 0x0000000502007986 */ /* 0x000fe2000c101924 */
[----:B------:R-:W-:Y:S05]  /*7270*/  EXIT ;  /* 0x000000000000794d */ /* 0x000fea0003800000 */
.L_x_5243:
[----:B------:R-:W-:-:S04]  /*7280*/  PRMT R4, R16, 0x8880, RZ ;  /* 0x0000888010047816 */ /* 0x000fc800000000ff */
[----:B------:R-:W-:-:S06]  /*7290*/  PRMT R4, R4, 0x7710, RZ ;  /* 0x0000771004047816 */ /* 0x000fcc00000000ff */
[----:B------:R-:W0:Y:S02]  /*72a0*/  I2F.F64.S16 R4, R4 ;  /* 0x0000000400047312 */ /* 0x000e240000101c00 */
[----:B0-----:R-:W-:Y:S01]  /*72b0*/  STG.E.64 desc[UR36][R2.64], R4 ;  /* 0x0000000402007986 */ /* 0x001fe2000c101b24 */
[----:B------:R-:W-:Y:S05]  /*72c0*/  EXIT ;  /* 0x000000000000794d */ /* 0x000fea0003800000 */
.L_x_5234:
        /* <DEDUP_REMOVED lines=12> */
.L_x_5247:
[----:B------:R-:W-:Y:S02]  /*7390*/  PRMT R4, R16, 0x8880, RZ ;  /* 0x0000888010047816 */ /* 0x000fe400000000ff */
[----:B------:R-:W-:Y:S02]  /*73a0*/  CS2R R6, SRZ ;  /* 0x0000000000067805 */ /* 0x000fe4000001ff00 */
[----:B------:R-:W-:-:S06]  /*73b0*/  PRMT R4, R4, 0x7710, RZ ;  /* 0x0000771004047816 */ /* 0x000fcc00000000ff */
[----:B------:R-:W0:Y:S02]  /*73c0*/  I2F.F64.S16 R4, R4 ;  /* 0x0000000400047312 */ /* 0x000e240000101c00 */
[----:B0-----:R-:W-:Y:S01]  /*73d0*/  STG.E.128 desc[UR36][R2.64], R4 ;  /* 0x0000000402007986 */ /* 0x001fe2000c101d24 */
[----:B------:R-:W-:Y:S05]  /*73e0*/  EXIT ;  /* 0x000000000000794d */ /* 0x000fea0003800000 */
.L_x_5246:
        /* <DEDUP_REMOVED lines=21> */
.L_x_5251:
[----:B------:R-:W-:Y:S05]  /*7540*/  BSYNC B0 ;  /* 0x0000000000007941 */ /* 0x000fea0003800000 */
.L_x_5250:
[----:B------:R-:W-:-:S05]  /*7550*/  LOP3.LUT R5, R0, R5, RZ, 0xfc, !PT ;  /* 0x0000000500057212 */ /* 0x000fca00078efcff */
[----:B------:R-:W-:Y:S01]  /*7560*/  STG.E.U8 desc[UR36][R2.64], R5 ;  /* 0x0000000502007986 */ /* 0x000fe2000c101124 */
[----:B------:R-:W-:Y:S05]  /*7570*/  EXIT ;  /* 0x000000000000794d */ /* 0x000fea0003800000 */
.L_x_5249:
        /* <DEDUP_REMOVED lines=13> */
.L_x_5253:
[----:B------:R-:W-:Y:S01]  /*7650*/  IMAD.MOV.U32 R0, RZ, RZ, 0x7f ;  /* 0x0000007fff007424 */ /* 0x000fe200078e00ff */
[----:B------:R-:W-:-:S04]  /*7660*/  ISETP.GT.U32.AND P0, PT, R4, 0x7f800000, PT ;  /* 0x7f8000000400780c */ /* 0x000fc80003f04070 */
[----:B------:R-:W-:-:S09]  /*7670*/  SEL R0, R0, 0x7c, P0 ;  /* 0x0000007c00007807 */ /* 0x000fd20000000000 */
.L_x_5254:
[----:B------:R-:W-:Y:S05]  /*7680*/  BSYNC B0 ;  /* 0x0000000000007941 */ /* 0x000fea0003800000 */
.L_x_5252:
[----:B------:R-:W-:-:S04]  /*7690*/  LOP3.LUT R4, R5, 0x80000000, RZ, 0xc0, !PT ;  /* 0x8000000005047812 */ /* 0x000fc800078ec0ff */
[----:B------:R-:W-:-:S04]  /*76a0*/  SHF.R.U32.HI R5, RZ, 0x18, R4 ;  /* 0x00000018ff057819 */ /* 0x000fc80000011604 */
[----:B------:R-:W-:-:S05]  /*76b0*/  LOP3.LUT R5, R0, R5, RZ, 0xfc, !PT ;  /* 0x0000000500057212 */ /* 0x000fca00078efcff */
[----:B------:R-:W-:Y:S01]  /*76c0*/  STG.E.U8 desc[UR36][R2.64], R5 ;  /* 0x0000000502007986 */ /* 0x000fe2000c101124 */
[----:B------:R-:W-:Y:S05]  /*76d0*/  EXIT ;  /* 0x000000000000794d */ /* 0x000fea0003800000 */
.L_x_5248:
[----:B------:R-:W0:Y:S02]  /*76e0*/  I2F.S8 R0, R16 ;  /* 0x0000001000007306 */ /* 0x000e240000001400 */
[----:B0-----:R-:W-:-:S05]  /*76f0*/  F2FP.BF16.F32.PACK_AB R0, RZ, R0 ;  /* 0x00000000ff00723e */ /* 0x001fca00000010ff */
[----:B------:R-:W-:Y:S01]  /*7700*/  STG.E.U16 desc[UR36][R2.64], R0 ;  /* 0x0000000002007986 */ /* 0x000fe2000c101524 */
[----:B------:R-:W-:Y:S05]  /*7710*/  EXIT ;  /* 0x000000000000794d */ /* 0x000fea0003800000 */
.L_x_5245:
        /* <DEDUP_REMOVED lines=12> */
.L_x_5257:
        /* <DEDUP_REMOVED lines=17> */
.L_x_5260:
[----:B------:R-:W-:-:S04]  /*78f0*/  LOP3.LUT R0, R7, 0x80000000, RZ, 0xc0, !PT ;  /* 0x8000000007007812 */ /* 0x000fc800078ec0ff */
[----:B------:R-:W-:-:S04]  /*7900*/  SHF.R.U32.HI R5, RZ, 0x18, R0 ;  /* 0x00000018ff057819 */ /* 0x000fc80000011600 */
[----:B------:R-:W-:-:S04]  /*7910*/  LOP3.LUT R4, R4, R5, RZ, 0xfc, !PT ;  /* 0x0000000504047212 */ /* 0x000fc800078efcff */
[----:B------:R-:W-:-:S07]  /*7920*/  PRMT R0, R4, 0x7610, R0 ;  /* 0x0000761004007816 */ /* 0x000fce0000000000 */
.L_x_5259:
[----:B------:R-:W-:Y:S05]  /*7930*/  BSYNC B0 ;  /* 0x0000000000007941 */ /* 0x000fea0003800000 */
.L_x_5258:
[----:B------:R-:W-:Y:S01]  /*7940*/  STG.E.U8 desc[UR36][R2.64], R0 ;  /* 0x0000000002007986 */ /* 0x000fe2000c101124 */
[----:B------:R-:W-:Y:S05]  /*7950*/  EXIT ;  /* 0x000000000000794d */ /* 0x000fea0003800000 */
.L_x_5256:
        /* <DEDUP_REMOVED lines=17> */
.L_x_5263:
[----:B------:R-:W-:-:S04]  /*7a70*/  LOP3.LUT R0, R7, 0x80000000, RZ, 0xc0, !PT ;  /* 0x8000000007007812 */ /* 0x000fc800078ec0ff */
[----:B------:R-:W-:-:S04]  /*7a80*/  SHF.R.U32.HI R5, RZ, 0x18, R0 ;  /* 0x00000018ff057819 */ /* 0x000fc80000011600 */
[----:B------:R-:W-:-:S04]  /*7a90*/  LOP3.LUT R4, R4, R5, RZ, 0xfc, !PT ;  /* 0x0000000504047212 */ /* 0x000fc800078efcff */
[----:B------:R-:W-:-:S07]  /*7aa0*/  PRMT R0, R4, 0x7610, R0 ;  /* 0x0000761004007816 */ /* 0x000fce0000000000 */
.L_x_5262:
[----:B------:R-:W-:Y:S05]  /*7ab0*/  BSYNC B0 ;  /* 0x0000000000007941 */ /* 0x000fea0003800000 */
.L_x_5261:
[----:B------:R-:W-:Y:S01]  /*7ac0*/  STG.E.U8 desc[UR36][R2.64], R0 ;  /* 0x0000000002007986 */ /* 0x000fe2000c101124 */
[----:B------:R-:W-:Y:S05]  /*7ad0*/  EXIT ;  /* 0x000000000000794d */ /* 0x000fea0003800000 */
.L_x_5255:
        /* <DEDUP_REMOVED lines=22> */
.L_x_5238:
        /* <DEDUP_REMOVED lines=16> */
.L_x_5266:
[----:B------:R-:W-:Y:S05]  /*7d40*/  EXIT ;  /* 0x000000000000794d */ /* 0x000fea0003800000 */
.L_x_5265:
[----:B------:R-:W-:-:S04]  /*7d50*/  LOP3.LUT R16, R16, 0xffff, RZ, 0xc0, !PT ;  /* 0x0000ffff10107812 */ /* 0x000fc800078ec0ff */
[----:B------:R-:W-:-:S05]  /*7d60*/  PRMT R16, R16, 0x8880, RZ ;  /* 0x0000888010107816 */ /* 0x000fca00000000ff */
[----:B------:R-:W-:-:S05]  /*7d70*/  IMAD.MOV.U32 R4, RZ, RZ, R16 ;  /* 0x000000ffff047224 */ /* 0x000fca00078e0010 */
[----:B------:R-:W-:-:S05]  /*7d80*/  SHF.R.S32.HI R5, RZ, 0x1f, R4 ;  /* 0x0000001fff057819 */ /* 0x000fca0000011404 */
[----:B------:R-:W-:Y:S01]  /*7d90*/  STG.E.64 desc[UR36][R2.64], R4 ;  /* 0x0000000402007986 */ /* 0x000fe2000c101b24 */
[----:B------:R-:W-:Y:S05]  /*7da0*/  EXIT ;  /* 0x000000000000794d */ /* 0x000fea0003800000 */
.L_x_5264:
[----:B------:R-:W-:-:S04]  /*7db0*/  LOP3.LUT R16, R16, 0xffff, RZ, 0xc0, !PT ;  /* 0x0000ffff10107812 */ /* 0x000fc800078ec0ff */
[----:B------:R-:W-:-:S05]  /*7dc0*/  PRMT R5, R16, 0x8880, RZ ;  /* 0x0000888010057816 */ /* 0x000fca00000000ff */
[----:B------:R-:W-:Y:S01]  /*7dd0*/  STG.E desc[UR36][R2.64], R5 ;  /* 0x0000000502007986 */ /* 0x000fe2000c101924 */
[----:B------:R-:W-:Y:S05]  /*7de0*/  EXIT ;  /* 0x000000000000794d */ /* 0x000fea0003800000 */
.L_x_5267:
        /* <DEDUP_REMOVED lines=9> */
.L_x_5959:


//--------------------- .text._ZN2at6native18elementwise_kernelILi128ELi4EZNS0_22gpu_kernel_impl_nocastINS0_10AbsFunctorIaEEEEvRNS_18TensorIteratorBaseERKT_EUliE_EEviT1_ --------------------------
	.section	.text._ZN2at6native18elementwise_kernelILi128ELi4EZNS0_22gpu_kernel_impl_nocastINS0_10AbsFunctorIaEEEEvRNS_18TensorIteratorBaseERKT_EUliE_EEviT1_,"ax",@progbits
	.align	128
        .global         _ZN2at6native18elementwise_kernelILi128ELi4EZNS0_22gpu_kernel_impl_nocastINS0_10AbsFunctorIaEEEEvRNS_18TensorIteratorBaseERKT_EUliE_EEviT1_
        .type           _ZN2at6native18elementwise_kernelILi128ELi4EZNS0_22gpu_kernel_impl_nocastINS0_10AbsFunctorIaEEEEvRNS_18TensorIteratorBaseERKT_EUliE_EEviT1_,@function
        .size           _ZN2at6native18elementwise_kernelILi128ELi4EZNS0_22gpu_kernel_impl_nocastINS0_10AbsFunctorIaEEEEvRNS_18TensorIteratorBaseERKT_EUliE_EEviT1_,(.L_x_5960 - _ZN2at6native18elementwise_kernelILi128ELi4EZNS0_22gpu_kernel_impl_nocastINS0_10AbsFunctorIaEEEEvRNS_18TensorIteratorBaseERKT_EUliE_EEviT1_)
        .other          _ZN2at6native18elementwise_kernelILi128ELi4EZNS0_22gpu_kernel_impl_nocastINS0_10AbsFunctorIaEEEEvRNS_18TensorIteratorBaseERKT_EUliE_EEviT1_,@"STO_CUDA_ENTRY STV_DEFAULT"
_ZN2at6native18elementwise_kernelILi128ELi4EZNS0_22gpu_kernel_impl_nocastINS0_10AbsFunctorIaEEEEvRNS_18TensorIteratorBaseERKT_EUliE_EEviT1_:
.text._ZN2at6native18elementwise_kernelILi128ELi4EZNS0_22gpu_kernel_impl_nocastINS0_10AbsFunctorIaEEEEvRNS_18TensorIteratorBaseERKT_EUliE_EEviT1_:
        /* <DEDUP_REMOVED lines=311> */
.L_x_5270:
[----:B------:R-:W-:Y:S02]  /*1370*/  ULDC.64 UR8, c[0x0][0x418] ;  /* 0x0001060000087ab9 */ /* 0x000fe40000000a00 */
[----:B------:R-:W-:-:S04]  /*1380*/  IADD3 R4, P0, R2, UR8, RZ ;  /* 0x0000000802047c10 */ /* 0x000fc8000ff1e0ff */
[----:B------:R-:W-:Y:S01]  /*1390*/  IADD3.X R5, RZ, UR9, RZ, P0, !PT ;  /* 0x00000009ff057c10 */ /* 0x000fe200087fe4ff */
[----:B------:R-:W-:-:S04]  /*13a0*/  ULDC.64 UR8, c[0x0][0x410] ;  /* 0x0001040000087ab9 */ /* 0x000fc80000000a00 */
[----:B------:R-:W2:Y:S01]  /*13b0*/  LDG.E.S8 R4, desc[UR4][R4.64] ;  /* 0x0000000404047981 */ /* 0x000ea2000c1e1300 */
[----:B------:R-:W-:Y:S02]  /*13c0*/  IADD3 R2, P0, R3, UR8, RZ ;  /* 0x0000000803027c10 */ /* 0x000fe4000ff1e0ff */
[----:B------:R-:W-:Y:S02]  /*13d0*/  IADD3 R0, R0, 0x80, RZ ;  /* 0x0000008000007810 */ /* 0x000fe40007ffe0ff */
[----:B------:R-:W-:Y:S02]  /*13e0*/  IADD3.X R3, RZ, UR9, RZ, P0, !PT ;  /* 0x00000009ff037c10 */ /* 0x000fe400087fe4ff */
[----:B--2---:R-:W-:-:S05]  /*13f0*/  IABS R7, R4 ;  /* 0x0000000400077213 */ /* 0x004fca0000000000 */
[----:B------:R0:W-:Y:S02]  /*1400*/  STG.E.U8 desc[UR4][R2.64], R7 ;  /* 0x0000000702007986 */ /* 0x0001e4000c101104 */
.L_x_5269:
[----:B------:R-:W-:Y:S05]  /*1410*/  BSYNC B0 ;  /* 0x0000000000007941 */ /* 0x000fea0003800000 */
.L_x_5268:
        /* <DEDUP_REMOVED lines=305> */
.L_x_5273:
        /* <DEDUP_REMOVED lines=8> */
[----:B------:R-:W-:Y:S02]  /*27b0*/  ISETP.GE.AND P0, PT, R0, UR6, PT ;  /* 0x0000000600007c0c */ /* 0x000fe4000bf06270 */
[----:B--2---:R-:W-:-:S05]  /*27c0*/  IABS R7, R4 ;  /* 0x0000000400077213 */ /* 0x004fca0000000000 */
[----:B------:R1:W-:Y:S06]  /*27d0*/  STG.E.U8 desc[UR4][R2.64], R7 ;  /* 0x0000000702007986 */ /* 0x0003ec000c101104 */
        /* <DEDUP_REMOVED lines=303> */
.L_x_5274:
        /* <DEDUP_REMOVED lines=10> */
.L_x_5272:
[----:B------:R-:W-:Y:S05]  /*3b70*/  BSYNC B0 ;  /* 0x0000000000007941 */ /* 0x000fea0003800000 */
.L_x_5271:
        /* <DEDUP_REMOVED lines=304> */
.L_x_5275:
[----:B------:R-:W-:Y:S02]  /*4e80*/  ULDC.64 UR6, c[0x0][0x418] ;  /* 0x0001060000067ab9 */ /* 0x000fe40000000a00 */
[----:B------:R-:W-:-:S04]  /*4e90*/  IADD3 R4, P0, R2, UR6, RZ ;  /* 0x0000000602047c10 */ /* 0x000fc8000ff1e0ff */
[----:B------:R-:W-:Y:S01]  /*4ea0*/  IADD3.X R5, RZ, UR7, RZ, P0, !PT ;  /* 0x00000007ff057c10 */ /* 0x000fe200087fe4ff */
[----:B------:R-:W-:-:S04]  /*4eb0*/  ULDC.64 UR6, c[0x0][0x410] ;  /* 0x0001040000067ab9 */ /* 0x000fc80000000a00 */
[----:B------:R-:W2:Y:S01]  /*4ec0*/  LDG.E.S8 R4, desc[UR4][R4.64] ;  /* 0x0000000404047981 */ /* 0x000ea2000c1e1300 */
[----:B------:R-:W-:-:S04]  /*4ed0*/  IADD3 R2, P0, R3, UR6, RZ ;  /* 0x0000000603027c10 */ /* 0x000fc8000ff1e0ff */
[----:B------:R-:W-:Y:S02]  /*4ee0*/  IADD3.X R3, RZ, UR7, RZ, P0, !PT ;  /* 0x00000007ff037c10 */ /* 0x000fe400087fe4ff */
[----:B--2---:R-:W-:-:S05]  /*4ef0*/  IABS R7, R4 ;  /* 0x0000000400077213 */ /* 0x004fca0000000000 */
[----:B------:R-:W-:Y:S01]  /*4f00*/  STG.E.U8 desc[UR4][R2.64], R7 ;  /* 0x0000000702007986 */ /* 0x000fe2000c101104 */
[----:B------:R-:W-:Y:S05]  /*4f10*/  EXIT ;  /* 0x000000000000794d */ /* 0x000fea0003800000 */
.L_x_5276:
        /* <DEDUP_REMOVED lines=14> */
.L_x_5960:


//--------------------- .text._ZN2at6native27unrolled_elementwise_kernelINS0_10AbsFunctorIaEESt5arrayIPcLm2EELi4E23TrivialOffsetCalculatorILi1EjES8_NS0_6memory15LoadWithoutCastENS9_16StoreWithoutCastEEEviT_T0_T2_T3_T4_T5_ --------------------------
	.section	.text._ZN2at6native27unrolled_elementwise_kernelINS0_10AbsFunctorIaEESt5arrayIPcLm2EELi4E23TrivialOffsetCalculatorILi1EjES8_NS0_6memory15LoadWithoutCastENS9_16StoreWithoutCastEEEviT_T0_T2_T3_T4_T5_,"ax",@progbits
	.align	128
        .global         _ZN2at6native27unrolled_elementwise_kernelINS0_10AbsFunctorIaEESt5arrayIPcLm2EELi4E23TrivialOffsetCalculatorILi1EjES8_NS0_6memory15LoadWithoutCastENS9_16StoreWithoutCastEEEviT_T0_T2_T3_T4_T5_
        .type           _ZN2at6native27unrolled_elementwise_kernelINS0_10AbsFunctorIaEESt5arrayIPcLm2EELi4E23TrivialOffsetCalculatorILi1EjES8_NS0_6memory15LoadWithoutCastENS9_16StoreWithoutCastEEEviT_T0_T2_T3_T4_T5_,@function
        .size           _ZN2at6native27unrolled_elementwise_kernelINS0_10AbsFunctorIaEESt5arrayIPcLm2EELi4E23TrivialOffsetCalculatorILi1EjES8_NS0_6memory15LoadWithoutCastENS9_16StoreWithoutCastEEEviT_T0_T2_T3_T4_T5_,(.L_x_5961 - _ZN2at6native27unrolled_elementwise_kernelINS0_10AbsFunctorIaEESt5arrayIPcLm2EELi4E23TrivialOffsetCalculatorILi1EjES8_NS0_6memory15LoadWithoutCastENS9_16StoreWithoutCastEEEviT_T0_T2_T3_T4_T5_)
        .other          _ZN2at6native27unrolled_elementwise_kernelINS0_10AbsFunctorIaEESt5arrayIPcLm2EELi4E23TrivialOffsetCalculatorILi1EjES8_NS0_6memory15LoadWithoutCastENS9_16StoreWithoutCastEEEviT_T0_T2_T3_T4_T5_,@"STO_CUDA_ENTRY STV_DEFAULT"
_ZN2at6native27unrolled_elementwise_kernelINS0_10AbsFunctorIaEESt5arrayIPcLm2EELi4E23TrivialOffsetCalculatorILi1EjES8_NS0_6memory15LoadWithoutCastENS9_16StoreWithoutCastEEEviT_T0_T2_T3_T4_T5_:
.text._ZN2at6native27unrolled_elementwise_kernelINS0_10AbsFunctorIaEESt5arrayIPcLm2EELi4E23TrivialOffsetCalculatorILi1EjES8_NS0_6memory15LoadWithoutCastENS9_16StoreWithoutCastEEEviT_T0_T2_T3_T4_T5_:
[----:B------:R-:W-:Y:S01]  /*0000*/  LDC R1, c[0x0][0x28] ;  /* 0x00000a00ff017b82 */ /* 0x000fe20000000800 */
[----:B------:R-:W0:Y:S07]  /*0010*/  S2R R3, SR_CTAID.X ;  /* 0x0000000000037919 */ /* 0x000e2e0000002500 */
[----:B------:R-:W0:Y:S01]  /*0020*/  LDC R2, c[0x0][0x210] ;  /* 0x00008400ff027b82 */ /* 0x000e220000000800 */
[----:B------:R-:W-:Y:S01]  /*0030*/  IMAD.MOV.U32 R4, RZ, RZ, RZ ;  /* 0x000000ffff047224 */ /* 0x000fe200078e00ff */
[----:B------:R-:W-:Y:S01]  /*0040*/  ULDC.64 UR4, c[0x0][0x208] ;  /* 0x0000820000047ab9 */ /* 0x000fe20000000a00 */
[----:B------:R-:W1:Y:S01]  /*0050*/  S2R R0, SR_TID.X ;  /* 0x0000000000007919 */ /* 0x000e620000002100 */
[----:B0-----:R-:W-:-:S02]  /*0060*/  IMAD R5, R3, -0x200, R2 ;  /* 0xfffffe0003057824 */ /* 0x001fc400078e0202 */
[----:B-1----:R-:W-:-:S03]  /*0070*/  IMAD.MOV.U32 R2, RZ, RZ, R0 ;  /* 0x000000ffff027224 */ /* 0x002fc600078e0000 */
[----:B------:R-:W-:-:S13]  /*0080*/  ISETP.GE.AND P0, PT, R0, R5, PT ;  /* 0x000000050000720c */ /* 0x000fda0003f06270 */
[----:B------:R-:W0:Y:S01]  /*0090*/  @!P0 LDC.64 R8, c[0x0][0x220] ;  /* 0x00008800ff088b82 */ /* 0x000e220000000a00 */
[----:B------:R-:W-:Y:S02]  /*00a0*/  @!P0 IMAD R7, R3, 0x200, R2 ;  /* 0x0000020003078824 */ /* 0x000fe400078e0202 */
[----:B------:R-:W-:-:S05]  /*00b0*/  @!P0 VIADD R2, R2, 0x80 ;  /* 0x0000008002028836 */ /* 0x000fca0000000000 */
[----:B------:R-:W-:-:S13]  /*00c0*/  ISETP.GE.AND P2, PT, R2, R5, PT ;  /* 0x000000050200720c */ /* 0x000fda0003f46270 */
[----:B------:R-:W-:Y:S02]  /*00d0*/  @!P2 IMAD R11, R3, 0x200, R2 ;  /* 0x00000200030ba824 */ /* 0x000fe400078e0202 */
[----:B------:R-:W-:Y:S01]  /*00e0*/  @!P2 VIADD R2, R2, 0x80 ;  /* 0x000000800202a836 */ /* 0x000fe20000000000 */
[----:B0-----:R-:W-:-:S04]  /*00f0*/  @!P0 IADD3 R6, P4, R7, R8, RZ ;  /* 0x0000000807068210 */ /* 0x001fc80007f9e0ff */
[----:B------:R-:W-:Y:S01]  /*0100*/  ISETP.GE.AND P1, PT, R2, R5, PT ;  /* 0x000000050200720c */ /* 0x000fe20003f26270 */
[----:B------:R-:W-:-:S05]  /*0110*/  @!P0 IMAD.X R7, RZ, RZ, R9, P4 ;  /* 0x000000ffff078224 */ /* 0x000fca00020e0609 */
[----:B------:R0:W2:Y:S07]  /*0120*/  @!P0 LDG.E.S8 R4, desc[UR4][R6.64] ;  /* 0x0000000406048981 */ /* 0x0000ae000c1e1300 */
[----:B------:R-:W-:Y:S01]  /*0130*/  @!P1 IMAD R15, R3, 0x200, R2 ;  /* 0x00000200030f9824 */ /* 0x000fe200078e0202 */
[----:B------:R-:W-:Y:S01]  /*0140*/  @!P1 IADD3 R2, R2, 0x80, RZ ;  /* 0x0000008002029810 */ /* 0x000fe20007ffe0ff */
[----:B------:R-:W1:Y:S03]  /*0150*/  @!P1 LDC.64 R16, c[0x0][0x220] ;  /* 0x00008800ff109b82 */ /* 0x000e660000000a00 */
[----:B------:R-:W-:-:S13]  /*0160*/  ISETP.GE.AND P3, PT, R2, R5, PT ;  /* 0x000000050200720c */ /* 0x000fda0003f66270 */
[----:B------:R-:W3:Y:S01]  /*0170*/  @!P3 LDC.64 R12, c[0x0][0x220] ;  /* 0x00008800ff0cbb82 */ /* 0x000ee20000000a00 */
[----:B------:R-:W-:Y:S01]  /*0180*/  @!P3 IMAD R9, R3, 0x200, R2 ;  /* 0x000002000309b824 */ /* 0x000fe200078e0202 */
[----:B------:R-:W-:-:S04]  /*0190*/  HFMA2.MMA R2, -RZ, RZ, 0, 0 ;  /* 0x00000000ff027435 */ /* 0x000fc800000001ff */
[----:B---3--:R-:W-:-:S05]  /*01a0*/  @!P3 IADD3 R8, P4, R9, R12, RZ ;  /* 0x0000000c0908b210 */ /* 0x008fca0007f9e0ff */
[----:B------:R-:W-:Y:S02]  /*01b0*/  @!P3 IMAD.X R9, RZ, RZ, R13, P4 ;  /* 0x000000ffff09b224 */ /* 0x000fe400020e060d */
[----:B------:R-:W3:Y:S03]  /*01c0*/  @!P2 LDC.64 R12, c[0x0][0x220] ;  /* 0x00008800ff0cab82 */ /* 0x000ee60000000a00 */
[----:B------:R2:W5:Y:S01]  /*01d0*/  @!P3 LDG.E.S8 R2, desc[UR4][R8.64] ;  /* 0x000000040802b981 */ /* 0x000562000c1e1300 */
[----:B---3--:R-:W-:Y:S02]  /*01e0*/  @!P2 IADD3 R10, P3, R11, R12, RZ ;  /* 0x0000000c0b0aa210 */ /* 0x008fe40007f7e0ff */
[----:B-1----:R-:W-:-:S03]  /*01f0*/  @!P1 IADD3 R12, P4, R15, R16, RZ ;  /* 0x000000100f0c9210 */ /* 0x002fc60007f9e0ff */
[----:B------:R-:W-:Y:S02]  /*0200*/  @!P2 IMAD.X R11, RZ, RZ, R13, P3 ;  /* 0x000000ffff0ba224 */ /* 0x000fe400018e060d */
[----:B------:R-:W-:Y:S02]  /*0210*/  @!P1 IMAD.X R13, RZ, RZ, R17, P4 ;  /* 0x000000ffff0d9224 */ /* 0x000fe400020e0611 */
[----:B------:R-:W1:Y:S01]  /*0220*/  @!P0 LDC.64 R16, c[0x0][0x218] ;  /* 0x00008600ff108b82 */ /* 0x000e620000000a00 */
[----:B------:R-:W-:Y:S01]  /*0230*/  CS2R R14, SRZ ;  /* 0x00000000000e7805 */ /* 0x000fe2000001ff00 */
[----:B0-----:R-:W-:-:S05]  /*0240*/  @!P0 IMAD R7, R3, 0x200, R0 ;  /* 0x0000020003078824 */ /* 0x001fca00078e0200 */
[----:B------:R0:W5:Y:S01]  /*0250*/  @!P2 LDG.E.S8 R14, desc[UR4][R10.64] ;  /* 0x000000040a0ea981 */ /* 0x000162000c1e1300 */
[----:B------:R-:W-:-:S03]  /*0260*/  @!P0 VIADD R0, R0, 0x80 ;  /* 0x0000008000008836 */ /* 0x000fc60000000000 */
[----:B------:R0:W5:Y:S01]  /*0270*/  @!P1 LDG.E.S8 R15, desc[UR4][R12.64] ;  /* 0x000000040c0f9981 */ /* 0x000162000c1e1300 */
[----:B-1----:R-:W-:-:S04]  /*0280*/  @!P0 IADD3 R6, P2, R7, R16, RZ ;  /* 0x0000001007068210 */ /* 0x002fc80007f5e0ff */
[----:B------:R-:W-:Y:S02]  /*0290*/  @!P0 IADD3.X R7, RZ, R17, RZ, P2, !PT ;  /* 0x00000011ff078210 */ /* 0x000fe400017fe4ff */
[----:B------:R-:W-:Y:S01]  /*02a0*/  ISETP.GE.AND P1, PT, R0, R5, PT ;  /* 0x000000050000720c */ /* 0x000fe20003f26270 */
[----:B------:R-:W-:Y:S01]  /*02b0*/  BSSY B0, `(.L_x_5277) ;  /* 0x0000012000007945 */ /* 0x000fe20003800000 */
[----:B--2---:R-:W-:-:S05]  /*02c0*/  @!P0 IABS R9, R4 ;  /* 0x0000000400098213 */ /* 0x004fca0000000000 */
[----:B------:R0:W-:Y:S06]  /*02d0*/  @!P0 STG.E.U8 desc[UR4][R6.64], R9 ;  /* 0x0000000906008986 */ /* 0x0001ec000c101104 */
[----:B------:R-:W-:Y:S05]  /*02e0*/  @P1 BRA `(.L_x_5278) ;  /* 0x0000000000381947 */ /* 0x000fea0003800000 */
[----:B0-----:R-:W-:Y:S01]  /*02f0*/  IMAD R6, R3, 0x200, R0 ;  /* 0x0000020003067824 */ /* 0x001fe200078e0200 */
[----:B------:R-:W-:Y:S01]  /*0300*/  ULDC.64 UR6, c[0x0][0x218] ;  /* 0x0000860000067ab9 */ /* 0x000fe20000000a00 */
[----:B------:R-:W-:Y:S01]  /*0310*/  VIADD R0, R0, 0x80 ;  /* 0x0000008000007836 */ /* 0x000fe20000000000 */
[----:B-----5:R-:W-:Y:S02]  /*0320*/  IABS R11, R14 ;  /* 0x0000000e000b7213 */ /* 0x020fe40000000000 */
[----:B------:R-:W-:Y:S02]  /*0330*/  IADD3 R6, P0, R6, UR6, RZ ;  /* 0x0000000606067c10 */ /* 0x000fe4000ff1e0ff */
[----:B------:R-:W-:-:S03]  /*0340*/  ISETP.GE.AND P1, PT, R0, R5, PT ;  /* 0x000000050000720c */ /* 0x000fc60003f26270 */
[----:B------:R-:W-:-:S05]  /*0350*/  IMAD.X R7, RZ, RZ, UR7, P0 ;  /* 0x00000007ff077e24 */ /* 0x000fca00080e06ff */
[----:B------:R1:W-:Y:S05]  /*0360*/  STG.E.U8 desc[UR4][R6.64], R11 ;  /* 0x0000000b06007986 */ /* 0x0003ea000c101104 */
[----:B------:R-:W-:Y:S01]  /*0370*/  @!P1 IMAD R8, R3, 0x200, R0 ;  /* 0x0000020003089824 */ /* 0x000fe200078e0200 */
[----:B------:R-:W-:Y:S01]  /*0380*/  @!P1 IABS R13, R15 ;  /* 0x0000000f000d9213 */ /* 0x000fe20000000000 */
[----:B------:R-:W-:-:S03]  /*0390*/  @!P1 VIADD R0, R0, 0x80 ;  /* 0x0000008000009836 */ /* 0x000fc60000000000 */
[----:B------:R-:W-:-:S04]  /*03a0*/  @!P1 IADD3 R8, P2, R8, UR6, RZ ;  /* 0x0000000608089c10 */ /* 0x000fc8000ff5e0ff */
[----:B------:R-:W-:-:S05]  /*03b0*/  @!P1 IADD3.X R9, RZ, UR7, RZ, P2, !PT ;  /* 0x00000007ff099c10 */ /* 0x000fca00097fe4ff */
[----:B------:R1:W-:Y:S04]  /*03c0*/  @!P1 STG.E.U8 desc[UR4][R8.64], R13 ;  /* 0x0000000d08009986 */ /* 0x0003e8000c101104 */
.L_x_5278:
[----:B------:R-:W-:Y:S05]  /*03d0*/  BSYNC B0 ;  /* 0x0000000000007941 */ /* 0x000fea0003800000 */
.L_x_5277:
[----:B------:R-:W-:-:S13]  /*03e0*/  ISETP.GE.AND P0, PT, R0, R5, PT ;  /* 0x000000050000720c */ /* 0x000fda0003f06270 */
[----:B------:R-:W-:Y:S05]  /*03f0*/  @P0 EXIT ;  /* 0x000000000000094d */ /* 0x000fea0003800000 */
[----:B------:R-:W-:Y:S01]  /*0400*/  IMAD R0, R3, 0x200, R0 ;  /* 0x0000020003007824 */ /* 0x000fe200078e0200 */
[----:B------:R-:W-:Y:S01]  /*0410*/  ULDC.64 UR6, c[0x0][0x218] ;  /* 0x0000860000067ab9 */ /* 0x000fe20000000a00 */
[----:B-----5:R-:W-:-:S03]  /*0420*/  IABS R3, R2 ;  /* 0x0000000200037213 */ /* 0x020fc60000000000 */
[----:B------:R-:W-:-:S05]  /*0430*/  IADD3 R4, P0, R0, UR6, RZ ;  /* 0x0000000600047c10 */ /* 0x000fca000ff1e0ff */
[----:B------:R-:W-:-:S05]  /*0440*/  IMAD.X R5, RZ, RZ, UR7, P0 ;  /* 0x00000007ff057e24 */ /* 0x000fca00080e06ff */
[----:B------:R-:W-:Y:S01]  /*0450*/  STG.E.U8 desc[UR4][R4.64], R3 ;  /* 0x0000000304007986 */ /* 0x000fe2000c101104 */
[----:B------:R-:W-:Y:S05]  /*0460*/  EXIT ;  /* 0x000000000000794d */ /* 0x000fea0003800000 */
.L_x_5279:
        /* <DEDUP_REMOVED lines=9> */
.L_x_5961:


//--------------------- .text._ZN2at6native29vectorized_elementwise_kernelILi2ENS0_10AbsFunctorIaEESt5arrayIPcLm2EEEEviT0_T1_ --------------------------
	.section	.text._ZN2at6native29vectorized_elementwise_kernelILi2ENS0_10AbsFunctorIaEESt5arrayIPcLm2EEEEviT0_T1_,"ax",@progbits
	.align	128
        .global         _ZN2at6native29vectorized_elementwise_kernelILi2ENS0_10AbsFunctorIaEESt5arrayIPcLm2EEEEviT0_T1_
        .type           _ZN2at6native29vectorized_elementwise_kernelILi2ENS0_10AbsFunctorIaEESt5arrayIPcLm2EEEEviT0_T1_,@function
        .size           _ZN2at6native29vectorized_elementwise_kernelILi2ENS0_10AbsFunctorIaEESt5arrayIPcLm2EEEEviT0_T1_,(.L_x_5962 - _ZN2at6native29vectorized_elementwise_kernelILi2ENS0_10AbsFunctorIaEESt5arrayIPcLm2EEEEviT0_T1_)
        .other          _ZN2at6native29vectorized_elementwise_kernelILi2ENS0_10AbsFunctorIaEESt5arrayIPcLm2EEEEviT0_T1_,@"STO_CUDA_ENTRY STV_DEFAULT"
_ZN2at6native29vectorized_elementwise_kernelILi2ENS0_10AbsFunctorIaEESt5arrayIPcLm2EEEEviT0_T1_:
.text._ZN2at6native29vectorized_elementwise_kernelILi2ENS0_10AbsFunctorIaEESt5arrayIPcLm2EEEEviT0_T1_:
        /* <DEDUP_REMOVED lines=27> */
[C---:B---3--:R-:W-:Y:S01]  /*01b0*/  PRMT R11, R8.reuse, 0x8880, RZ ;  /* 0x00008880080b7816 */ /* 0x048fe200000000ff */
[----:B------:R-:W-:Y:S01]  /*01c0*/  IMAD.MOV.U32 R0, RZ, RZ, R9 ;  /* 0x000000ffff007224 */ /* 0x000fe200078e0009 */
[----:B------:R-:W-:Y:S01]  /*01d0*/  PRMT R12, R8, 0x9991, RZ ;  /* 0x00009991080c7816 */ /* 0x000fe200000000ff */
[----:B0-----:R-:W-:-:S02]  /*01e0*/  IMAD.MOV.U32 R6, RZ, RZ, R10 ;  /* 0x000000ffff067224 */ /* 0x001fc400078e000a */
[----:B------:R-:W-:Y:S01]  /*01f0*/  IMAD.MOV.U32 R8, RZ, RZ, R11 ;  /* 0x000000ffff087224 */ /* 0x000fe200078e000b */
[----:B------:R-:W-:Y:S01]  /*0200*/  SHF.R.S32.HI R7, RZ, 0x1f, R0 ;  /* 0x0000001fff077819 */ /* 0x000fe20000011400 */
[----:B------:R-:W-:Y:S01]  /*0210*/  IMAD.MOV.U32 R10, RZ, RZ, R12 ;  /* 0x000000ffff0a7224 */ /* 0x000fe200078e000c */
[----:B------:R-:W-:Y:S02]  /*0220*/  SHF.R.S32.HI R9, RZ, 0x1f, R6 ;  /* 0x0000001fff097819 */ /* 0x000fe40000011406 */
[----:B------:R-:W-:Y:S01]  /*0230*/  SHF.R.S32.HI R11, RZ, 0x1f, R8 ;  /* 0x0000001fff0b7819 */ /* 0x000fe20000011408 */
[----:B------:R-:W-:Y:S01]  /*0240*/  IMAD.IADD R0, R0, 0x1, R7 ;  /* 0x0000000100007824 */ /* 0x000fe200078e0207 */
[----:B------:R-:W-:Y:S01]  /*0250*/  SHF.R.S32.HI R13, RZ, 0x1f, R10 ;  /* 0x0000001fff0d7819 */ /* 0x000fe2000001140a */
[----:B------:R-:W-:Y:S01]  /*0260*/  IMAD.IADD R6, R6, 0x1, R9 ;  /* 0x0000000106067824 */ /* 0x000fe200078e0209 */
[----:B-----5:R-:W-:Y:S01]  /*0270*/  PRMT R12, R5, 0x9991, RZ ;  /* 0x00009991050c7816 */ /* 0x020fe200000000ff */
[----:B------:R-:W-:Y:S01]  /*0280*/  IMAD.IADD R8, R8, 0x1, R11 ;  /* 0x0000000108087824 */ /* 0x000fe200078e020b */
[----:B------:R-:W-:Y:S01]  /*0290*/  LOP3.LUT R0, R0, R7, RZ, 0x3c, !PT ;  /* 0x0000000700007212 */ /* 0x000fe200078e3cff */
[----:B------:R-:W-:Y:S01]  /*02a0*/  IMAD.IADD R10, R10, 0x1, R13 ;  /* 0x000000010a0a7824 */ /* 0x000fe200078e020d */
[----:B------:R-:W-:-:S02]  /*02b0*/  LOP3.LUT R7, R6, R9, RZ, 0x3c, !PT ;  /* 0x0000000906077212 */ /* 0x000fc400078e3cff */
[----:B------:R-:W-:Y:S02]  /*02c0*/  LOP3.LUT R6, R8, R11, RZ, 0x3c, !PT ;  /* 0x0000000b08067212 */ /* 0x000fe400078e3cff */
[C---:B----4-:R-:W-:Y:S02]  /*02d0*/  PRMT R8, R4.reuse, 0x8880, RZ ;  /* 0x0000888004087816 */ /* 0x050fe400000000ff */
[----:B------:R-:W-:Y:S02]  /*02e0*/  PRMT R9, R4, 0x9991, RZ ;  /* 0x0000999104097816 */ /* 0x000fe400000000ff */
[----:B------:R-:W-:Y:S01]  /*02f0*/  LOP3.LUT R15, R10, R13, RZ, 0x3c, !PT ;  /* 0x0000000d0a0f7212 */ /* 0x000fe200078e3cff */
[----:B------:R-:W-:Y:S01]  /*0300*/  IMAD.MOV.U32 R4, RZ, RZ, R8 ;  /* 0x000000ffff047224 */ /* 0x000fe200078e0008 */
[----:B------:R-:W-:Y:S01]  /*0310*/  PRMT R10, R5, 0x8880, RZ ;  /* 0x00008880050a7816 */ /* 0x000fe200000000ff */
[----:B------:R-:W-:Y:S01]  /*0320*/  IMAD.MOV.U32 R8, RZ, RZ, R9 ;  /* 0x000000ffff087224 */ /* 0x000fe200078e0009 */
[----:B------:R-:W-:-:S02]  /*0330*/  SHF.R.S32.HI R13, RZ, 0x1f, R12 ;  /* 0x0000001fff0d7819 */ /* 0x000fc4000001140c */
        /* <DEDUP_REMOVED lines=10> */
[----:B------:R-:W-:Y:S01]  /*03e0*/  STG.E.U16 desc[UR8][R2.64], R7 ;  /* 0x0000000702007986 */ /* 0x000fe2000c101508 */
[----:B------:R-:W-:-:S02]  /*03f0*/  LOP3.LUT R8, R8, R9, RZ, 0x3c, !PT ;  /* 0x0000000908087212 */ /* 0x000fc400078e3cff */
[----:B------:R-:W-:Y:S02]  /*0400*/  LOP3.LUT R11, R10, R11, RZ, 0x3c, !PT ;  /* 0x0000000b0a0b7212 */ /* 0x000fe400078e3cff */
[----:B------:R-:W-:Y:S02]  /*0410*/  PRMT R15, R15, 0x7604, R6 ;  /* 0x000076040f0f7816 */ /* 0x000fe40000000006 */
[----:B------:R-:W-:Y:S02]  /*0420*/  PRMT R5, R8, 0x7604, R5 ;  /* 0x0000760408057816 */ /* 0x000fe40000000005 */
[----:B------:R-:W-:Y:S01]  /*0430*/  PRMT R11, R12, 0x7604, R11 ;  /* 0x000076040c0b7816 */ /* 0x000fe2000000000b */
[----:B------:R-:W-:Y:S04]  /*0440*/  STG.E.U16 desc[UR8][R2.64+0x100], R15 ;  /* 0x0001000f02007986 */ /* 0x000fe8000c101508 */
[----:B------:R-:W-:Y:S04]  /*0450*/  STG.E.U16 desc[UR8][R2.64+0x200], R5 ;  /* 0x0002000502007986 */ /* 0x000fe8000c101508 */
[----:B------:R-:W-:Y:S01]  /*0460*/  STG.E.U16 desc[UR8][R2.64+0x300], R11 ;  /* 0x0003000b02007986 */ /* 0x000fe2000c101508 */
[----:B------:R-:W-:Y:S05]  /*0470*/  EXIT ;  /* 0x000000000000794d */ /* 0x000fea0003800000 */
.L_x_5280:
[----:B------:R-:W0:Y:S01]  /*0480*/  S2R R13, SR_TID.X ;  /* 0x00000000000d7919 */ /* 0x000e220000002100 */
[----:B------:R-:W-:Y:S01]  /*0490*/  IMAD.MOV.U32 R12, RZ, RZ, RZ ;  /* 0x000000ffff0c7224 */ /* 0x000fe200078e00ff */
[----:B0-----:R-:W-:Y:S02]  /*04a0*/  ISETP.GE.AND P0, PT, R13, R0, PT ;  /* 0x000000000d00720c */ /* 0x001fe40003f06270 */
[----:B------:R-:W-:Y:S01]  /*04b0*/  CS2R R14, SRZ ;  /* 0x00000000000e7805 */ /* 0x000fe2000001ff00 */
[----:B------:R-:W-:-:S10]  /*04c0*/  IMAD.MOV.U32 R21, RZ, RZ, R13 ;  /* 0x000000ffff157224 */ /* 0x000fd400078e000d */
[----:B------:R-:W0:Y:S01]  /*04d0*/  @!P0 LDC.64 R2, c[0x0][0x220] ;  /* 0x00008800ff028b82 */ /* 0x000e220000000a00 */
[C---:B------:R-:W-:Y:S02]  /*04e0*/  @!P0 VIADD R17, R13.reuse, UR4 ;  /* 0x000000040d118c36 */ /* 0x040fe40008000000 */
[----:B------:R-:W-:-:S05]  /*04f0*/  @!P0 VIADD R21, R13, 0x80 ;  /* 0x000000800d158836 */ /* 0x000fca0000000000 */
[----:B------:R-:W-:-:S13]  /*0500*/  ISETP.GE.AND P6, PT, R21, R0, PT ;  /* 0x000000001500720c */ /* 0x000fda0003fc6270 */
[C---:B------:R-:W-:Y:S01]  /*0510*/  @!P6 VIADD R7, R21.reuse, UR4 ;  /* 0x000000041507ec36 */ /* 0x040fe20008000000 */
[----:B------:R-:W1:Y:S01]  /*0520*/  @!P6 LDC.64 R4, c[0x0][0x220] ;  /* 0x00008800ff04eb82 */ /* 0x000e620000000a00 */
[----:B------:R-:W-:Y:S01]  /*0530*/  @!P6 VIADD R21, R21, 0x80 ;  /* 0x000000801515e836 */ /* 0x000fe20000000000 */
[----:B0-----:R-:W-:-:S04]  /*0540*/  @!P0 IADD3 R16, P5, R17, R2, RZ ;  /* 0x0000000211108210 */ /* 0x001fc80007fbe0ff */
[----:B------:R-:W-:Y:S01]  /*0550*/  ISETP.GE.AND P1, PT, R21, R0, PT ;  /* 0x000000001500720c */ /* 0x000fe20003f26270 */
[----:B------:R-:W-:-:S05]  /*0560*/  @!P0 IMAD.X R17, RZ, RZ, R3, P5 ;  /* 0x000000ffff118224 */ /* 0x000fca00028e0603 */
[----:B------:R-:W2:Y:S07]  /*0570*/  @!P0 LDG.E.S8 R15, desc[UR8][R16.64] ;  /* 0x00000008100f8981 */ /* 0x000eae000c1e1300 */
[C---:B------:R-:W-:Y:S01]  /*0580*/  @!P1 IADD3 R9, R21.reuse, UR4, RZ ;  /* 0x0000000415099c10 */ /* 0x040fe2000fffe0ff */
[----:B------:R-:W-:Y:S01]  /*0590*/  @!P1 VIADD R21, R21, 0x80 ;  /* 0x0000008015159836 */ /* 0x000fe20000000000 */
[----:B------:R-:W0:Y:S01]  /*05a0*/  @!P1 LDC.64 R18, c[0x0][0x220] ;  /* 0x00008800ff129b82 */ /* 0x000e220000000a00 */
[----:B-1----:R-:W-:-:S03]  /*05b0*/  @!P6 IADD3 R6, P5, R7, R4, RZ ;  /* 0x000000040706e210 */ /* 0x002fc60007fbe0ff */
[----:B------:R-:W-:Y:S02]  /*05c0*/  ISETP.GE.AND P2, PT, R21, R0, PT ;  /* 0x000000001500720c */ /* 0x000fe40003f46270 */
[----:B------:R-:W-:-:S05]  /*05d0*/  @!P6 IMAD.X R7, RZ, RZ, R5, P5 ;  /* 0x000000ffff07e224 */ /* 0x000fca00028e0605 */
[----:B------:R-:W5:Y:S06]  /*05e0*/  @!P6 LDG.E.S8 R12, desc[UR8][R6.64] ;  /* 0x00000008060ce981 */ /* 0x000f6c000c1e1300 */
[C---:B------:R-:W-:Y:S01]  /*05f0*/  @!P2 VIADD R29, R21.reuse, UR4 ;  /* 0x00000004151dac36 */ /* 0x040fe20008000000 */
[----:B------:R-:W1:Y:S01]  /*0600*/  @!P2 LDC.64 R10, c[0x0][0x220] ;  /* 0x00008800ff0aab82 */ /* 0x000e620000000a00 */
[----:B------:R-:W-:-:S05]  /*0610*/  @!P2 VIADD R21, R21, 0x80 ;  /* 0x000000801515a836 */ /* 0x000fca0000000000 */
[----:B------:R-:W-:-:S13]  /*0620*/  ISETP.GE.AND P3, PT, R21, R0, PT ;  /* 0x000000001500720c */ /* 0x000fda0003f66270 */
[C---:B------:R-:W-:Y:S02]  /*0630*/  @!P3 VIADD R27, R21.reuse, UR4 ;  /* 0x00000004151bbc36 */ /* 0x040fe40008000000 */
[----:B------:R-:W-:-:S05]  /*0640*/  @!P3 VIADD R21, R21, 0x80 ;  /* 0x000000801515b836 */ /* 0x000fca0000000000 */
[----:B------:R-:W-:-:S13]  /*0650*/  ISETP.GE.AND P4, PT, R21, R0, PT ;  /* 0x000000001500720c */ /* 0x000fda0003f86270 */
[----:B------:R-:W-:Y:S01]  /*0660*/  @!P4 VIADD R25, R21, UR4 ;  /* 0x000000041519cc36 */ /* 0x000fe20008000000 */
[----:B0-----:R-:W-:Y:S01]  /*0670*/  @!P1 IADD3 R18, P6, R9, R18, RZ ;  /* 0x0000001209129210 */ /* 0x001fe20007fde0ff */
[----:B------:R-:W-:Y:S01]  /*0680*/  @!P4 VIADD R21, R21, 0x80 ;  /* 0x000000801515c836 */ /* 0x000fe20000000000 */
[----:B------:R-:W0:Y:S04]  /*0690*/  @!P3 LDC.64 R8, c[0x0][0x220] ;  /* 0x00008800ff08bb82 */ /* 0x000e280000000a00 */
[----:B------:R-:W-:Y:S01]  /*06a0*/  ISETP.GE.AND P5, PT, R21, R0, PT ;  /* 0x000000001500720c */ /* 0x000fe20003fa6270 */
[----:B------:R-:W-:-:S03]  /*06b0*/  @!P1 IMAD.X R19, RZ, RZ, R19, P6 ;  /* 0x000000ffff139224 */ /* 0x000fc600030e0613 */
[----:B------:R-:W3:Y:S02]  /*06c0*/  @!P4 LDC.64 R2, c[0x0][0x220] ;  /* 0x00008800ff02cb82 */ /* 0x000ee40000000a00 */
[----:B------:R4:W5:Y:S07]  /*06d0*/  @!P1 LDG.E.S8 R14, desc[UR8][R18.64] ;  /* 0x00000008120e9981 */ /* 0x00096e000c1e1300 */
[C---:B------:R-:W-:Y:S01]  /*06e0*/  @!P5 VIADD R23, R21.reuse, UR4 ;  /* 0x000000041517dc36 */ /* 0x040fe20008000000 */
[----:B------:R-:W3:Y:S01]  /*06f0*/  @!P5 LDC.64 R4, c[0x0][0x220] ;  /* 0x00008800ff04db82 */ /* 0x000ee20000000a00 */
[----:B------:R-:W-:-:S05]  /*0700*/  @!P5 VIADD R21, R21, 0x80 ;  /* 0x000000801515d836 */ /* 0x000fca0000000000 */
[----:B------:R-:W-:Y:S02]  /*0710*/  ISETP.GE.AND P6, PT, R21, R0, PT ;  /* 0x000000001500720c */ /* 0x000fe40003fc6270 */
[----:B----4-:R-:W4:Y:S01]  /*0720*/  @!P0 LDC.64 R18, c[0x0][0x218] ;  /* 0x00008600ff128b82 */ /* 0x010f220000000a00 */
[----:B-1----:R-:W-:-:S10]  /*0730*/  @!P2 IADD3 R10, P1, R29, R10, RZ ;  /* 0x0000000a1d0aa210 */ /* 0x002fd40007f3e0ff */
[----:B------:R-:W1:Y:S01]  /*0740*/  @!P6 LDC.64 R6, c[0x0][0x220] ;  /* 0x00008800ff06eb82 */ /* 0x000e620000000a00 */
[----:B------:R-:W-:Y:S01]  /*0750*/  @!P2 IMAD.X R11, RZ, RZ, R11, P1 ;  /* 0x000000ffff0ba224 */ /* 0x000fe200008e060b */
[----:B0-----:R-:W-:Y:S01]  /*0760*/  @!P3 IADD3 R8, P1, R27, R8, RZ ;  /* 0x000000081b08b210 */ /* 0x001fe20007f3e0ff */
[----:B------:R-:W-:-:S03]  /*0770*/  IMAD.MOV.U32 R22, RZ, RZ, RZ ;  /* 0x000000ffff167224 */ /* 0x000fc600078e00ff */
[----:B------:R-:W-:Y:S01]  /*0780*/  @!P3 IADD3.X R9, RZ, R9, RZ, P1, !PT ;  /* 0x00000009ff09b210 */ /* 0x000fe20000ffe4ff */
[----:B------:R-:W-:Y:S01]  /*0790*/  IMAD.MOV.U32 R20, RZ, RZ, RZ ;  /* 0x000000ffff147224 */ /* 0x000fe200078e00ff */
[----:B---3--:R-:W-:Y:S01]  /*07a0*/  @!P5 IADD3 R4, P1, R23, R4, RZ ;  /* 0x000000041704d210 */ /* 0x008fe20007f3e0ff */
[----:B------:R-:W-:Y:S02]  /*07b0*/  @!P6 VIADD R21, R21, UR4 ;  /* 0x000000041515ec36 */ /* 0x000fe40008000000 */
[----:B------:R0:W5:Y:S02]  /*07c0*/  @!P3 LDG.E.S8 R22, desc[UR8][R8.64] ;  /* 0x000000080816b981 */ /* 0x000164000c1e1300 */
[----:B------:R-:W-:Y:S02]  /*07d0*/  @!P5 IMAD.X R5, RZ, RZ, R5, P1 ;  /* 0x000000ffff05d224 */ /* 0x000fe400008e0605 */
[----:B------:R3:W5:Y:S01]  /*07e0*/  @!P2 LDG.E.S8 R20, desc[UR8][R10.64] ;  /* 0x000000080a14a981 */ /* 0x000762000c1e1300 */
[----:B------:R-:W-:Y:S01]  /*07f0*/  @!P4 IADD3 R2, P2, R25, R2, RZ ;  /* 0x000000021902c210 */ /* 0x000fe20007f5e0ff */
[----:B0-----:R-:W-:Y:S01]  /*0800*/  @!P0 VIADD R9, R13, UR4 ;  /* 0x000000040d098c36 */ /* 0x001fe20008000000 */
[----:B-1----:R-:W-:-:S04]  /*0810*/  @!P6 IADD3 R6, P3, R21, R6, RZ ;  /* 0x000000061506e210 */ /* 0x002fc80007f7e0ff */
[----:B----4-:R-:W-:Y:S01]  /*0820*/  @!P0 IADD3 R8, P1, R9, R18, RZ ;  /* 0x0000001209088210 */ /* 0x010fe20007f3e0ff */
[----:B------:R-:W-:Y:S01]  /*0830*/  IMAD.MOV.U32 R16, RZ, RZ, RZ ;  /* 0x000000ffff107224 */ /* 0x000fe200078e00ff */
[----:B---3--:R-:W-:Y:S01]  /*0840*/  CS2R R10, SRZ ;  /* 0x00000000000a7805 */ /* 0x008fe2000001ff00 */
[----:B------:R-:W-:Y:S02]  /*0850*/  @!P4 IMAD.X R3, RZ, RZ, R3, P2 ;  /* 0x000000ffff03c224 */ /* 0x000fe400010e0603 */
[----:B------:R-:W-:Y:S02]  /*0860*/  @!P6 IMAD.X R7, RZ, RZ, R7, P3 ;  /* 0x000000ffff07e224 */ /* 0x000fe400018e0607 */
[----:B------:R-:W-:Y:S01]  /*0870*/  @!P0 IMAD.X R9, RZ, RZ, R19, P1 ;  /* 0x000000ffff098224 */ /* 0x000fe200008e0613 */
[----:B------:R0:W5:Y:S01]  /*0880*/  @!P4 LDG.E.S8 R16, desc[UR8][R2.64] ;  /* 0x000000080210c981 */ /* 0x000162000c1e1300 */
[----:B------:R-:W-:-:S03]  /*0890*/  @!P0 VIADD R13, R13, 0x80 ;  /* 0x000000800d0d8836 */ /* 0x000fc60000000000 */
[----:B------:R0:W5:Y:S04]  /*08a0*/  @!P5 LDG.E.S8 R11, desc[UR8][R4.64] ;  /* 0x00000008040bd981 */ /* 0x000168000c1e1300 */
[----:B------:R0:W5:Y:S01]  /*08b0*/  @!P6 LDG.E.S8 R10, desc[UR8][R6.64] ;  /* 0x00000008060ae981 */ /* 0x000162000c1e1300 */
[----:B------:R-:W-:Y:S04]  /*08c0*/  BSSY B0, `(.L_x_5281) ;  /* 0x000003c000007945 */ /* 0x000fe80003800000 */
[----:B------:R-:W-:Y:S01]  /*08d0*/  BSSY B1, `(.L_x_5282) ;  /* 0x0000031000017945 */ /* 0x000fe20003800000 */
[----:B--2---:R-:W-:-:S05]  /*08e0*/  @!P0 IABS R15, R15 ;  /* 0x0000000f000f8213 */ /* 0x004fca0000000000 */
[----:B------:R0:W-:Y:S01]  /*08f0*/  @!P0 STG.E.U8 desc[UR8][R8.64], R15 ;  /* 0x0000000f08008986 */ /* 0x0001e2000c101108 */
[----:B------:R-:W-:-:S13]  /*0900*/  ISETP.GE.AND P0, PT, R13, R0, PT ;  /* 0x000000000d00720c */ /* 0x000fda0003f06270 */
[----:B0-----:R-:W-:Y:S05]  /*0910*/  @P0 BRA `(.L_x_5283) ;  /* 0x0000000000400947 */ /* 0x001fea0003800000 */
[C---:B------:R-:W-:Y:S01]  /*0920*/  VIADD R2, R13.reuse, UR4 ;  /* 0x000000040d027c36 */ /* 0x040fe20008000000 */
[----:B------:R-:W-:Y:S01]  /*0930*/  ULDC.64 UR6, c[0x0][0x218] ;  /* 0x0000860000067ab9 */ /* 0x000fe20000000a00 */
[----:B-----5:R-:W-:Y:S01]  /*0940*/  IABS R5, R12 ;  /* 0x0000000c00057213 */ /* 0x020fe20000000000 */
[----:B------:R-:W-:Y:S02]  /*0950*/  VIADD R13, R13, 0x80 ;  /* 0x000000800d0d7836 */ /* 0x000fe40000000000 */
[----:B------:R-:W-:-:S05]  /*0960*/  IADD3 R2, P0, R2, UR6, RZ ;  /* 0x0000000602027c10 */ /* 0x000fca000ff1e0ff */
[----:B------:R-:W-:Y:S01]  /*0970*/  IMAD.X R3, RZ, RZ, UR7, P0 ;  /* 0x00000007ff037e24 */ /* 0x000fe200080e06ff */
[----:B------:R-:W-:-:S04]  /*0980*/  ISETP.GE.AND P0, PT, R13, R0, PT ;  /* 0x000000000d00720c */ /* 0x000fc80003f06270 */
[----:B------:R0:W-:Y:S09]  /*0990*/  STG.E.U8 desc[UR8][R2.64], R5 ;  /* 0x0000000502007986 */ /* 0x0001f2000c101108 */
[----:B------:R-:W-:Y:S05]  /*09a0*/  @P0 BRA `(.L_x_5284) ;  /* 0x0000000000400947 */ /* 0x000fea0003800000 */
[C---:B0-----:R-:W-:Y:S01]  /*09b0*/  VIADD R2, R13.reuse, UR4 ;  /* 0x000000040d027c36 */ /* 0x041fe20008000000 */
[----:B------:R-:W-:Y:S01]  /*09c0*/  ULDC.64 UR6, c[0x0][0x218] ;  /* 0x0000860000067ab9 */ /* 0x000fe20000000a00 */
[----:B------:R-:W-:Y:S01]  /*09d0*/  IABS R5, R14 ;  /* 0x0000000e00057213 */ /* 0x000fe20000000000 */
[----:B------:R-:W-:Y:S02]  /*09e0*/  VIADD R13, R13, 0x80 ;  /* 0x000000800d0d7836 */ /* 0x000fe40000000000 */
[----:B------:R-:W-:-:S05]  /*09f0*/  IADD3 R2, P0, R2, UR6, RZ ;  /* 0x0000000602027c10 */ /* 0x000fca000ff1e0ff */
[----:B------:R-:W-:-:S05]  /*0a00*/  IMAD.X R3, RZ, RZ, UR7, P0 ;  /* 0x00000007ff037e24 */ /* 0x000fca00080e06ff */
[----:B------:R0:W-:Y:S03]  /*0a10*/  STG.E.U8 desc[UR8][R2.64], R5 ;  /* 0x0000000502007986 */ /* 0x0001e6000c101108 */
.L_x_5283:
[----:B------:R-:W-:-:S13]  /*0a20*/  ISETP.GE.AND P0, PT, R13, R0, PT ;  /* 0x000000000d00720c */ /* 0x000fda0003f06270 */
[----:B------:R-:W-:Y:S05]  /*0a30*/  @P0 BRA `(.L_x_5285) ;  /* 0x0000000000400947 */ /* 0x000fea0003800000 */
[C---:B0-----:R-:W-:Y:S01]  /*0a40*/  IADD3 R2, R13.reuse, UR4, RZ ;  /* 0x000000040d027c10 */ /* 0x041fe2000fffe0ff */
[----:B------:R-:W-:Y:S01]  /*0a50*/  ULDC.64 UR6, c[0x0][0x218] ;  /* 0x0000860000067ab9 */ /* 0x000fe20000000a00 */
[----:B-----5:R-:W-:Y:S01]  /*0a60*/  IABS R5, R20 ;  /* 0x0000001400057213 */ /* 0x020fe20000000000 */
[----:B------:R-:W-:Y:S01]  /*0a70*/  VIADD R13, R13, 0x80 ;  /* 0x000000800d0d7836 */ /* 0x000fe20000000000 */
[----:B------:R-:W-:-:S05]  /*0a80*/  IADD3 R2, P0, R2, UR6, RZ ;  /* 0x0000000602027c10 */ /* 0x000fca000ff1e0ff */
[----:B------:R-:W-:-:S05]  /*0a90*/  IMAD.X R3, RZ, RZ, UR7, P0 ;  /* 0x00000007ff037e24 */ /* 0x000fca00080e06ff */
[----:B------:R1:W-:Y:S03]  /*0aa0*/  STG.E.U8 desc[UR8][R2.64], R5 ;  /* 0x0000000502007986 */ /* 0x0003e6000c101108 */
.L_x_5284:
[----:B------:R-:W-:-:S13]  /*0ab0*/  ISETP.GE.AND P0, PT, R13, R0, PT ;  /* 0x000000000d00720c */ /* 0x000fda0003f06270 */
[----:B------:R-:W-:Y:S05]  /*0ac0*/  @P0 BRA `(.L_x_5286) ;  /* 0x0000000000440947 */ /* 0x000fea0003800000 */
[C---:B01----:R-:W-:Y:S01]  /*0ad0*/  VIADD R2, R13.reuse, UR4 ;  /* 0x000000040d027c36 */ /* 0x043fe20008000000 */
[----:B------:R-:W-:Y:S01]  /*0ae0*/  ULDC.64 UR6, c[0x0][0x218] ;  /* 0x0000860000067ab9 */ /* 0x000fe20000000a00 */
[----:B------:R-:W-:Y:S01]  /*0af0*/  IABS R5, R22 ;  /* 0x0000001600057213 */ /* 0x000fe20000000000 */
[----:B------:R-:W-:Y:S02]  /*0b00*/  VIADD R13, R13, 0x80 ;  /* 0x000000800d0d7836 */ /* 0x000fe40000000000 */
[----:B------:R-:W-:-:S05]  /*0b10*/  IADD3 R2, P0, R2, UR6, RZ ;  /* 0x0000000602027c10 */ /* 0x000fca000ff1e0ff */
[----:B------:R-:W-:-:S05]  /*0b20*/  IMAD.X R3, RZ, RZ, UR7, P0 ;  /* 0x00000007ff037e24 */ /* 0x000fca00080e06ff */
[----:B------:R1:W-:Y:S03]  /*0b30*/  STG.E.U8 desc[UR8][R2.64], R5 ;  /* 0x0000000502007986 */ /* 0x0003e6000c101108 */
.L_x_5285:
[----:B------:R-:W-:-:S13]  /*0b40*/  ISETP.GE.AND P0, PT, R13, R0, PT ;  /* 0x000000000d00720c */ /* 0x000fda0003f06270 */
[----:B------:R-:W-:Y:S05]  /*0b50*/  @P0 BREAK B1 ;  /* 0x0000000000010942 */ /* 0x000fea0003800000 */
[----:B------:R-:W-:Y:S05]  /*0b60*/  @P0 BRA `(.L_x_5287) ;  /* 0x0000000000440947 */ /* 0x000fea0003800000 */
[C---:B01----:R-:W-:Y:S01]  /*0b70*/  VIADD R2, R13.reuse, UR4 ;  /* 0x000000040d027c36 */ /* 0x043fe20008000000 */
[----:B------:R-:W-:Y:S01]  /*0b80*/  ULDC.64 UR6, c[0x0][0x218] ;  /* 0x0000860000067ab9 */ /* 0x000fe20000000a00 */
[----:B-----5:R-:W-:Y:S01]  /*0b90*/  IABS R5, R16 ;  /* 0x0000001000057213 */ /* 0x020fe20000000000 */
[----:B------:R-:W-:Y:S02]  /*0ba0*/  VIADD R13, R13, 0x80 ;  /* 0x000000800d0d7836 */ /* 0x000fe40000000000 */
[----:B------:R-:W-:-:S05]  /*0bb0*/  IADD3 R2, P0, R2, UR6, RZ ;  /* 0x0000000602027c10 */ /* 0x000fca000ff1e0ff */
[----:B------:R-:W-:-:S05]  /*0bc0*/  IMAD.X R3, RZ, RZ, UR7, P0 ;  /* 0x00000007ff037e24 */ /* 0x000fca00080e06ff */
[----:B------:R2:W-:Y:S03]  /*0bd0*/  STG.E.U8 desc[UR8][R2.64], R5 ;  /* 0x0000000502007986 */ /* 0x0005e6000c101108 */
.L_x_5286:
[----:B------:R-:W-:Y:S05]  /*0be0*/  BSYNC B1 ;  /* 0x0000000000017941 */ /* 0x000fea0003800000 */
.L_x_5282:
[----:B------:R-:W-:-:S13]  /*0bf0*/  ISETP.GE.AND P0, PT, R13, R0, PT ;  /* 0x000000000d00720c */ /* 0x000fda0003f06270 */
[----:B012---:R-:W0:Y:S01]  /*0c00*/  @!P0 LDC.64 R4, c[0x0][0x218] ;  /* 0x00008600ff048b82 */ /* 0x007e220000000a00 */
[C---:B------:R-:W-:Y:S01]  /*0c10*/  @!P0 VIADD R3, R13.reuse, UR4 ;  /* 0x000000040d038c36 */ /* 0x040fe20008000000 */
[----:B------:R-:W-:Y:S01]  /*0c20*/  @!P0 IABS R11, R11 ;  /* 0x0000000b000b8213 */ /* 0x000fe20000000000 */
[----:B------:R-:W-:-:S03]  /*0c30*/  @!P0 VIADD R13, R13, 0x80 ;  /* 0x000000800d0d8836 */ /* 0x000fc60000000000 */
[----:B0-----:R-:W-:-:S05]  /*0c40*/  @!P0 IADD3 R2, P1, R3, R4, RZ ;  /* 0x0000000403028210 */ /* 0x001fca0007f3e0ff */
[----:B------:R-:W-:Y:S02]  /*0c50*/  @!P0 IMAD.X R3, RZ, RZ, R5, P1 ;  /* 0x000000ffff038224 */ /* 0x000fe400008e0605 */
[----:B------:R-:W-:-:S05]  /*0c60*/  @!P0 IMAD.MOV.U32 R5, RZ, RZ, R11 ;  /* 0x000000ffff058224 */ /* 0x000fca00078e000b */
[----:B------:R2:W-:Y:S02]  /*0c70*/  @!P0 STG.E.U8 desc[UR8][R2.64], R5 ;  /* 0x0000000502008986 */ /* 0x0005e4000c101108 */
.L_x_5287:
[----:B------:R-:W-:Y:S05]  /*0c80*/  BSYNC B0 ;  /* 0x0000000000007941 */ /* 0x000fea0003800000 */
.L_x_5281:
[----:B------:R-:W-:Y:S05]  /*0c90*/  WARPSYNC.ALL ;  /* 0x0000000000007948 */ /* 0x000fea0003800000 */
[----:B------:R-:W-:-:S13]  /*0ca0*/  ISETP.GE.AND P0, PT, R13, R0, PT ;  /* 0x000000000d00720c */ /* 0x000fda0003f06270 */
[----:B------:R-:W-:Y:S05]  /*0cb0*/  @P0 EXIT ;  /* 0x000000000000094d */ /* 0x000fea0003800000 */
[----:B012---:R-:W-:Y:S01]  /*0cc0*/  VIADD R2, R13, UR4 ;  /* 0x000000040d027c36 */ /* 0x007fe20008000000 */
[----:B------:R-:W-:Y:S01]  /*0cd0*/  ULDC.64 UR6, c[0x0][0x218] ;  /* 0x0000860000067ab9 */ /* 0x000fe20000000a00 */
[----:B-----5:R-:W-:-:S03]  /*0ce0*/  IABS R5, R10 ;  /* 0x0000000a00057213 */ /* 0x020fc60000000000 */
[----:B------:R-:W-:-:S05]  /*0cf0*/  IADD3 R2, P0, R2, UR6, RZ ;  /* 0x0000000602027c10 */ /* 0x000fca000ff1e0ff */
[----:B------:R-:W-:-:S05]  /*0d00*/  IMAD.X R3, RZ, RZ, UR7, P0 ;  /* 0x00000007ff037e24 */ /* 0x000fca00080e06ff */
[----:B------:R-:W-:Y:S01]  /*0d10*/  STG.E.U8 desc[UR8][R2.64], R5 ;  /* 0x0000000502007986 */ /* 0x000fe2000c101108 */
[----:B------:R-:W-:Y:S05]  /*0d20*/  EXIT ;  /* 0x000000000000794d */ /* 0x000fea0003800000 */
.L_x_5288:
        /* <DEDUP_REMOVED lines=13> */
.L_x_5962:


//--------------------- .text._ZN2at6native29vectorized_elementwise_kernelILi4ENS0_10AbsFunctorIaEESt5arrayIPcLm2EEEEviT0_T1_ --------------------------
	.section	.text._ZN2at6native29vectorized_elementwise_kernelILi4ENS0_10AbsFunctorIaEESt5arrayIPcLm2EEEEviT0_T1_,"ax",@progbits
	.align	128
        .global         _ZN2at6native29vectorized_elementwise_kernelILi4ENS0_10AbsFunctorIaEESt5arrayIPcLm2EEEEviT0_T1_
        .type           _ZN2at6native29vectorized_elementwise_kernelILi4ENS0_10AbsFunctorIaEESt5arrayIPcLm2EEEEviT0_T1_,@function
        .size           _ZN2at6native29vectorized_elementwise_kernelILi4ENS0_10AbsFunctorIaEESt5arrayIPcLm2EEEEviT0_T1_,(.L_x_5963 - _ZN2at6native29vectorized_elementwise_kernelILi4ENS0_10AbsFunctorIaEESt5arrayIPcLm2EEEEviT0_T1_)
        .other          _ZN2at6native29vectorized_elementwise_kernelILi4ENS0_10AbsFunctorIaEESt5arrayIPcLm2EEEEviT0_T1_,@"STO_CUDA_ENTRY STV_DEFAULT"
_ZN2at6native29vectorized_elementwise_kernelILi4ENS0_10AbsFunctorIaEESt5arrayIPcLm2EEEEviT0_T1_:
.text._ZN2at6native29vectorized_elementwise_kernelILi4ENS0_10AbsFunctorIaEESt5arrayIPcLm2EEEEviT0_T1_:
        /* <DEDUP_REMOVED lines=22> */
[----:B------:R-:W-:Y:S02]  /*0160*/  SHF.R.S32.HI R7, RZ, 0x1f, R6 ;  /* 0x0000001fff077819 */ /* 0x000fe40000011406 */
[----:B------:R-:W-:Y:S02]  /*0170*/  PRMT R8, R2, 0x9991, RZ ;  /* 0x0000999102087816 */ /* 0x000fe400000000ff */
[C---:B---3--:R-:W-:Y:S01]  /*0180*/  PRMT R12, R3.reuse, 0xaaa2, RZ ;  /* 0x0000aaa2030c7816 */ /* 0x048fe200000000ff */
[----:B------:R-:W-:Y:S01]  /*0190*/  IMAD.IADD R6, R6, 0x1, R7 ;  /* 0x0000000106067824 */ /* 0x000fe200078e0207 */
[----:B------:R-:W-:-:S02]  /*01a0*/  PRMT R10, R3, 0x9991, RZ ;  /* 0x00009991030a7816 */ /* 0x000fc400000000ff */
[----:B------:R-:W-:Y:S02]  /*01b0*/  PRMT R2, R2, 0xbbb3, RZ ;  /* 0x0000bbb302027816 */ /* 0x000fe400000000ff */
[----:B------:R-:W-:Y:S01]  /*01c0*/  LOP3.LUT R11, R6, R7, RZ, 0x3c, !PT ;  /* 0x00000007060b7212 */ /* 0x000fe200078e3cff */
[----:B------:R-:W-:Y:S01]  /*01d0*/  IMAD.MOV.U32 R6, RZ, RZ, R9 ;  /* 0x000000ffff067224 */ /* 0x000fe200078e0009 */
[----:B------:R-:W-:Y:S02]  /*01e0*/  SHF.R.S32.HI R7, RZ, 0x1f, R8 ;  /* 0x0000001fff077819 */ /* 0x000fe40000011408 */
[C---:B------:R-:W-:Y:S02]  /*01f0*/  PRMT R9, R3.reuse, 0x8880, RZ ;  /* 0x0000888003097816 */ /* 0x040fe400000000ff */
[----:B------:R-:W-:Y:S01]  /*0200*/  SHF.R.S32.HI R5, RZ, 0x1f, R6 ;  /* 0x0000001fff057819 */ /* 0x000fe20000011406 */
[----:B------:R-:W-:Y:S01]  /*0210*/  IMAD.IADD R8, R8, 0x1, R7 ;  /* 0x0000000108087824 */ /* 0x000fe200078e0207 */
[----:B------:R-:W-:-:S03]  /*0220*/  PRMT R3, R3, 0xbbb3, RZ ;  /* 0x0000bbb303037816 */ /* 0x000fc600000000ff */
[----:B------:R-:W-:Y:S01]  /*0230*/  IMAD.IADD R4, R6, 0x1, R5 ;  /* 0x0000000106047824 */ /* 0x000fe200078e0205 */
[----:B------:R-:W-:Y:S02]  /*0240*/  SHF.R.S32.HI R6, RZ, 0x1f, R9 ;  /* 0x0000001fff067819 */ /* 0x000fe40000011409 */
[----:B------:R-:W-:Y:S02]  /*0250*/  LOP3.LUT R8, R8, R7, RZ, 0x3c, !PT ;  /* 0x0000000708087212 */ /* 0x000fe400078e3cff */
[----:B------:R-:W-:Y:S01]  /*0260*/  LOP3.LUT R4, R4, R5, RZ, 0x3c, !PT ;  /* 0x0000000504047212 */ /* 0x000fe200078e3cff */
[----:B------:R-:W-:Y:S01]  /*0270*/  IMAD.IADD R9, R9, 0x1, R6 ;  /* 0x0000000109097824 */ /* 0x000fe200078e0206 */
[----:B------:R-:W-:Y:S01]  /*0280*/  PRMT R13, R8, 0x7604, R11 ;  /* 0x00007604080d7816 */ /* 0x000fe2000000000b */
[----:B------:R-:W-:Y:S01]  /*0290*/  IMAD.MOV.U32 R5, RZ, RZ, R12 ;  /* 0x000000ffff057224 */ /* 0x000fe200078e000c */
[----:B------:R-:W-:Y:S02]  /*02a0*/  SHF.R.S32.HI R7, RZ, 0x1f, R10 ;  /* 0x0000001fff077819 */ /* 0x000fe4000001140a */
[----:B------:R-:W-:-:S02]  /*02b0*/  LOP3.LUT R11, R9, R6, RZ, 0x3c, !PT ;  /* 0x00000006090b7212 */ /* 0x000fc400078e3cff */
[----:B------:R-:W-:Y:S01]  /*02c0*/  SHF.R.S32.HI R6, RZ, 0x1f, R5 ;  /* 0x0000001fff067819 */ /* 0x000fe20000011405 */
[----:B------:R-:W-:Y:S01]  /*02d0*/  IMAD.IADD R10, R10, 0x1, R7 ;  /* 0x000000010a0a7824 */ /* 0x000fe200078e0207 */
[----:B------:R-:W-:Y:S02]  /*02e0*/  SHF.R.S32.HI R8, RZ, 0x1f, R3 ;  /* 0x0000001fff087819 */ /* 0x000fe40000011403 */
[----:B------:R-:W-:Y:S01]  /*02f0*/  PRMT R13, R4, 0x7054, R13 ;  /* 0x00007054040d7816 */ /* 0x000fe2000000000d */
[----:B------:R-:W-:Y:S01]  /*0300*/  IMAD.IADD R5, R5, 0x1, R6 ;  /* 0x0000000105057824 */ /* 0x000fe200078e0206 */
[----:B------:R-:W-:Y:S01]  /*0310*/  LOP3.LUT R10, R10, R7, RZ, 0x3c, !PT ;  /* 0x000000070a0a7212 */ /* 0x000fe200078e3cff */
[----:B------:R-:W-:Y:S02]  /*0320*/  IMAD.IADD R7, R3, 0x1, R8 ;  /* 0x0000000103077824 */ /* 0x000fe400078e0208 */
[----:B------:R-:W-:Y:S01]  /*0330*/  IMAD.U32 R3, RZ, RZ, UR6 ;  /* 0x00000006ff037e24 */ /* 0x000fe2000f8e00ff */
[----:B------:R-:W-:-:S02]  /*0340*/  LOP3.LUT R9, R5, R6, RZ, 0x3c, !PT ;  /* 0x0000000605097212 */ /* 0x000fc400078e3cff */
[----:B------:R-:W-:Y:S02]  /*0350*/  SHF.R.S32.HI R5, RZ, 0x1f, R2 ;  /* 0x0000001fff057819 */ /* 0x000fe40000011402 */
[----:B------:R-:W-:Y:S02]  /*0360*/  PRMT R10, R10, 0x7604, R11 ;  /* 0x000076040a0a7816 */ /* 0x000fe4000000000b */
[----:B------:R-:W-:Y:S01]  /*0370*/  LOP3.LUT R7, R7, R8, RZ, 0x3c, !PT ;  /* 0x0000000807077212 */ /* 0x000fe200078e3cff */
[----:B------:R-:W-:Y:S01]  /*0380*/  IMAD.IADD R6, R2, 0x1, R5 ;  /* 0x0000000102067824 */ /* 0x000fe200078e0205 */
[----:B------:R-:W-:Y:S01]  /*0390*/  PRMT R10, R9, 0x7054, R10 ;  /* 0x00007054090a7816 */ /* 0x000fe2000000000a */
[----:B------:R-:W-:-:S03]  /*03a0*/  IMAD.U32 R2, RZ, RZ, UR5 ;  /* 0x00000005ff027e24 */ /* 0x000fc6000f8e00ff */
[----:B------:R-:W-:Y:S01]  /*03b0*/  LOP3.LUT R6, R6, R5, RZ, 0x3c, !PT ;  /* 0x0000000506067212 */ /* 0x000fe200078e3cff */
[----:B------:R-:W-:Y:S01]  /*03c0*/  IMAD.WIDE R2, R0, 0x4, R2 ;  /* 0x0000000400027825 */ /* 0x000fe200078e0202 */
[----:B------:R-:W-:Y:S02]  /*03d0*/  PRMT R7, R7, 0x654, R10 ;  /* 0x0000065407077816 */ /* 0x000fe4000000000a */
[----:B------:R-:W-:-:S03]  /*03e0*/  PRMT R13, R6, 0x654, R13 ;  /* 0x00000654060d7816 */ /* 0x000fc6000000000d */
[----:B------:R-:W-:Y:S04]  /*03f0*/  STG.E desc[UR8][R2.64+0x200], R7 ;  /* 0x0002000702007986 */ /* 0x000fe8000c101908 */
[----:B------:R-:W-:Y:S01]  /*0400*/  STG.E desc[UR8][R2.64], R13 ;  /* 0x0000000d02007986 */ /* 0x000fe2000c101908 */
[----:B------:R-:W-:Y:S05]  /*0410*/  EXIT ;  /* 0x000000000000794d */ /* 0x000fea0003800000 */
.L_x_5289:
        /* <DEDUP_REMOVED lines=16> */
[C---:B------:R-:W-:Y:S01]  /*0520*/  @!P1 VIADD R9, R21.reuse, UR4 ;  /* 0x0000000415099c36 */ /* 0x040fe20008000000 */
[----:B------:R-:W0:Y:S01]  /*0530*/  @!P1 LDC.64 R18, c[0x0][0x220] ;  /* 0x00008800ff129b82 */ /* 0x000e220000000a00 */
[----:B------:R-:W-:Y:S01]  /*0540*/  @!P1 VIADD R21, R21, 0x80 ;  /* 0x0000008015159836 */ /* 0x000fe20000000000 */
[----:B-1----:R-:W-:-:S04]  /*0550*/  @!P6 IADD3 R6, P5, R7, R4, RZ ;  /* 0x000000040706e210 */ /* 0x002fc80007fbe0ff */
[----:B------:R-:W-:Y:S01]  /*0560*/  ISETP.GE.AND P2, PT, R21, R0, PT ;  /* 0x000000001500720c */ /* 0x000fe20003f46270 */
[----:B------:R-:W-:-:S05]  /*0570*/  @!P6 IMAD.X R7, RZ, RZ, R5, P5 ;  /* 0x000000ffff07e224 */ /* 0x000fca00028e0605 */
[----:B------:R-:W5:Y:S07]  /*0580*/  @!P6 LDG.E.S8 R12, desc[UR8][R6.64] ;  /* 0x00000008060ce981 */ /* 0x000f6e000c1e1300 */
        /* <DEDUP_REMOVED lines=24> */
[----:B------:R-:W-:-:S04]  /*0710*/  IMAD.MOV.U32 R22, RZ, RZ, RZ ;  /* 0x000000ffff167224 */ /* 0x000fc800078e00ff */
[----:B------:R-:W-:Y:S02]  /*0720*/  @!P3 IMAD.X R9, RZ, RZ, R9, P1 ;  /* 0x000000ffff09b224 */ /* 0x000fe400008e0609 */
[----:B------:R-:W-:Y:S01]  /*0730*/  IMAD.MOV.U32 R20, RZ, RZ, RZ ;  /* 0x000000ffff147224 */ /* 0x000fe200078e00ff */
[----:B---3--:R-:W-:Y:S01]  /*0740*/  @!P5 IADD3 R4, P1, R23, R4, RZ ;  /* 0x000000041704d210 */ /* 0x008fe20007f3e0ff */
[----:B------:R-:W-:Y:S01]  /*0750*/  @!P6 VIADD R21, R21, UR4 ;  /* 0x000000041515ec36 */ /* 0x000fe20008000000 */
[----:B------:R0:W5:Y:S03]  /*0760*/  @!P3 LDG.E.S8 R22, desc[UR8][R8.64] ;  /* 0x000000080816b981 */ /* 0x000166000c1e1300 */
[----:B------:R-:W-:Y:S01]  /*0770*/  @!P5 IMAD.X R5, RZ, RZ, R5, P1 ;  /* 0x000000ffff05d224 */ /* 0x000fe200008e0605 */
        /* <DEDUP_REMOVED lines=36> */
.L_x_5292:
[----:B------:R-:W-:-:S13]  /*09c0*/  ISETP.GE.AND P0, PT, R13, R0, PT ;  /* 0x000000000d00720c */ /* 0x000fda0003f06270 */
[----:B------:R-:W-:Y:S05]  /*09d0*/  @P0 BRA `(.L_x_5294) ;  /* 0x0000000000400947 */ /* 0x000fea0003800000 */
[C---:B0-----:R-:W-:Y:S01]  /*09e0*/  VIADD R2, R13.reuse, UR4 ;  /* 0x000000040d027c36 */ /* 0x041fe20008000000 */
[----:B------:R-:W-:Y:S01]  /*09f0*/  ULDC.64 UR6, c[0x0][0x218] ;  /* 0x0000860000067ab9 */ /* 0x000fe20000000a00 */
[----:B-----5:R-:W-:Y:S01]  /*0a00*/  IABS R5, R20 ;  /* 0x0000001400057213 */ /* 0x020fe20000000000 */
[----:B------:R-:W-:Y:S02]  /*0a10*/  VIADD R13, R13, 0x80 ;  /* 0x000000800d0d7836 */ /* 0x000fe40000000000 */
[----:B------:R-:W-:-:S05]  /*0a20*/  IADD3 R2, P0, R2, UR6, RZ ;  /* 0x0000000602027c10 */ /* 0x000fca000ff1e0ff */
[----:B------:R-:W-:-:S05]  /*0a30*/  IMAD.X R3, RZ, RZ, UR7, P0 ;  /* 0x00000007ff037e24 */ /* 0x000fca00080e06ff */
[----:B------:R1:W-:Y:S03]  /*0a40*/  STG.E.U8 desc[UR8][R2.64], R5 ;  /* 0x0000000502007986 */ /* 0x0003e6000c101108 */
.L_x_5293:
        /* <DEDUP_REMOVED lines=9> */
.L_x_5294:
        /* <DEDUP_REMOVED lines=10> */
.L_x_5295:
[----:B------:R-:W-:Y:S05]  /*0b80*/  BSYNC B1 ;  /* 0x0000000000017941 */ /* 0x000fea0003800000 */
.L_x_5291:
        /* <DEDUP_REMOVED lines=9> */
.L_x_5296:
[----:B------:R-:W-:Y:S05]  /*0c20*/  BSYNC B0 ;  /* 0x0000000000007941 */ /* 0x000fea0003800000 */
.L_x_5290:
        /* <DEDUP_REMOVED lines=10> */
.L_x_5297:
        /* <DEDUP_REMOVED lines=11> */
.L_x_5963:


//--------------------- .text._ZN2at6native29vectorized_elementwise_kernelILi8ENS0_10AbsFunctorIaEESt5arrayIPcLm2EEEEviT0_T1_ --------------------------
	.section	.text._ZN2at6native29vectorized_elementwise_kernelILi8ENS0_10AbsFunctorIaEESt5arrayIPcLm2EEEEviT0_T1_,"ax",@progbits
	.align	128
        .global         _ZN2at6native29vectorized_elementwise_kernelILi8ENS0_10AbsFunctorIaEESt5arrayIPcLm2EEEEviT0_T1_
        .type           _ZN2at6native29vectorized_elementwise_kernelILi8ENS0_10AbsFunctorIaEESt5arrayIPcLm2EEEEviT0_T1_,@function
        .size           _ZN2at6native29vectorized_elementwise_kernelILi8ENS0_10AbsFunctorIaEESt5arrayIPcLm2EEEEviT0_T1_,(.L_x_5964 - _ZN2at6native29vectorized_elementwise_kernelILi8ENS0_10AbsFunctorIaEESt5arrayIPcLm2EEEEviT0_T1_)
        .other          _ZN2at6native29vectorized_elementwise_kernelILi8ENS0_10AbsFunctorIaEESt5arrayIPcLm2EEEEviT0_T1_,@"STO_CUDA_ENTRY STV_DEFAULT"
_ZN2at6native29vectorized_elementwise_kernelILi8ENS0_10AbsFunctorIaEESt5arrayIPcLm2EEEEviT0_T1_:
.text._ZN2at6native29vectorized_elementwise_kernelILi8ENS0_10AbsFunctorIaEESt5arrayIPcLm2EEEEviT0_T1_:
        /* <DEDUP_REMOVED lines=20> */
[----:B------:R-:W-:Y:S02]  /*0140*/  PRMT R11, R2, 0x7732, RZ ;  /* 0x00007732020b7816 */ /* 0x000fe400000000ff */
[----:B------:R-:W-:Y:S02]  /*0150*/  PRMT R4, R10, 0x8880, RZ ;  /* 0x000088800a047816 */ /* 0x000fe400000000ff */
[C---:B------:R-:W-:Y:S02]  /*0160*/  PRMT R13, R3.reuse, 0x7732, RZ ;  /* 0x00007732030d7816 */ /* 0x040fe400000000ff */
[----:B------:R-:W-:Y:S02]  /*0170*/  LOP3.LUT R12, R3, 0xffff, RZ, 0xc0, !PT ;  /* 0x0000ffff030c7812 */ /* 0x000fe400078ec0ff */
[----:B------:R-:W-:-:S02]  /*0180*/  SHF.R.S32.HI R5, RZ, 0x1f, R4 ;  /* 0x0000001fff057819 */ /* 0x000fc40000011404 */
[----:B------:R-:W-:Y:S02]  /*0190*/  PRMT R3, R11, 0x8880, RZ ;  /* 0x000088800b037816 */ /* 0x000fe400000000ff */
[----:B------:R-:W-:Y:S01]  /*01a0*/  PRMT R8, R13, 0x8880, RZ ;  /* 0x000088800d087816 */ /* 0x000fe200000000ff */
[----:B------:R-:W-:Y:S01]  /*01b0*/  IMAD.IADD R2, R4, 0x1, R5 ;  /* 0x0000000104027824 */ /* 0x000fe200078e0205 */
[----:B------:R-:W-:Y:S02]  /*01c0*/  PRMT R6, R12, 0x8880, RZ ;  /* 0x000088800c067816 */ /* 0x000fe400000000ff */
[----:B------:R-:W-:Y:S02]  /*01d0*/  SHF.R.S32.HI R4, RZ, 0x1f, R3 ;  /* 0x0000001fff047819 */ /* 0x000fe40000011403 */
[----:B------:R-:W-:Y:S02]  /*01e0*/  SHF.R.S32.HI R9, RZ, 0x1f, R8 ;  /* 0x0000001fff097819 */ /* 0x000fe40000011408 */
[----:B------:R-:W-:-:S02]  /*01f0*/  SHF.R.S32.HI R7, RZ, 0x1f, R6 ;  /* 0x0000001fff077819 */ /* 0x000fc40000011406 */
[----:B------:R-:W-:Y:S01]  /*0200*/  LOP3.LUT R2, R2, 0xff, R5, 0x48, !PT ;  /* 0x000000ff02027812 */ /* 0x000fe200078e4805 */
[--C-:B------:R-:W-:Y:S02]  /*0210*/  IMAD.IADD R5, R3, 0x1, R4.reuse ;  /* 0x0000000103057824 */ /* 0x100fe400078e0204 */
[----:B------:R-:W-:Y:S02]  /*0220*/  IMAD.IADD R8, R8, 0x1, R9 ;  /* 0x0000000108087824 */ /* 0x000fe400078e0209 */
[----:B------:R-:W-:Y:S01]  /*0230*/  IMAD.IADD R6, R6, 0x1, R7 ;  /* 0x0000000106067824 */ /* 0x000fe200078e0207 */
[----:B------:R-:W-:Y:S02]  /*0240*/  LOP3.LUT R4, R5, 0xff, R4, 0x48, !PT ;  /* 0x000000ff05047812 */ /* 0x000fe400078e4804 */
[----:B------:R-:W-:Y:S02]  /*0250*/  LOP3.LUT R5, R8, 0xff, R9, 0x48, !PT ;  /* 0x000000ff08057812 */ /* 0x000fe400078e4809 */
[----:B------:R-:W-:-:S02]  /*0260*/  LOP3.LUT R3, R6, 0xff, R7, 0x48, !PT ;  /* 0x000000ff06037812 */ /* 0x000fc400078e4807 */
[----:B------:R-:W-:Y:S02]  /*0270*/  SHF.R.U32.HI R8, RZ, 0x8, R12 ;  /* 0x00000008ff087819 */ /* 0x000fe4000001160c */
[----:B------:R-:W-:Y:S02]  /*0280*/  SHF.R.U32.HI R6, RZ, 0x8, R10 ;  /* 0x00000008ff067819 */ /* 0x000fe4000001160a */
[----:B------:R-:W-:Y:S02]  /*0290*/  SHF.R.U32.HI R7, RZ, 0x8, R11 ;  /* 0x00000008ff077819 */ /* 0x000fe4000001160b */
[----:B------:R-:W-:Y:S02]  /*02a0*/  SHF.R.U32.HI R9, RZ, 0x8, R13 ;  /* 0x00000008ff097819 */ /* 0x000fe4000001160d */
[----:B------:R-:W-:Y:S02]  /*02b0*/  LOP3.LUT R8, R8, 0xffff, RZ, 0xc0, !PT ;  /* 0x0000ffff08087812 */ /* 0x000fe400078ec0ff */
[----:B------:R-:W-:-:S02]  /*02c0*/  LOP3.LUT R6, R6, 0xffff, RZ, 0xc0, !PT ;  /* 0x0000ffff06067812 */ /* 0x000fc400078ec0ff */
[----:B------:R-:W-:Y:S02]  /*02d0*/  LOP3.LUT R7, R7, 0xffff, RZ, 0xc0, !PT ;  /* 0x0000ffff07077812 */ /* 0x000fe400078ec0ff */
[----:B------:R-:W-:Y:S02]  /*02e0*/  LOP3.LUT R9, R9, 0xffff, RZ, 0xc0, !PT ;  /* 0x0000ffff09097812 */ /* 0x000fe400078ec0ff */
[----:B------:R-:W-:Y:S02]  /*02f0*/  PRMT R10, R8, 0x8880, RZ ;  /* 0x00008880080a7816 */ /* 0x000fe400000000ff */
[----:B------:R-:W-:Y:S02]  /*0300*/  PRMT R6, R6, 0x8880, RZ ;  /* 0x0000888006067816 */ /* 0x000fe400000000ff */
[----:B------:R-:W-:Y:S02]  /*0310*/  PRMT R8, R7, 0x8880, RZ ;  /* 0x0000888007087816 */ /* 0x000fe400000000ff */
[----:B------:R-:W-:-:S02]  /*0320*/  PRMT R12, R9, 0x8880, RZ ;  /* 0x00008880090c7816 */ /* 0x000fc400000000ff */
[----:B------:R-:W-:Y:S02]  /*0330*/  SHF.R.S32.HI R7, RZ, 0x1f, R6 ;  /* 0x0000001fff077819 */ /* 0x000fe40000011406 */
[----:B------:R-:W-:Y:S02]  /*0340*/  SHF.R.S32.HI R11, RZ, 0x1f, R10 ;  /* 0x0000001fff0b7819 */ /* 0x000fe4000001140a */
[----:B------:R-:W-:Y:S01]  /*0350*/  SHF.R.S32.HI R9, RZ, 0x1f, R8 ;  /* 0x0000001fff097819 */ /* 0x000fe20000011408 */
[----:B------:R-:W-:Y:S01]  /*0360*/  IMAD.IADD R6, R6, 0x1, R7 ;  /* 0x0000000106067824 */ /* 0x000fe200078e0207 */
[----:B------:R-:W-:Y:S01]  /*0370*/  SHF.R.S32.HI R13, RZ, 0x1f, R12 ;  /* 0x0000001fff0d7819 */ /* 0x000fe2000001140c */
[----:B------:R-:W-:Y:S02]  /*0380*/  IMAD.IADD R10, R10, 0x1, R11 ;  /* 0x000000010a0a7824 */ /* 0x000fe400078e020b */
[----:B------:R-:W-:Y:S01]  /*0390*/  IMAD.IADD R8, R8, 0x1, R9 ;  /* 0x0000000108087824 */ /* 0x000fe200078e0209 */
[----:B------:R-:W-:Y:S01]  /*03a0*/  LOP3.LUT R15, R6, 0xffff, R7, 0x48, !PT ;  /* 0x0000ffff060f7812 */ /* 0x000fe200078e4807 */
[----:B------:R-:W-:Y:S01]  /*03b0*/  IMAD.IADD R12, R12, 0x1, R13 ;  /* 0x000000010c0c7824 */ /* 0x000fe200078e020d */
[----:B------:R-:W-:Y:S01]  /*03c0*/  LOP3.LUT R10, R10, 0xffff, R11, 0x48, !PT ;  /* 0x0000ffff0a0a7812 */ /* 0x000fe200078e480b */
[----:B------:R-:W-:Y:S01]  /*03d0*/  IMAD.U32 R6, RZ, RZ, UR5 ;  /* 0x00000005ff067e24 */ /* 0x000fe2000f8e00ff */
[----:B------:R-:W-:Y:S01]  /*03e0*/  LOP3.LUT R9, R8, 0xffff, R9, 0x48, !PT ;  /* 0x0000ffff08097812 */ /* 0x000fe200078e4809 */
[----:B------:R-:W-:Y:S01]  /*03f0*/  IMAD.U32 R7, RZ, RZ, UR6 ;  /* 0x00000006ff077e24 */ /* 0x000fe2000f8e00ff */
[----:B------:R-:W-:-:S02]  /*0400*/  LOP3.LUT R12, R12, 0xffff, R13, 0x48, !PT ;  /* 0x0000ffff0c0c7812 */ /* 0x000fc400078e480d */
[----:B------:R-:W-:Y:S02]  /*0410*/  PRMT R15, R15, 0x7604, R2 ;  /* 0x000076040f0f7816 */ /* 0x000fe40000000002 */
[----:B------:R-:W-:Y:S01]  /*0420*/  PRMT R10, R10, 0x7604, R3 ;  /* 0x000076040a0a7816 */ /* 0x000fe20000000003 */
[----:B------:R-:W-:Y:S01]  /*0430*/  IMAD.WIDE R2, R0, 0x8, R6 ;  /* 0x0000000800027825 */ /* 0x000fe200078e0206 */
[----:B------:R-:W-:Y:S02]  /*0440*/  PRMT R4, R9, 0x7604, R4 ;  /* 0x0000760409047816 */ /* 0x000fe40000000004 */
[----:B------:R-:W-:Y:S02]  /*0450*/  PRMT R5, R12, 0x7604, R5 ;  /* 0x000076040c057816 */ /* 0x000fe40000000005 */
[----:B------:R-:W-:Y:S02]  /*0460*/  PRMT R4, R15, 0x5410, R4 ;  /* 0x000054100f047816 */ /* 0x000fe40000000004 */
[----:B------:R-:W-:-:S05]  /*0470*/  PRMT R5, R10, 0x5410, R5 ;  /* 0x000054100a057816 */ /* 0x000fca0000000005 */
[----:B------:R-:W-:Y:S01]  /*0480*/  STG.E.64 desc[UR8][R2.64], R4 ;  /* 0x0000000402007986 */ /* 0x000fe2000c101b08 */
[----:B------:R-:W-:Y:S05]  /*0490*/  EXIT ;  /* 0x000000000000794d */ /* 0x000fea0003800000 */
.L_x_5298:
        /* <DEDUP_REMOVED lines=90> */
.L_x_5301:
        /* <DEDUP_REMOVED lines=9> */
.L_x_5302:
        /* <DEDUP_REMOVED lines=9> */
.L_x_5303:
        /* <DEDUP_REMOVED lines=10> */
.L_x_5304:
[----:B------:R-:W-:Y:S05]  /*0c00*/  BSYNC B1 ;  /* 0x0000000000017941 */ /* 0x000fea0003800000 */
.L_x_5300:
        /* <DEDUP_REMOVED lines=9> */
.L_x_5305:
[----:B------:R-:W-:Y:S05]  /*0ca0*/  BSYNC B0 ;  /* 0x0000000000007941 */ /* 0x000fea0003800000 */
.L_x_5299:
        /* <DEDUP_REMOVED lines=10> */
.L_x_5306:
        /* <DEDUP_REMOVED lines=11> */
.L_x_5964:


//--------------------- .text._ZN2at6native18elementwise_kernelILi128ELi4EZNS0_15gpu_kernel_implINS0_10AbsFunctorIhEEEEvRNS_18TensorIteratorBaseERKT_EUliE_EEviT1_ --------------------------
	.section	.text._ZN2at6native18elementwise_kernelILi128ELi4EZNS0_15gpu_kernel_implINS0_10AbsFunctorIhEEEEvRNS_18TensorIteratorBaseERKT_EUliE_EEviT1_,"ax",@progbits
	.align	128
        .global         _ZN2at6native18elementwise_kernelILi128ELi4EZNS0_15gpu_kernel_implINS0_10AbsFunctorIhEEEEvRNS_18TensorIteratorBaseERKT_EUliE_EEviT1_
        .type           _ZN2at6native18elementwise_kernelILi128ELi4EZNS0_15gpu_kernel_implINS0_10AbsFunctorIhEEEEvRNS_18TensorIteratorBaseERKT_EUliE_EEviT1_,@function
        .size           _ZN2at6native18elementwise_kernelILi128ELi4EZNS0_15gpu_kernel_implINS0_10AbsFunctorIhEEEEvRNS_18TensorIteratorBaseERKT_EUliE_EEviT1_,(.L_x_5965 - _ZN2at6native18elementwise_kernelILi128ELi4EZNS0_15gpu_kernel_implINS0_10AbsFunctorIhEEEEvRNS_18TensorIteratorBaseERKT_EUliE_EEviT1_)
        .other          _ZN2at6native18elementwise_kernelILi128ELi4EZNS0_15gpu_kernel_implINS0_10AbsFunctorIhEEEEvRNS_18TensorIteratorBaseERKT_EUliE_EEviT1_,@"STO_CUDA_ENTRY STV_DEFAULT"
_ZN2at6native18elementwise_kernelILi128ELi4EZNS0_15gpu_kernel_implINS0_10AbsFunctorIhEEEEvRNS_18TensorIteratorBaseERKT_EUliE_EEviT1_:
.text._ZN2at6native18elementwise_kernelILi128ELi4EZNS0_15gpu_kernel_implINS0_10AbsFunctorIhEEEEvRNS_18TensorIteratorBaseERKT_EUliE_EEviT1_:
        /* <DEDUP_REMOVED lines=313> */
.L_x_5309:
        /* <DEDUP_REMOVED lines=20> */
.L_x_5313:
[----:B------:R0:W5:Y:S01]  /*14d0*/  LDG.E.U8 R7, desc[UR36][R4.64] ;  /* 0x0000002404077981 */ /* 0x000162000c1e1100 */
[----:B------:R-:W-:Y:S05]  /*14e0*/  BRA `(.L_x_5315) ;  /* 0x0000000c00647947 */ /* 0x000fea0003800000 */
.L_x_5312:
        /* <DEDUP_REMOVED lines=8> */
.L_x_5317:
[----:B------:R3:W5:Y:S01]  /*1570*/  LDG.E.U8 R7, desc[UR36][R4.64] ;  /* 0x0000002404077981 */ /* 0x000762000c1e1100 */
[----:B------:R-:W-:Y:S05]  /*1580*/  BRA `(.L_x_5315) ;  /* 0x0000000c003c7947 */ /* 0x000fea0003800000 */
.L_x_5316:
[----:B------:R0:W5:Y:S01]  /*1590*/  LDG.E.U16 R7, desc[UR36][R4.64] ;  /* 0x0000002404077981 */ /* 0x000162000c1e1500 */
[----:B------:R-:W-:Y:S05]  /*15a0*/  BRA `(.L_x_5315) ;  /* 0x0000000c00347947 */ /* 0x000fea0003800000 */
.L_x_5311:
[----:B------:R-:W-:-:S13]  /*15b0*/  ISETP.GT.AND P0, PT, R2, 0x6, PT ;  /* 0x000000060200780c */ /* 0x000fda0003f04270 */
[----:B------:R-:W-:Y:S05]  /*15c0*/  @P0 BRA `(.L_x_5318) ;  /* 0x0000000000340947 */ /* 0x000fea0003800000 */
[----:B------:R-:W-:-:S13]  /*15d0*/  ISETP.NE.AND P0, PT, R2, 0x5, PT ;  /* 0x000000050200780c */ /* 0x000fda0003f05270 */
[----:B------:R-:W-:Y:S05]  /*15e0*/  @!P0 BRA `(.L_x_5319) ;  /* 0x0000000000188947 */ /* 0x000fea0003800000 */
[----:B------:R-:W-:-:S13]  /*15f0*/  ISETP.NE.AND P0, PT, R2, 0x6, PT ;  /* 0x000000060200780c */ /* 0x000fda0003f05270 */
[----:B------:R-:W-:Y:S05]  /*1600*/  @P0 BRA `(.L_x_5314) ;  /* 0x0000000800c80947 */ /* 0x000fea0003800000 */
[----:B------:R-:W2:Y:S02]  /*1610*/  LDG.E R2, desc[UR36][R4.64] ;  /* 0x0000002404027981 */ /* 0x000ea4000c1e1900 */
[----:B--2---:R-:W0:Y:S02]  /*1620*/  F2I.S64.TRUNC R2, R2 ;  /* 0x0000000200027311 */ /* 0x004e24000020d900 */
[----:B0-----:R-:W-:Y:S01]  /*1630*/  PRMT R7, R2, 0x7610, R7 ;  /* 0x0000761002077816 */ /* 0x001fe20000000007 */
[----:B------:R-:W-:Y:S06]  /*1640*/  BRA `(.L_x_5315) ;  /* 0x0000000c000c7947 */ /* 0x000fec0003800000 */
.L_x_5319:
[----:B------:R-:W2:Y:S02]  /*1650*/  LDG.E.U16 R2, desc[UR36][R4.64] ;  /* 0x0000002404027981 */ /* 0x000ea4000c1e1500 */
[----:B--2---:R-:W-:-:S06]  /*1660*/  HADD2.F32 R2, -RZ, R2.H0_H0 ;  /* 0x20000002ff027230 */ /* 0x004fcc0000004100 */
[----:B------:R-:W0:Y:S02]  /*1670*/  F2I.S64.TRUNC R2, R2 ;  /* 0x0000000200027311 */ /* 0x000e24000020d900 */
[----:B0-----:R-:W-:Y:S01]  /*1680*/  PRMT R7, R2, 0x7610, R7 ;  /* 0x0000761002077816 */ /* 0x001fe20000000007 */
[----:B------:R-:W-:Y:S06]  /*1690*/  BRA `(.L_x_5315) ;  /* 0x0000000800f87947 */ /* 0x000fec0003800000 */
.L_x_5318:
[----:B------:R-:W-:-:S13]  /*16a0*/  ISETP.NE.AND P0, PT, R2, 0x7, PT ;  /* 0x000000070200780c */ /* 0x000fda0003f05270 */
[----:B------:R-:W-:Y:S05]  /*16b0*/  @!P0 BRA `(.L_x_5320) ;  /* 0x0000000000348947 */ /* 0x000fea0003800000 */
        /* <DEDUP_REMOVED lines=8> */
.L_x_5321:
[----:B------:R-:W2:Y:S02]  /*1740*/  LDG.E.U16 R4, desc[UR36][R4.64] ;  /* 0x0000002404047981 */ /* 0x000ea4000c1e1500 */
[----:B--2---:R-:W-:-:S06]  /*1750*/  HADD2.F32 R2, -RZ, R4.H0_H0 ;  /* 0x20000004ff027230 */ /* 0x004fcc0000004100 */
[----:B------:R-:W0:Y:S02]  /*1760*/  F2I.S64.TRUNC R2, R2 ;  /* 0x0000000200027311 */ /* 0x000e24000020d900 */
[----:B0-----:R-:W-:Y:S01]  /*1770*/  PRMT R7, R2, 0x7610, R7 ;  /* 0x0000761002077816 */ /* 0x001fe20000000007 */
[----:B------:R-:W-:Y:S06]  /*1780*/  BRA `(.L_x_5315) ;  /* 0x0000000800bc7947 */ /* 0x000fec0003800000 */
.L_x_5320:
[----:B------:R-:W2:Y:S02]  /*1790*/  LDG.E.64 R2, desc[UR36][R4.64] ;  /* 0x0000002404027981 */ /* 0x000ea4000c1e1b00 */
[----:B--2---:R-:W0:Y:S02]  /*17a0*/  F2I.S64.F64.TRUNC R2, R2 ;  /* 0x0000000200027311 */ /* 0x004e24000030d900 */
[----:B0-----:R-:W-:Y:S01]  /*17b0*/  PRMT R7, R2, 0x7610, R7 ;  /* 0x0000761002077816 */ /* 0x001fe20000000007 */
[----:B------:R-:W-:Y:S06]  /*17c0*/  BRA `(.L_x_5315) ;  /* 0x0000000800ac7947 */ /* 0x000fec0003800000 */
.L_x_5310:
        /* <DEDUP_REMOVED lines=12> */
.L_x_5324:
[----:B------:R-:W2:Y:S02]  /*1890*/  LDG.E.64 R4, desc[UR36][R4.64] ;  /* 0x0000002404047981 */ /* 0x000ea4000c1e1b00 */
[----:B--2---:R-:W0:Y:S02]  /*18a0*/  F2I.S64.F64.TRUNC R2, R4 ;  /* 0x0000000400027311 */ /* 0x004e24000030d900 */
[----:B0-----:R-:W-:Y:S01]  /*18b0*/  PRMT R7, R2, 0x7610, R7 ;  /* 0x0000761002077816 */ /* 0x001fe20000000007 */
[----:B------:R-:W-:Y:S06]  /*18c0*/  BRA `(.L_x_5315) ;  /* 0x00000008006c7947 */ /* 0x000fec0003800000 */
.L_x_5323:
        /* <DEDUP_REMOVED lines=25> */
[----:B------:R-:W0:Y:S02]  /*1a60*/  F2I.S64.TRUNC R2, R3 ;  /* 0x0000000300027311 */ /* 0x000e24000020d900 */
[----:B0-----:R-:W-:Y:S01]  /*1a70*/  PRMT R7, R2, 0x7610, R7 ;  /* 0x0000761002077816 */ /* 0x001fe20000000007 */
[----:B------:R-:W-:Y:S06]  /*1a80*/  BRA `(.L_x_5315) ;  /* 0x0000000400fc7947 */ /* 0x000fec0003800000 */
.L_x_5326:
        /* <DEDUP_REMOVED lines=12> */
[----:B------:R-:W0:Y:S02]  /*1b50*/  F2I.S64.TRUNC R2, R2 ;  /* 0x0000000200027311 */ /* 0x000e24000020d900 */
[----:B0-----:R-:W-:Y:S01]  /*1b60*/  PRMT R7, R2, 0x7610, R7 ;  /* 0x0000761002077816 */ /* 0x001fe20000000007 */
[----:B------:R-:W-:Y:S06]  /*1b70*/  BRA `(.L_x_5315) ;  /* 0x0000000400c07947 */ /* 0x000fec0003800000 */
.L_x_5325:
[----:B------:R-:W2:Y:S02]  /*1b80*/  LDG.E.U16 R2, desc[UR36][R4.64] ;  /* 0x0000002404027981 */ /* 0x000ea4000c1e1500 */
[----:B--2---:R-:W-:-:S06]  /*1b90*/  IMAD.U32 R2, R2, 0x10000, RZ ;  /* 0x0001000002027824 */ /* 0x004fcc00078e00ff */
[----:B------:R-:W0:Y:S02]  /*1ba0*/  F2I.S64.TRUNC R2, R2 ;  /* 0x0000000200027311 */ /* 0x000e24000020d900 */
[----:B0-----:R-:W-:Y:S01]  /*1bb0*/  PRMT R7, R2, 0x7610, R7 ;  /* 0x0000761002077816 */ /* 0x001fe20000000007 */
[----:B------:R-:W-:Y:S06]  /*1bc0*/  BRA `(.L_x_5315) ;  /* 0x0000000400ac7947 */ /* 0x000fec0003800000 */
.L_x_5322:
        /* <DEDUP_REMOVED lines=10> */
.L_x_5329:
        /* <DEDUP_REMOVED lines=21> */
.L_x_5333:
[----:B------:R-:W-:Y:S05]  /*1dc0*/  BSYNC B1 ;  /* 0x0000000000017941 */ /* 0x000fea0003800000 */
.L_x_5332:
[----:B------:R-:W-:Y:S01]  /*1dd0*/  IMAD.SHL.U32 R2, R2, 0x100000, RZ ;  /* 0x0010000002027824 */ /* 0x000fe200078e00ff */
[----:B------:R-:W-:-:S04]  /*1de0*/  LEA R3, R0, 0x3b800000, 0x17 ;  /* 0x3b80000000037811 */ /* 0x000fc800078eb8ff */
[----:B------:R-:W-:-:S07]  /*1df0*/  LOP3.LUT R2, R3, R2, R4, 0xfe, !PT ;  /* 0x0000000203027212 */ /* 0x000fce00078efe04 */
.L_x_5331:
[----:B------:R-:W-:Y:S05]  /*1e00*/  BSYNC B0 ;  /* 0x0000000000007941 */ /* 0x000fea0003800000 */
.L_x_5330:
[----:B------:R-:W0:Y:S02]  /*1e10*/  F2I.S64.TRUNC R2, R2 ;  /* 0x0000000200027311 */ /* 0x000e24000020d900 */
[----:B0-----:R-:W-:Y:S01]  /*1e20*/  PRMT R7, R2, 0x7610, R7 ;  /* 0x0000761002077816 */ /* 0x001fe20000000007 */
[----:B------:R-:W-:Y:S06]  /*1e30*/  BRA `(.L_x_5315) ;  /* 0x0000000400107947 */ /* 0x000fec0003800000 */
.L_x_5328:
        /* <DEDUP_REMOVED lines=21> */
.L_x_5337:
[----:B------:R-:W-:Y:S05]  /*1f90*/  BSYNC B1 ;  /* 0x0000000000017941 */ /* 0x000fea0003800000 */
.L_x_5336:
[----:B------:R-:W-:Y:S01]  /*1fa0*/  IMAD.SHL.U32 R2, R2, 0x200000, RZ ;  /* 0x0020000002027824 */ /* 0x000fe200078e00ff */
[----:B------:R-:W-:-:S04]  /*1fb0*/  LEA R3, R0, 0x37800000, 0x17 ;  /* 0x3780000000037811 */ /* 0x000fc800078eb8ff */
[----:B------:R-:W-:-:S07]  /*1fc0*/  LOP3.LUT R2, R3, R2, R4, 0xfe, !PT ;  /* 0x0000000203027212 */ /* 0x000fce00078efe04 */
.L_x_5335:
[----:B------:R-:W-:Y:S05]  /*1fd0*/  BSYNC B0 ;  /* 0x0000000000007941 */ /* 0x000fea0003800000 */
.L_x_5334:
[----:B------:R-:W0:Y:S02]  /*1fe0*/  F2I.S64.TRUNC R2, R2 ;  /* 0x0000000200027311 */ /* 0x000e24000020d900 */
[----:B0-----:R-:W-:Y:S01]  /*1ff0*/  PRMT R7, R2, 0x7610, R7 ;  /* 0x0000761002077816 */ /* 0x001fe20000000007 */
[----:B------:R-:W-:Y:S06]  /*2000*/  BRA `(.L_x_5315) ;  /* 0x00000000009c7947 */ /* 0x000fec0003800000 */
.L_x_5327:
        /* <DEDUP_REMOVED lines=14> */
.L_x_5341:
[----:B------:R-:W-:Y:S05]  /*20f0*/  BSYNC B0 ;  /* 0x0000000000007941 */ /* 0x000fea0003800000 */
.L_x_5340:
[----:B------:R-:W0:Y:S02]  /*2100*/  F2I.S64.TRUNC R2, R2 ;  /* 0x0000000200027311 */ /* 0x000e24000020d900 */
[----:B0-----:R-:W-:Y:S01]  /*2110*/  PRMT R7, R2, 0x7610, R7 ;  /* 0x0000761002077816 */ /* 0x001fe20000000007 */
[----:B------:R-:W-:Y:S06]  /*2120*/  BRA `(.L_x_5315) ;  /* 0x0000000000547947 */ /* 0x000fec0003800000 */
.L_x_5314:
        /* <DEDUP_REMOVED lines=16> */
.L_x_5342:
[----:B------:R-:W-:Y:S01]  /*2230*/  PRMT R7, RZ, 0x7610, R7 ;  /* 0x00007610ff077816 */ /* 0x000fe20000000007 */
[----:B------:R-:W-:Y:S06]  /*2240*/  BRA `(.L_x_5315) ;  /* 0x00000000000c7947 */ /* 0x000fec0003800000 */
.L_x_5339:
[----:B------:R2:W5:Y:S01]  /*2250*/  LDG.E.U8 R7, desc[UR36][R4.64] ;  /* 0x0000002404077981 */ /* 0x000562000c1e1100 */
[----:B------:R-:W-:Y:S05]  /*2260*/  BRA `(.L_x_5315) ;  /* 0x0000000000047947 */ /* 0x000fea0003800000 */
.L_x_5338:
[----:B------:R1:W5:Y:S02]  /*2270*/  LDG.E.U8 R7, desc[UR36][R4.64] ;  /* 0x0000002404077981 */ /* 0x000364000c1e1100 */
.L_x_5315:
[----:B------:R-:W0:Y:S02]  /*2280*/  LDC.U8 R2, c[0x0][0x421] ;  /* 0x00010840ff027b82 */ /* 0x000e240000000000 */
        /* <DEDUP_REMOVED lines=11> */
[----:B-----5:R0:W-:Y:S01]  /*2340*/  STG.E.U8 desc[UR36][R16.64], R7 ;  /* 0x0000000710007986 */ /* 0x0201e2000c101124 */
[----:B------:R-:W-:Y:S05]  /*2350*/  BRA `(.L_x_5348) ;  /* 0x0000000c00a07947 */ /* 0x000fea0003800000 */
.L_x_5346:
[----:B-----5:R0:W-:Y:S01]  /*2360*/  STG.E.U8 desc[UR36][R16.64], R7 ;  /* 0x0000000710007986 */ /* 0x0201e2000c101124 */
[----:B------:R-:W-:Y:S05]  /*2370*/  BRA `(.L_x_5348) ;  /* 0x0000000c00987947 */ /* 0x000fea0003800000 */
.L_x_5345:
[----:B------:R-:W-:-:S13]  /*2380*/  ISETP.NE.AND P0, PT, R0, 0x2, PT ;  /* 0x000000020000780c */ /* 0x000fda0003f05270 */
[----:B------:R-:W-:Y:S05]  /*2390*/  @!P0 BRA `(.L_x_5349) ;  /* 0x00000000002c8947 */ /* 0x000fea0003800000 */
[----:B------:R-:W-:-:S13]  /*23a0*/  ISETP.NE.AND P0, PT, R0, 0x3, PT ;  /* 0x000000030000780c */ /* 0x000fda0003f05270 */
[----:B------:R-:W-:Y:S05]  /*23b0*/  @!P0 BRA `(.L_x_5350) ;  /* 0x0000000000188947 */ /* 0x000fea0003800000 */
[----:B------:R-:W-:-:S13]  /*23c0*/  ISETP.NE.AND P0, PT, R0, 0x4, PT ;  /* 0x000000040000780c */ /* 0x000fda0003f05270 */
[----:B------:R-:W-:Y:S05]  /*23d0*/  @P0 BRA `(.L_x_5347) ;  /* 0x0000000c00240947 */ /* 0x000fea0003800000 */
[----:B-----5:R-:W-:Y:S01]  /*23e0*/  LOP3.LUT R2, R7, 0xff, RZ, 0xc0, !PT ;  /* 0x000000ff07027812 */ /* 0x020fe200078ec0ff */
[----:B------:R-:W-:-:S05]  /*23f0*/  IMAD.MOV.U32 R3, RZ, RZ, RZ ;  /* 0x000000ffff037224 */ /* 0x000fca00078e00ff */
[----:B------:R0:W-:Y:S01]  /*2400*/  STG.E.64 desc[UR36][R16.64], R2 ;  /* 0x0000000210007986 */ /* 0x0001e2000c101b24 */
[----:B------:R-:W-:Y:S05]  /*2410*/  BRA `(.L_x_5348) ;  /* 0x0000000c00707947 */ /* 0x000fea0003800000 */
.L_x_5350:
[----:B-----5:R-:W-:-:S05]  /*2420*/  LOP3.LUT R7, R7, 0xff, RZ, 0xc0, !PT ;  /* 0x000000ff07077812 */ /* 0x020fca00078ec0ff */
[----:B------:R0:W-:Y:S01]  /*2430*/  STG.E desc[UR36][R16.64], R7 ;  /* 0x0000000710007986 */ /* 0x0001e2000c101924 */
[----:B------:R-:W-:Y:S05]  /*2440*/  BRA `(.L_x_5348) ;  /* 0x0000000c00647947 */ /* 0x000fea0003800000 */
.L_x_5349:
[----:B-----5:R-:W-:-:S05]  /*2450*/  LOP3.LUT R7, R7, 0xff, RZ, 0xc0, !PT ;  /* 0x000000ff07077812 */ /* 0x020fca00078ec0ff */
[----:B------:R0:W-:Y:S01]  /*2460*/  STG.E.U16 desc[UR36][R16.64], R7 ;  /* 0x0000000710007986 */ /* 0x0001e2000c101524 */
[----:B------:R-:W-:Y:S05]  /*2470*/  BRA `(.L_x_5348) ;  /* 0x0000000c00587947 */ /* 0x000fea0003800000 */
.L_x_5344:
[----:B------:R-:W-:-:S13]  /*2480*/  ISETP.GT.AND P0, PT, R0, 0x6, PT ;  /* 0x000000060000780c */ /* 0x000fda0003f04270 */
[----:B------:R-:W-:Y:S05]  /*2490*/  @P0 BRA `(.L_x_5351) ;  /* 0x0000000000340947 */ /* 0x000fea0003800000 */
[----:B------:R-:W-:-:S13]  /*24a0*/  ISETP.NE.AND P0, PT, R0, 0x5, PT ;  /* 0x000000050000780c */ /* 0x000fda0003f05270 */
[----:B------:R-:W-:Y:S05]  /*24b0*/  @!P0 BRA `(.L_x_5352) ;  /* 0x0000000000188947 */ /* 0x000fea0003800000 */
[----:B------:R-:W-:-:S13]  /*24c0*/  ISETP.NE.AND P0, PT, R0, 0x6, PT ;  /* 0x000000060000780c */ /* 0x000fda0003f05270 */
[----:B------:R-:W-:Y:S05]  /*24d0*/  @P0 BRA `(.L_x_5347) ;  /* 0x0000000800e40947 */ /* 0x000fea0003800000 */
[----:B-----5:R-:W-:-:S06]  /*24e0*/  LOP3.LUT R3, R7, 0xff, RZ, 0xc0, !PT ;  /* 0x000000ff07037812 */ /* 0x020fcc00078ec0ff */
[----:B------:R-:W0:Y:S02]  /*24f0*/  I2F.U16 R3, R3 ;  /* 0x0000000300037306 */ /* 0x000e240000101000 */
[----:B0-----:R0:W-:Y:S01]  /*2500*/  STG.E desc[UR36][R16.64], R3 ;  /* 0x0000000310007986 */ /* 0x0011e2000c101924 */
[----:B------:R-:W-:Y:S05]  /*2510*/  BRA `(.L_x_5348) ;  /* 0x0000000c00307947 */ /* 0x000fea0003800000 */
.L_x_5352:
[----:B-----5:R-:W-:-:S04]  /*2520*/  LOP3.LUT R7, R7, 0xff, RZ, 0xc0, !PT ;  /* 0x000000ff07077812 */ /* 0x020fc800078ec0ff */
[----:B------:R-:W0:Y:S02]  /*2530*/  I2F.U16 R0, R7 ;  /* 0x0000000700007306 */ /* 0x000e240000101000 */
[----:B0-----:R-:W-:-:S05]  /*2540*/  F2FP.F16.F32.PACK_AB R0, RZ, R0 ;  /* 0x00000000ff00723e */ /* 0x001fca00000000ff */
[----:B------:R0:W-:Y:S01]  /*2550*/  STG.E.U16 desc[UR36][R16.64], R0 ;  /* 0x0000000010007986 */ /* 0x0001e2000c101524 */
[----:B------:R-:W-:Y:S05]  /*2560*/  BRA `(.L_x_5348) ;  /* 0x0000000c001c7947 */ /* 0x000fea0003800000 */
.L_x_5351:
[----:B------:R-:W-:-:S13]  /*2570*/  ISETP.NE.AND P0, PT, R0, 0x7, PT ;  /* 0x000000070000780c */ /* 0x000fda0003f05270 */
[----:B------:R-:W-:Y:S05]  /*2580*/  @!P0 BRA `(.L_x_5353) ;  /* 0x00000000003c8947 */ /* 0x000fea0003800000 */
[----:B------:R-:W-:-:S13]  /*2590*/  ISETP.NE.AND P0, PT, R0, 0x8, PT ;  /* 0x000000080000780c */ /* 0x000fda0003f05270 */
[----:B------:R-:W-:Y:S05]  /*25a0*/  @!P0 BRA `(.L_x_5354) ;  /* 0x00000000001c8947 */ /* 0x000fea0003800000 */
[----:B------:R-:W-:-:S13]  /*25b0*/  ISETP.NE.AND P0, PT, R0, 0x9, PT ;  /* 0x000000090000780c */ /* 0x000fda0003f05270 */
[----:B------:R-:W-:Y:S05]  /*25c0*/  @P0 BRA `(.L_x_5347) ;  /* 0x0000000800a80947 */ /* 0x000fea0003800000 */
[----:B-----5:R-:W-:Y:S01]  /*25d0*/  LOP3.LUT R7, R7, 0xff, RZ, 0xc0, !PT ;  /* 0x000000ff07077812 */ /* 0x020fe200078ec0ff */
[----:B------:R-:W-:-:S03]  /*25e0*/  IMAD.MOV.U32 R3, RZ, RZ, RZ ;  /* 0x000000ffff037224 */ /* 0x000fc600078e00ff */
[----:B------:R-:W0:Y:S02]  /*25f0*/  I2F.U16 R2, R7 ;  /* 0x0000000700027306 */ /* 0x000e240000101000 */
[----:B0-----:R0:W-:Y:S01]  /*2600*/  STG.E.64 desc[UR36][R16.64], R2 ;  /* 0x0000000210007986 */ /* 0x0011e2000c101b24 */
[----:B------:R-:W-:Y:S05]  /*2610*/  BRA `(.L_x_5348) ;  /* 0x0000000800f07947 */ /* 0x000fea0003800000 */
.L_x_5354:
[----:B-----5:R-:W-:-:S06]  /*2620*/  LOP3.LUT R7, R7, 0xff, RZ, 0xc0, !PT ;  /* 0x000000ff07077812 */ /* 0x020fcc00078ec0ff */
[----:B------:R-:W0:Y:S02]  /*2630*/  I2F.U16 R7, R7 ;  /* 0x0000000700077306 */ /* 0x000e240000101000 */
[----:B0-----:R-:W-:-:S04]  /*2640*/  F2FP.F16.F32.PACK_AB R3, RZ, R7 ;  /* 0x00000007ff03723e */ /* 0x001fc800000000ff */
[----:B------:R-:W-:-:S05]  /*2650*/  PRMT R3, R3, 0x5410, RZ ;  /* 0x0000541003037816 */ /* 0x000fca00000000ff */
[----:B------:R0:W-:Y:S01]  /*2660*/  STG.E desc[UR36][R16.64], R3 ;  /* 0x0000000310007986 */ /* 0x0001e2000c101924 */
[----:B------:R-:W-:Y:S05]  /*2670*/  BRA `(.L_x_5348) ;  /* 0x0000000800d87947 */ /* 0x000fea0003800000 */
.L_x_5353:
[----:B-----5:R-:W-:-:S06]  /*2680*/  LOP3.LUT R2, R7, 0xff, RZ, 0xc0, !PT ;  /* 0x000000ff07027812 */ /* 0x020fcc00078ec0ff */
[----:B------:R-:W0:Y:S02]  /*2690*/  I2F.F64.U16 R2, R2 ;  /* 0x0000000200027312 */ /* 0x000e240000101800 */
[----:B0-----:R0:W-:Y:S01]  /*26a0*/  STG.E.64 desc[UR36][R16.64], R2 ;  /* 0x0000000210007986 */ /* 0x0011e2000c101b24 */
[----:B------:R-:W-:Y:S05]  /*26b0*/  BRA `(.L_x_5348) ;  /* 0x0000000800c87947 */ /* 0x000fea0003800000 */
.L_x_5343:
        /* <DEDUP_REMOVED lines=8> */
[----:B-----5:R-:W-:-:S04]  /*2740*/  LOP3.LUT P0, RZ, R7, 0xff, RZ, 0xc0, !PT ;  /* 0x000000ff07ff7812 */ /* 0x020fc8000780c0ff */
[----:B------:R-:W-:-:S05]  /*2750*/  SEL R3, RZ, 0x1, !P0 ;  /* 0x00000001ff037807 */ /* 0x000fca0004000000 */
[----:B------:R0:W-:Y:S01]  /*2760*/  STG.E.U8 desc[UR36][R16.64], R3 ;  /* 0x0000000310007986 */ /* 0x0001e2000c101124 */
[----:B------:R-:W-:Y:S05]  /*2770*/  BRA `(.L_x_5348) ;  /* 0x0000000800987947 */ /* 0x000fea0003800000 */
.L_x_5357:
[----:B-12345:R-:W-:Y:S02]  /*2780*/  LOP3.LUT R4, R7, 0xff, RZ, 0xc0, !PT ;  /* 0x000000ff07047812 */ /* 0x03efe400078ec0ff */
[----:B------:R-:W-:-:S04]  /*2790*/  CS2R R6, SRZ ;  /* 0x0000000000067805 */ /* 0x000fc8000001ff00 */
[----:B------:R-:W0:Y:S02]  /*27a0*/  I2F.F64.U16 R4, R4 ;  /* 0x0000000400047312 */ /* 0x000e240000101800 */
[----:B0-----:R0:W-:Y:S01]  /*27b0*/  STG.E.128 desc[UR36][R16.64], R4 ;  /* 0x0000000410007986 */ /* 0x0011e2000c101d24 */
[----:B------:R-:W-:Y:S05]  /*27c0*/  BRA `(.L_x_5348) ;  /* 0x0000000800847947 */ /* 0x000fea0003800000 */
.L_x_5356:
[----:B------:R-:W-:-:S13]  /*27d0*/  ISETP.NE.AND P0, PT, R0, 0xf, PT ;  /* 0x0000000f0000780c */ /* 0x000fda0003f05270 */
[----:B------:R-:W-:Y:S05]  /*27e0*/  @!P0 BRA `(.L_x_5358) ;  /* 0x0000000000bc8947 */ /* 0x000fea0003800000 */
[----:B------:R-:W-:-:S13]  /*27f0*/  ISETP.NE.AND P0, PT, R0, 0x17, PT ;  /* 0x000000170000780c */ /* 0x000fda0003f05270 */
[----:B------:R-:W-:Y:S05]  /*2800*/  @!P0 BRA `(.L_x_5359) ;  /* 0x0000000000588947 */ /* 0x000fea0003800000 */
[----:B------:R-:W-:-:S13]  /*2810*/  ISETP.NE.AND P0, PT, R0, 0x18, PT ;  /* 0x000000180000780c */ /* 0x000fda0003f05270 */
[----:B------:R-:W-:Y:S05]  /*2820*/  @P0 BRA `(.L_x_5347) ;  /* 0x0000000800100947 */ /* 0x000fea0003800000 */
[----:B-----5:R-:W-:Y:S01]  /*2830*/  LOP3.LUT R7, R7, 0xff, RZ, 0xc0, !PT ;  /* 0x000000ff07077812 */ /* 0x020fe200078ec0ff */
[----:B------:R-:W-:Y:S05]  /*2840*/  BSSY B0, `(.L_x_5360) ;  /* 0x000000f000007945 */ /* 0x000fea0003800000 */
[----:B------:R-:W0:Y:S02]  /*2850*/  I2F.U16 R7, R7 ;  /* 0x0000000700077306 */ /* 0x000e240000101000 */
[C---:B0-----:R-:W-:Y:S02]  /*2860*/  LOP3.LUT R2, R7.reuse, 0x7fffffff, RZ, 0xc0, !PT ;  /* 0x7fffffff07027812 */ /* 0x041fe400078ec0ff */
[----:B------:R-:W-:-:S02]  /*2870*/  LOP3.LUT R0, R7, 0x80000000, RZ, 0xc0, !PT ;  /* 0x8000000007007812 */ /* 0x000fc400078ec0ff */
        /* <DEDUP_REMOVED lines=11> */
.L_x_5361:
[----:B------:R-:W-:Y:S05]  /*2930*/  BSYNC B0 ;  /* 0x0000000000007941 */ /* 0x000fea0003800000 */
.L_x_5360:
[----:B------:R-:W-:-:S05]  /*2940*/  LOP3.LUT R3, R0, R3, RZ, 0xfc, !PT ;  /* 0x0000000300037212 */ /* 0x000fca00078efcff */
[----:B------:R0:W-:Y:S01]  /*2950*/  STG.E.U8 desc[UR36][R16.64], R3 ;  /* 0x0000000310007986 */ /* 0x0001e2000c101124 */
[----:B------:R-:W-:Y:S05]  /*2960*/  BRA `(.L_x_5348) ;  /* 0x00000008001c7947 */ /* 0x000fea0003800000 */
.L_x_5359:
[----:B-----5:R-:W-:Y:S01]  /*2970*/  LOP3.LUT R7, R7, 0xff, RZ, 0xc0, !PT ;  /* 0x000000ff07077812 */ /* 0x020fe200078ec0ff */
[----:B------:R-:W-:Y:S05]  /*2980*/  BSSY B0, `(.L_x_5362) ;  /* 0x0000010000007945 */ /* 0x000fea0003800000 */
[----:B------:R-:W0:Y:S02]  /*2990*/  I2F.U16 R7, R7 ;  /* 0x0000000700077306 */ /* 0x000e240000101000 */
        /* <DEDUP_REMOVED lines=11> */
.L_x_5363:
[----:B------:R-:W-:Y:S01]  /*2a50*/  IMAD.MOV.U32 R0, RZ, RZ, 0x7f ;  /* 0x0000007fff007424 */ /* 0x000fe200078e00ff */
[----:B------:R-:W-:-:S04]  /*2a60*/  ISETP.GT.U32.AND P0, PT, R2, 0x7f800000, PT ;  /* 0x7f8000000200780c */ /* 0x000fc80003f04070 */
[----:B------:R-:W-:-:S09]  /*2a70*/  SEL R0, R0, 0x7c, P0 ;  /* 0x0000007c00007807 */ /* 0x000fd20000000000 */
.L_x_5364:
[----:B------:R-:W-:Y:S05]  /*2a80*/  BSYNC B0 ;  /* 0x0000000000007941 */ /* 0x000fea0003800000 */
.L_x_5362:
[----:B------:R-:W-:-:S04]  /*2a90*/  LOP3.LUT R2, R7, 0x80000000, RZ, 0xc0, !PT ;  /* 0x8000000007027812 */ /* 0x000fc800078ec0ff */
[----:B------:R-:W-:-:S04]  /*2aa0*/  SHF.R.U32.HI R3, RZ, 0x18, R2 ;  /* 0x00000018ff037819 */ /* 0x000fc80000011602 */
[----:B------:R-:W-:-:S05]  /*2ab0*/  LOP3.LUT R3, R0, R3, RZ, 0xfc, !PT ;  /* 0x0000000300037212 */ /* 0x000fca00078efcff */
[----:B------:R0:W-:Y:S01]  /*2ac0*/  STG.E.U8 desc[UR36][R16.64], R3 ;  /* 0x0000000310007986 */ /* 0x0001e2000c101124 */
[----:B------:R-:W-:Y:S05]  /*2ad0*/  BRA `(.L_x_5348) ;  /* 0x0000000400c07947 */ /* 0x000fea0003800000 */
.L_x_5358:
[----:B-----5:R-:W-:-:S04]  /*2ae0*/  LOP3.LUT R7, R7, 0xff, RZ, 0xc0, !PT ;  /* 0x000000ff07077812 */ /* 0x020fc800078ec0ff */
[----:B------:R-:W0:Y:S02]  /*2af0*/  I2F.U16 R0, R7 ;  /* 0x0000000700007306 */ /* 0x000e240000101000 */
[----:B0-----:R-:W-:-:S05]  /*2b00*/  F2FP.BF16.F32.PACK_AB R0, RZ, R0 ;  /* 0x00000000ff00723e */ /* 0x001fca00000010ff */
[----:B------:R0:W-:Y:S01]  /*2b10*/  STG.E.U16 desc[UR36][R16.64], R0 ;  /* 0x0000000010007986 */ /* 0x0001e2000c101524 */
[----:B------:R-:W-:Y:S05]  /*2b20*/  BRA `(.L_x_5348) ;  /* 0x0000000400ac7947 */ /* 0x000fea0003800000 */
.L_x_5355:
        /* <DEDUP_REMOVED lines=8> */
[----:B-----5:R-:W-:-:S05]  /*2bb0*/  LOP3.LUT R7, R7, 0xff, RZ, 0xc0, !PT ;  /* 0x000000ff07077812 */ /* 0x020fca00078ec0ff */
[----:B------:R0:W-:Y:S01]  /*2bc0*/  STG.E.U16 desc[UR36][R16.64], R7 ;  /* 0x0000000710007986 */ /* 0x0001e2000c101524 */
[----:B------:R-:W-:Y:S05]  /*2bd0*/  BRA `(.L_x_5348) ;  /* 0x0000000400807947 */ /* 0x000fea0003800000 */
.L_x_5367:
[----:B-----5:R-:W-:Y:S01]  /*2be0*/  LOP3.LUT R7, R7, 0xff, RZ, 0xc0, !PT ;  /* 0x000000ff07077812 */ /* 0x020fe200078ec0ff */
[----:B------:R-:W-:Y:S01]  /*2bf0*/  BSSY B0, `(.L_x_5368) ;  /* 0x0000015000007945 */ /* 0x000fe20003800000 */
[----:B------:R-:W-:-:S04]  /*2c00*/  IMAD.MOV.U32 R8, RZ, RZ, 0x80 ;  /* 0x00000080ff087424 */ /* 0x000fc800078e00ff */
[----:B------:R-:W0:Y:S02]  /*2c10*/  I2F.U16 R7, R7 ;  /* 0x0000000700077306 */ /* 0x000e240000101000 */
        /* <DEDUP_REMOVED lines=14> */
.L_x_5370:
[----:B------:R-:W-:-:S04]  /*2d00*/  LOP3.LUT R2, R7, 0x80000000, RZ, 0xc0, !PT ;  /* 0x8000000007027812 */ /* 0x000fc800078ec0ff */
[----:B------:R-:W-:-:S04]  /*2d10*/  SHF.R.U32.HI R3, RZ, 0x18, R2 ;  /* 0x00000018ff037819 */ /* 0x000fc80000011602 */
[----:B------:R-:W-:-:S04]  /*2d20*/  LOP3.LUT R0, R0, R3, RZ, 0xfc, !PT ;  /* 0x0000000300007212 */ /* 0x000fc800078efcff */
[----:B------:R-:W-:-:S07]  /*2d30*/  PRMT R8, R0, 0x7610, R8 ;  /* 0x0000761000087816 */ /* 0x000fce0000000008 */
.L_x_5369:
[----:B------:R-:W-:Y:S05]  /*2d40*/  BSYNC B0 ;  /* 0x0000000000007941 */ /* 0x000fea0003800000 */
.L_x_5368:
[----:B------:R0:W-:Y:S01]  /*2d50*/  STG.E.U8 desc[UR36][R16.64], R8 ;  /* 0x0000000810007986 */ /* 0x0001e2000c101124 */
[----:B------:R-:W-:Y:S05]  /*2d60*/  BRA `(.L_x_5348) ;  /* 0x00000004001c7947 */ /* 0x000fea0003800000 */
.L_x_5366:
        /* <DEDUP_REMOVED lines=18> */
.L_x_5373:
[----:B------:R-:W-:-:S04]  /*2e90*/  LOP3.LUT R2, R7, 0x80000000, RZ, 0xc0, !PT ;  /* 0x8000000007027812 */ /* 0x000fc800078ec0ff */
[----:B------:R-:W-:-:S04]  /*2ea0*/  SHF.R.U32.HI R3, RZ, 0x18, R2 ;  /* 0x00000018ff037819 */ /* 0x000fc80000011602 */
[----:B------:R-:W-:-:S04]  /*2eb0*/  LOP3.LUT R0, R0, R3, RZ, 0xfc, !PT ;  /* 0x0000000300007212 */ /* 0x000fc800078efcff */
[----:B------:R-:W-:-:S07]  /*2ec0*/  PRMT R8, R0, 0x7610, R8 ;  /* 0x0000761000087816 */ /* 0x000fce0000000008 */
.L_x_5372:
[----:B------:R-:W-:Y:S05]  /*2ed0*/  BSYNC B0 ;  /* 0x0000000000007941 */ /* 0x000fea0003800000 */
.L_x_5371:
[----:B------:R0:W-:Y:S01]  /*2ee0*/  STG.E.U8 desc[UR36][R16.64], R8 ;  /* 0x0000000810007986 */ /* 0x0001e2000c101124 */
[----:B------:R-:W-:Y:S05]  /*2ef0*/  BRA `(.L_x_5348) ;  /* 0x0000000000b87947 */ /* 0x000fea0003800000 */
.L_x_5365:
[----:B------:R-:W-:-:S13]  /*2f00*/  ISETP.NE.AND P0, PT, R0, 0x1c, PT ;  /* 0x0000001c0000780c */ /* 0x000fda0003f05270 */
[----:B------:R-:W-:Y:S05]  /*2f10*/  @!P0 BRA `(.L_x_5374) ;  /* 0x0000000000a88947 */ /* 0x000fea0003800000 */
[----:B------:R-:W-:-:S13]  /*2f20*/  ISETP.NE.AND P0, PT, R0, 0x1d, PT ;  /* 0x0000001d0000780c */ /* 0x000fda0003f05270 */
[----:B------:R-:W-:Y:S05]  /*2f30*/  @!P0 BRA `(.L_x_5375) ;  /* 0x0000000000908947 */ /* 0x000fea0003800000 */
[----:B------:R-:W-:-:S13]  /*2f40*/  ISETP.NE.AND P0, PT, R0, 0x2c, PT ;  /* 0x0000002c0000780c */ /* 0x000fda0003f05270 */
[----:B------:R-:W-:Y:S05]  /*2f50*/  @P0 BRA `(.L_x_5347) ;  /* 0x0000000000440947 */ /* 0x000fea0003800000 */
[----:B-----5:R-:W-:-:S04]  /*2f60*/  LOP3.LUT R7, R7, 0xff, RZ, 0xc0, !PT ;  /* 0x000000ff07077812 */ /* 0x020fc800078ec0ff */
[----:B-1234-:R-:W0:Y:S02]  /*2f70*/  I2F.U16 R4, R7 ;  /* 0x0000000700047306 */ /* 0x01ee240000101000 */
        /* <DEDUP_REMOVED lines=15> */
.L_x_5347:
[----:B------:R-:W-:Y:S01]  /*3070*/  MOV R2, 0x0 ;  /* 0x0000000000027802 */ /* 0x000fe20000000f00 */
[----:B------:R-:W-:Y:S01]  /*3080*/  ULDC.64 UR4, c[0x4][0x188] ;  /* 0x0100620000047ab9 */ /* 0x000fe20000000a00 */
[----:B------:R-:W-:Y:S01]  /*3090*/  ULDC.64 UR6, c[0x4][0x190] ;  /* 0x0100640000067ab9 */ /* 0x000fe20000000a00 */
[----:B-1234-:R-:W-:Y:S02]  /*30a0*/  IMAD.U32 R4, RZ, RZ, UR4 ;  /* 0x00000004ff047e24 */ /* 0x01efe4000f8e00ff */
[----:B------:R-:W-:Y:S01]  /*30b0*/  IMAD.U32 R5, RZ, RZ, UR5 ;  /* 0x00000005ff057e24 */ /* 0x000fe2000f8e00ff */
[----:B------:R-:W0:Y:S01]  /*30c0*/  LDC.64 R2, c[0x4][R2] ;  /* 0x0100000002027b82 */ /* 0x000e220000000a00 */
[----:B------:R-:W-:Y:S01]  /*30d0*/  ULDC.64 UR4, c[0x4][0x10] ;  /* 0x0100040000047ab9 */ /* 0x000fe20000000a00 */
[----:B------:R-:W-:Y:S02]  /*30e0*/  IMAD.U32 R6, RZ, RZ, UR6 ;  /* 0x00000006ff067e24 */ /* 0x000fe4000f8e00ff */
[----:B-----5:R-:W-:-:S02]  /*30f0*/  IMAD.U32 R7, RZ, RZ, UR7 ;  /* 0x00000007ff077e24 */ /* 0x020fc4000f8e00ff */
[----:B------:R-:W-:Y:S02]  /*3100*/  IMAD.U32 R10, RZ, RZ, UR4 ;  /* 0x00000004ff0a7e24 */ /* 0x000fe4000f8e00ff */
[----:B------:R-:W-:Y:S02]  /*3110*/  IMAD.U32 R11, RZ, RZ, UR5 ;  /* 0x00000005ff0b7e24 */ /* 0x000fe4000f8e00ff */
[----:B------:R-:W-:Y:S02]  /*3120*/  IMAD.MOV.U32 R8, RZ, RZ, 0x65 ;  /* 0x00000065ff087424 */ /* 0x000fe400078e00ff */
[----:B------:R-:W-:Y:S02]  /*3130*/  IMAD.MOV.U32 R12, RZ, RZ, 0x1 ;  /* 0x00000001ff0c7424 */ /* 0x000fe400078e00ff */
[----:B------:R-:W-:-:S07]  /*3140*/  IMAD.MOV.U32 R13, RZ, RZ, RZ ;  /* 0x000000ffff0d7224 */ /* 0x000fce00078e00ff */
[----:B------:R-:W-:-:S07]  /*3150*/  LEPC R20, `(.L_x_5376) ;  /* 0x000000001014794e */ /* 0x000fce0000000000 */
[----:B0-----:R-:W-:Y:S05]  /*3160*/  CALL.ABS.NOINC R2 ;  /* 0x0000000002007343 */ /* 0x001fea0003c00000 */
.L_x_5376:
[----:B------:R-:W-:Y:S05]  /*3170*/  BRA `(.L_x_5348) ;  /* 0x0000000000187947 */ /* 0x000fea0003800000 */
.L_x_5375:
[----:B-----5:R-:W-:Y:S01]  /*3180*/  LOP3.LUT R2, R7, 0xff, RZ, 0xc0, !PT ;  /* 0x000000ff07027812 */ /* 0x020fe200078ec0ff */
[----:B------:R-:W-:-:S05]  /*3190*/  IMAD.MOV.U32 R3, RZ, RZ, RZ ;  /* 0x000000ffff037224 */ /* 0x000fca00078e00ff */
[----:B------:R0:W-:Y:S01]  /*31a0*/  STG.E.64 desc[UR36][R16.64], R2 ;  /* 0x0000000210007986 */ /* 0x0001e2000c101b24 */
[----:B------:R-:W-:Y:S05]  /*31b0*/  BRA `(.L_x_5348) ;  /* 0x0000000000087947 */ /* 0x000fea0003800000 */
.L_x_5374:
[----:B-----5:R-:W-:-:S05]  /*31c0*/  LOP3.LUT R7, R7, 0xff, RZ, 0xc0, !PT ;  /* 0x000000ff07077812 */ /* 0x020fca00078ec0ff */
[----:B------:R0:W-:Y:S02]  /*31d0*/  STG.E desc[UR36][R16.64], R7 ;  /* 0x0000000710007986 */ /* 0x0001e4000c101924 */
.L_x_5348:
[----:B------:R-:W-:-:S04]  /*31e0*/  IMAD R18, R23, 0x200, R18 ;  /* 0x0000020017127824 */ /* 0x000fc800078e0212 */
[----:B------:R-:W-:-:S07]  /*31f0*/  VIADD R19, R18, 0x80 ;  /* 0x0000008012137836 */ /* 0x000fce0000000000 */
.L_x_5308:
[----:B------:R-:W-:Y:S05]  /*3200*/  BSYNC B6 ;  /* 0x0000000000067941 */ /* 0x000fea0003800000 */
.L_x_5307:
[----:B------:R-:W-:Y:S01]  /*3210*/  ULDC UR4, c[0x0][0x210] ;  /* 0x0000840000047ab9 */ /* 0x000fe20000000800 */
[----:B------:R-:W-:Y:S01]  /*3220*/  BSSY B6, `(.L_x_5377) ;  /* 0x0000318000067945 */ /* 0x000fe20003800000 */
[----:B------:R-:W-:-:S13]  /*3230*/  ISETP.GE.AND P0, PT, R19, UR4, PT ;  /* 0x0000000413007c0c */ /* 0x000fda000bf06270 */
[----:B------:R-:W-:Y:S05]  /*3240*/  @P0 BRA `(.L_x_5378) ;  /* 0x0000003000540947 */ /* 0x000fea0003800000 */
[----:B0-----:R-:W0:Y:S01]  /*3250*/  LDC R6, c[0x0][0x218] ;  /* 0x00008600ff067b82 */ /* 0x001e220000000800 */
[----:B------:R-:W-:Y:S02]  /*3260*/  IMAD.MOV.U32 R0, RZ, RZ, RZ ;  /* 0x000000ffff007224 */ /* 0x000fe400078e00ff */
[----:B------:R-:W-:Y:S01]  /*3270*/  IMAD.MOV.U32 R16, RZ, RZ, RZ ;  /* 0x000000ffff107224 */ /* 0x000fe200078e00ff */
        /* <DEDUP_REMOVED lines=18> */
[----:B-1234-:R-:W-:-:S05]  /*33a0*/  IMAD.HI.U32 R4, R3, UR7, R2 ;  /* 0x0000000703047c27 */ /* 0x01efca000f8e0002 */
        /* <DEDUP_REMOVED lines=281> */
.L_x_5379:
[----:B------:R-:W0:Y:S01]  /*4540*/  LDC.U8 R3, c[0x0][0x422] ;  /* 0x00010880ff037b82 */ /* 0x000e220000000000 */
[----:B------:R-:W-:Y:S01]  /*4550*/  ULDC.64 UR4, c[0x0][0x410] ;  /* 0x0001040000047ab9 */ /* 0x000fe20000000a00 */
[----:B------:R-:W-:Y:S01]  /*4560*/  ULDC.64 UR6, c[0x0][0x418] ;  /* 0x0001060000067ab9 */ /* 0x000fe20000000a00 */
[----:B------:R-:W-:Y:S02]  /*4570*/  IADD3 R16, P0, R16, UR4, RZ ;  /* 0x0000000410107c10 */ /* 0x000fe4000ff1e0ff */
[----:B-1234-:R-:W-:-:S03]  /*4580*/  IADD3 R4, P1, R0, UR6, RZ ;  /* 0x0000000600047c10 */ /* 0x01efc6000ff3e0ff */
        /* <DEDUP_REMOVED lines=15> */
.L_x_5383:
[----:B------:R0:W5:Y:S01]  /*4680*/  LDG.E.U8 R7, desc[UR36][R4.64] ;  /* 0x0000002404077981 */ /* 0x000162000c1e1100 */
[----:B------:R-:W-:Y:S05]  /*4690*/  BRA `(.L_x_5385) ;  /* 0x0000000c00647947 */ /* 0x000fea0003800000 */
.L_x_5382:
        /* <DEDUP_REMOVED lines=8> */
.L_x_5387:
[----:B------:R4:W5:Y:S01]  /*4720*/  LDG.E.U8 R7, desc[UR36][R4.64] ;  /* 0x0000002404077981 */ /* 0x000962000c1e1100 */
[----:B------:R-:W-:Y:S05]  /*4730*/  BRA `(.L_x_5385) ;  /* 0x0000000c003c7947 */ /* 0x000fea0003800000 */
.L_x_5386:
[----:B------:R3:W5:Y:S01]  /*4740*/  LDG.E.U16 R7, desc[UR36][R4.64] ;  /* 0x0000002404077981 */ /* 0x000762000c1e1500 */
[----:B------:R-:W-:Y:S05]  /*4750*/  BRA `(.L_x_5385) ;  /* 0x0000000c00347947 */ /* 0x000fea0003800000 */
.L_x_5381:
        /* <DEDUP_REMOVED lines=10> */
.L_x_5389:
[----:B------:R-:W2:Y:S02]  /*4800*/  LDG.E.U16 R2, desc[UR36][R4.64] ;  /* 0x0000002404027981 */ /* 0x000ea4000c1e1500 */
[----:B--2---:R-:W-:-:S06]  /*4810*/  HADD2.F32 R2, -RZ, R2.H0_H0 ;  /* 0x20000002ff027230 */ /* 0x004fcc0000004100 */
[----:B------:R-:W0:Y:S02]  /*4820*/  F2I.S64.TRUNC R2, R2 ;  /* 0x0000000200027311 */ /* 0x000e24000020d900 */
[----:B0-----:R-:W-:Y:S01]  /*4830*/  PRMT R7, R2, 0x7610, R7 ;  /* 0x0000761002077816 */ /* 0x001fe20000000007 */
[----:B------:R-:W-:Y:S06]  /*4840*/  BRA `(.L_x_5385) ;  /* 0x0000000800f87947 */ /* 0x000fec0003800000 */
.L_x_5388:
        /* <DEDUP_REMOVED lines=10> */
.L_x_5391:
[----:B------:R-:W2:Y:S02]  /*48f0*/  LDG.E.U16 R4, desc[UR36][R4.64] ;  /* 0x0000002404047981 */ /* 0x000ea4000c1e1500 */
[----:B--2---:R-:W-:-:S06]  /*4900*/  HADD2.F32 R2, -RZ, R4.H0_H0 ;  /* 0x20000004ff027230 */ /* 0x004fcc0000004100 */
[----:B------:R-:W0:Y:S02]  /*4910*/  F2I.S64.TRUNC R2, R2 ;  /* 0x0000000200027311 */ /* 0x000e24000020d900 */
[----:B0-----:R-:W-:Y:S01]  /*4920*/  PRMT R7, R2, 0x7610, R7 ;  /* 0x0000761002077816 */ /* 0x001fe20000000007 */
[----:B------:R-:W-:Y:S06]  /*4930*/  BRA `(.L_x_5385) ;  /* 0x0000000800bc7947 */ /* 0x000fec0003800000 */
.L_x_5390:
[----:B------:R-:W2:Y:S02]  /*4940*/  LDG.E.64 R2, desc[UR36][R4.64] ;  /* 0x0000002404027981 */ /* 0x000ea4000c1e1b00 */
[----:B--2---:R-:W0:Y:S02]  /*4950*/  F2I.S64.F64.TRUNC R2, R2 ;  /* 0x0000000200027311 */ /* 0x004e24000030d900 */
[----:B0-----:R-:W-:Y:S01]  /*4960*/  PRMT R7, R2, 0x7610, R7 ;  /* 0x0000761002077816 */ /* 0x001fe20000000007 */
[----:B------:R-:W-:Y:S06]  /*4970*/  BRA `(.L_x_5385) ;  /* 0x0000000800ac7947 */ /* 0x000fec0003800000 */
.L_x_5380:
        /* <DEDUP_REMOVED lines=12> */
.L_x_5394:
[----:B------:R-:W2:Y:S02]  /*4a40*/  LDG.E.64 R4, desc[UR36][R4.64] ;  /* 0x0000002404047981 */ /* 0x000ea4000c1e1b00 */
[----:B--2---:R-:W0:Y:S02]  /*4a50*/  F2I.S64.F64.TRUNC R2, R4 ;  /* 0x0000000400027311 */ /* 0x004e24000030d900 */
[----:B0-----:R-:W-:Y:S01]  /*4a60*/  PRMT R7, R2, 0x7610, R7 ;  /* 0x0000761002077816 */ /* 0x001fe20000000007 */
[----:B------:R-:W-:Y:S06]  /*4a70*/  BRA `(.L_x_5385) ;  /* 0x00000008006c7947 */ /* 0x000fec0003800000 */
.L_x_5393:
        /* <DEDUP_REMOVED lines=28> */
.L_x_5396:
        /* <DEDUP_REMOVED lines=15> */
.L_x_5395:
[----:B------:R-:W2:Y:S02]  /*4d30*/  LDG.E.U16 R2, desc[UR36][R4.64] ;  /* 0x0000002404027981 */ /* 0x000ea4000c1e1500 */
[----:B--2---:R-:W-:-:S06]  /*4d40*/  IMAD.U32 R2, R2, 0x10000, RZ ;  /* 0x0001000002027824 */ /* 0x004fcc00078e00ff */
[----:B------:R-:W0:Y:S02]  /*4d50*/  F2I.S64.TRUNC R2, R2 ;  /* 0x0000000200027311 */ /* 0x000e24000020d900 */
[----:B0-----:R-:W-:Y:S01]  /*4d60*/  PRMT R7, R2, 0x7610, R7 ;  /* 0x0000761002077816 */ /* 0x001fe20000000007 */
[----:B------:R-:W-:Y:S06]  /*4d70*/  BRA `(.L_x_5385) ;  /* 0x0000000400ac7947 */ /* 0x000fec0003800000 */
.L_x_5392:
        /* <DEDUP_REMOVED lines=10> */
.L_x_5399:
        /* <DEDUP_REMOVED lines=21> */
.L_x_5403:
[----:B------:R-:W-:Y:S05]  /*4f70*/  BSYNC B1 ;  /* 0x0000000000017941 */ /* 0x000fea0003800000 */
.L_x_5402:
[----:B------:R-:W-:Y:S01]  /*4f80*/  IMAD.SHL.U32 R2, R2, 0x100000, RZ ;  /* 0x0010000002027824 */ /* 0x000fe200078e00ff */
[----:B------:R-:W-:-:S04]  /*4f90*/  LEA R3, R0, 0x3b800000, 0x17 ;  /* 0x3b80000000037811 */ /* 0x000fc800078eb8ff */
[----:B------:R-:W-:-:S07]  /*4fa0*/  LOP3.LUT R2, R3, R2, R4, 0xfe, !PT ;  /* 0x0000000203027212 */ /* 0x000fce00078efe04 */
.L_x_5401:
[----:B------:R-:W-:Y:S05]  /*4fb0*/  BSYNC B0 ;  /* 0x0000000000007941 */ /* 0x000fea0003800000 */
.L_x_5400:
[----:B------:R-:W0:Y:S02]  /*4fc0*/  F2I.S64.TRUNC R2, R2 ;  /* 0x0000000200027311 */ /* 0x000e24000020d900 */
[----:B0-----:R-:W-:Y:S01]  /*4fd0*/  PRMT R7, R2, 0x7610, R7 ;  /* 0x0000761002077816 */ /* 0x001fe20000000007 */
[----:B------:R-:W-:Y:S06]  /*4fe0*/  BRA `(.L_x_5385) ;  /* 0x0000000400107947 */ /* 0x000fec0003800000 */
.L_x_5398:
        /* <DEDUP_REMOVED lines=21> */
.L_x_5407:
[----:B------:R-:W-:Y:S05]  /*5140*/  BSYNC B1 ;  /* 0x0000000000017941 */ /* 0x000fea0003800000 */
.L_x_5406:
[----:B------:R-:W-:Y:S01]  /*5150*/  IMAD.SHL.U32 R2, R2, 0x200000, RZ ;  /* 0x0020000002027824 */ /* 0x000fe200078e00ff */
[----:B------:R-:W-:-:S04]  /*5160*/  LEA R3, R0, 0x37800000, 0x17 ;  /* 0x3780000000037811 */ /* 0x000fc800078eb8ff */
[----:B------:R-:W-:-:S07]  /*5170*/  LOP3.LUT R2, R3, R2, R4, 0xfe, !PT ;  /* 0x0000000203027212 */ /* 0x000fce00078efe04 */
.L_x_5405:
[----:B------:R-:W-:Y:S05]  /*5180*/  BSYNC B0 ;  /* 0x0000000000007941 */ /* 0x000fea0003800000 */
.L_x_5404:
[----:B------:R-:W0:Y:S02]  /*5190*/  F2I.S64.TRUNC R2, R2 ;  /* 0x0000000200027311 */ /* 0x000e24000020d900 */
[----:B0-----:R-:W-:Y:S01]  /*51a0*/  PRMT R7, R2, 0x7610, R7 ;  /* 0x0000761002077816 */ /* 0x001fe20000000007 */
[----:B------:R-:W-:Y:S06]  /*51b0*/  BRA `(.L_x_5385) ;  /* 0x00000000009c7947 */ /* 0x000fec0003800000 */
.L_x_5397:
        /* <DEDUP_REMOVED lines=14> */
.L_x_5411:
[----:B------:R-:W-:Y:S05]  /*52a0*/  BSYNC B0 ;  /* 0x0000000000007941 */ /* 0x000fea0003800000 */
.L_x_5410:
[----:B------:R-:W0:Y:S02]  /*52b0*/  F2I.S64.TRUNC R2, R2 ;  /* 0x0000000200027311 */ /* 0x000e24000020d900 */
[----:B0-----:R-:W-:Y:S01]  /*52c0*/  PRMT R7, R2, 0x7610, R7 ;  /* 0x0000761002077816 */ /* 0x001fe20000000007 */
[----:B------:R-:W-:Y:S06]  /*52d0*/  BRA `(.L_x_5385) ;  /* 0x0000000000547947 */ /* 0x000fec0003800000 */
.L_x_5384:
        /* <DEDUP_REMOVED lines=16> */
.L_x_5412:
[----:B------:R-:W-:Y:S01]  /*53e0*/  PRMT R7, RZ, 0x7610, R7 ;  /* 0x00007610ff077816 */ /* 0x000fe20000000007 */
[----:B------:R-:W-:Y:S06]  /*53f0*/  BRA `(.L_x_5385) ;  /* 0x00000000000c7947 */ /* 0x000fec0003800000 */
.L_x_5409:
[----:B------:R2:W5:Y:S01]  /*5400*/  LDG.E.U8 R7, desc[UR36][R4.64] ;  /* 0x0000002404077981 */ /* 0x000562000c1e1100 */
[----:B------:R-:W-:Y:S05]  /*5410*/  BRA `(.L_x_5385) ;  /* 0x0000000000047947 */ /* 0x000fea0003800000 */
.L_x_5408:
[----:B------:R1:W5:Y:S02]  /*5420*/  LDG.E.U8 R7, desc[UR36][R4.64] ;  /* 0x0000002404077981 */ /* 0x000364000c1e1100 */
.L_x_5385:
        /* <DEDUP_REMOVED lines=14> */
.L_x_5416:
[----:B-----5:R0:W-:Y:S01]  /*5510*/  STG.E.U8 desc[UR36][R16.64], R7 ;  /* 0x0000000710007986 */ /* 0x0201e2000c101124 */
[----:B------:R-:W-:Y:S05]  /*5520*/  BRA `(.L_x_5418) ;  /* 0x0000000c00987947 */ /* 0x000fea0003800000 */
.L_x_5415:
        /* <DEDUP_REMOVED lines=10> */
.L_x_5420:
[----:B-----5:R-:W-:-:S05]  /*55d0*/  LOP3.LUT R7, R7, 0xff, RZ, 0xc0, !PT ;  /* 0x000000ff07077812 */ /* 0x020fca00078ec0ff */
[----:B------:R0:W-:Y:S01]  /*55e0*/  STG.E desc[UR36][R16.64], R7 ;  /* 0x0000000710007986 */ /* 0x0001e2000c101924 */
[----:B------:R-:W-:Y:S05]  /*55f0*/  BRA `(.L_x_5418) ;  /* 0x0000000c00647947 */ /* 0x000fea0003800000 */
.L_x_5419:
[----:B-----5:R-:W-:-:S05]  /*5600*/  LOP3.LUT R7, R7, 0xff, RZ, 0xc0, !PT ;  /* 0x000000ff07077812 */ /* 0x020fca00078ec0ff */
[----:B------:R0:W-:Y:S01]  /*5610*/  STG.E.U16 desc[UR36][R16.64], R7 ;  /* 0x0000000710007986 */ /* 0x0001e2000c101524 */
[----:B------:R-:W-:Y:S05]  /*5620*/  BRA `(.L_x_5418) ;  /* 0x0000000c00587947 */ /* 0x000fea0003800000 */
.L_x_5414:
        /* <DEDUP_REMOVED lines=10> */
.L_x_5422:
[----:B-----5:R-:W-:-:S04]  /*56d0*/  LOP3.LUT R7, R7, 0xff, RZ, 0xc0, !PT ;  /* 0x000000ff07077812 */ /* 0x020fc800078ec0ff */
[----:B------:R-:W0:Y:S02]  /*56e0*/  I2F.U16 R0, R7 ;  /* 0x0000000700007306 */ /* 0x000e240000101000 */
[----:B0-----:R-:W-:-:S05]  /*56f0*/  F2FP.F16.F32.PACK_AB R0, RZ, R0 ;  /* 0x00000000ff00723e */ /* 0x001fca00000000ff */
[----:B------:R0:W-:Y:S01]  /*5700*/  STG.E.U16 desc[UR36][R16.64], R0 ;  /* 0x0000000010007986 */ /* 0x0001e2000c101524 */
[----:B------:R-:W-:Y:S05]  /*5710*/  BRA `(.L_x_5418) ;  /* 0x0000000c001c7947 */ /* 0x000fea0003800000 */
.L_x_5421:
        /* <DEDUP_REMOVED lines=11> */
.L_x_5424:
[----:B-----5:R-:W-:-:S06]  /*57d0*/  LOP3.LUT R7, R7, 0xff, RZ, 0xc0, !PT ;  /* 0x000000ff07077812 */ /* 0x020fcc00078ec0ff */
[----:B------:R-:W0:Y:S02]  /*57e0*/  I2F.U16 R7, R7 ;  /* 0x0000000700077306 */ /* 0x000e240000101000 */
[----:B0-----:R-:W-:-:S04]  /*57f0*/  F2FP.F16.F32.PACK_AB R3, RZ, R7 ;  /* 0x00000007ff03723e */ /* 0x001fc800000000ff */
[----:B------:R-:W-:-:S05]  /*5800*/  PRMT R3, R3, 0x5410, RZ ;  /* 0x0000541003037816 */ /* 0x000fca00000000ff */
[----:B------:R0:W-:Y:S01]  /*5810*/  STG.E desc[UR36][R16.64], R3 ;  /* 0x0000000310007986 */ /* 0x0001e2000c101924 */
[----:B------:R-:W-:Y:S05]  /*5820*/  BRA `(.L_x_5418) ;  /* 0x0000000800d87947 */ /* 0x000fea0003800000 */
.L_x_5423:
[----:B-----5:R-:W-:-:S06]  /*5830*/  LOP3.LUT R2, R7, 0xff, RZ, 0xc0, !PT ;  /* 0x000000ff07027812 */ /* 0x020fcc00078ec0ff */
[----:B------:R-:W0:Y:S02]  /*5840*/  I2F.F64.U16 R2, R2 ;  /* 0x0000000200027312 */ /* 0x000e240000101800 */
[----:B0-----:R0:W-:Y:S01]  /*5850*/  STG.E.64 desc[UR36][R16.64], R2 ;  /* 0x0000000210007986 */ /* 0x0011e2000c101b24 */
[----:B------:R-:W-:Y:S05]  /*5860*/  BRA `(.L_x_5418) ;  /* 0x0000000800c87947 */ /* 0x000fea0003800000 */
.L_x_5413:
        /* <DEDUP_REMOVED lines=12> */
.L_x_5427:
[----:B-12345:R-:W-:Y:S02]  /*5930*/  LOP3.LUT R4, R7, 0xff, RZ, 0xc0, !PT ;  /* 0x000000ff07047812 */ /* 0x03efe400078ec0ff */
[----:B------:R-:W-:-:S04]  /*5940*/  CS2R R6, SRZ ;  /* 0x0000000000067805 */ /* 0x000fc8000001ff00 */
[----:B------:R-:W0:Y:S02]  /*5950*/  I2F.F64.U16 R4, R4 ;  /* 0x0000000400047312 */ /* 0x000e240000101800 */
[----:B0-----:R0:W-:Y:S01]  /*5960*/  STG.E.128 desc[UR36][R16.64], R4 ;  /* 0x0000000410007986 */ /* 0x0011e2000c101d24 */
[----:B------:R-:W-:Y:S05]  /*5970*/  BRA `(.L_x_5418) ;  /* 0x0000000800847947 */ /* 0x000fea0003800000 */
.L_x_5426:
        /* <DEDUP_REMOVED lines=22> */
.L_x_5431:
[----:B------:R-:W-:Y:S05]  /*5ae0*/  BSYNC B0 ;  /* 0x0000000000007941 */ /* 0x000fea0003800000 */
.L_x_5430:
[----:B------:R-:W-:-:S05]  /*5af0*/  LOP3.LUT R3, R0, R3, RZ, 0xfc, !PT ;  /* 0x0000000300037212 */ /* 0x000fca00078efcff */
[----:B------:R0:W-:Y:S01]  /*5b00*/  STG.E.U8 desc[UR36][R16.64], R3 ;  /* 0x0000000310007986 */ /* 0x0001e2000c101124 */
[----:B------:R-:W-:Y:S05]  /*5b10*/  BRA `(.L_x_5418) ;  /* 0x00000008001c7947 */ /* 0x000fea0003800000 */
.L_x_5429:
        /* <DEDUP_REMOVED lines=14> */
.L_x_5433:
[----:B------:R-:W-:Y:S01]  /*5c00*/  IMAD.MOV.U32 R0, RZ, RZ, 0x7f ;  /* 0x0000007fff007424 */ /* 0x000fe200078e00ff */
[----:B------:R-:W-:-:S04]  /*5c10*/  ISETP.GT.U32.AND P0, PT, R2, 0x7f800000, PT ;  /* 0x7f8000000200780c */ /* 0x000fc80003f04070 */
[----:B------:R-:W-:-:S09]  /*5c20*/  SEL R0, R0, 0x7c, P0 ;  /* 0x0000007c00007807 */ /* 0x000fd20000000000 */
.L_x_5434:
[----:B------:R-:W-:Y:S05]  /*5c30*/  BSYNC B0 ;  /* 0x0000000000007941 */ /* 0x000fea0003800000 */
.L_x_5432:
[----:B------:R-:W-:-:S04]  /*5c40*/  LOP3.LUT R2, R7, 0x80000000, RZ, 0xc0, !PT ;  /* 0x8000000007027812 */ /* 0x000fc800078ec0ff */
[----:B------:R-:W-:-:S04]  /*5c50*/  SHF.R.U32.HI R3, RZ, 0x18, R2 ;  /* 0x00000018ff037819 */ /* 0x000fc80000011602 */
[----:B------:R-:W-:-:S05]  /*5c60*/  LOP3.LUT R3, R0, R3, RZ, 0xfc, !PT ;  /* 0x0000000300037212 */ /* 0x000fca00078efcff */
[----:B------:R0:W-:Y:S01]  /*5c70*/  STG.E.U8 desc[UR36][R16.64], R3 ;  /* 0x0000000310007986 */ /* 0x0001e2000c101124 */
[----:B------:R-:W-:Y:S05]  /*5c80*/  BRA `(.L_x_5418) ;  /* 0x0000000400c07947 */ /* 0x000fea0003800000 */
.L_x_5428:
[----:B-----5:R-:W-:-:S04]  /*5c90*/  LOP3.LUT R7, R7, 0xff, RZ, 0xc0, !PT ;  /* 0x000000ff07077812 */ /* 0x020fc800078ec0ff */
[----:B------:R-:W0:Y:S02]  /*5ca0*/  I2F.U16 R0, R7 ;  /* 0x0000000700007306 */ /* 0x000e240000101000 */
[----:B0-----:R-:W-:-:S05]  /*5cb0*/  F2FP.BF16.F32.PACK_AB R0, RZ, R0 ;  /* 0x00000000ff00723e */ /* 0x001fca00000010ff */
[----:B------:R0:W-:Y:S01]  /*5cc0*/  STG.E.U16 desc[UR36][R16.64], R0 ;  /* 0x0000000010007986 */ /* 0x0001e2000c101524 */
[----:B------:R-:W-:Y:S05]  /*5cd0*/  BRA `(.L_x_5418) ;  /* 0x0000000400ac7947 */ /* 0x000fea0003800000 */
.L_x_5425:
        /* <DEDUP_REMOVED lines=11> */
.L_x_5437:
        /* <DEDUP_REMOVED lines=18> */
.L_x_5440:
[----:B------:R-:W-:-:S04]  /*5eb0*/  LOP3.LUT R2, R7, 0x80000000, RZ, 0xc0, !PT ;  /* 0x8000000007027812 */ /* 0x000fc800078ec0ff */
[----:B------:R-:W-:-:S04]  /*5ec0*/  SHF.R.U32.HI R3, RZ, 0x18, R2 ;  /* 0x00000018ff037819 */ /* 0x000fc80000011602 */
[----:B------:R-:W-:-:S04]  /*5ed0*/  LOP3.LUT R0, R0, R3, RZ, 0xfc, !PT ;  /* 0x0000000300007212 */ /* 0x000fc800078efcff */
[----:B------:R-:W-:-:S07]  /*5ee0*/  PRMT R8, R0, 0x7610, R8 ;  /* 0x0000761000087816 */ /* 0x000fce0000000008 */
.L_x_5439:
[----:B------:R-:W-:Y:S05]  /*5ef0*/  BSYNC B0 ;  /* 0x0000000000007941 */ /* 0x000fea0003800000 */
.L_x_5438:
[----:B------:R0:W-:Y:S01]  /*5f00*/  STG.E.U8 desc[UR36][R16.64], R8 ;  /* 0x0000000810007986 */ /* 0x0001e2000c101124 */
[----:B------:R-:W-:Y:S05]  /*5f10*/  BRA `(.L_x_5418) ;  /* 0x00000004001c7947 */ /* 0x000fea0003800000 */
.L_x_5436:
        /* <DEDUP_REMOVED lines=18> */
.L_x_5443:
[----:B------:R-:W-:-:S04]  /*6040*/  LOP3.LUT R2, R7, 0x80000000, RZ, 0xc0, !PT ;  /* 0x8000000007027812 */ /* 0x000fc800078ec0ff */
[----:B------:R-:W-:-:S04]  /*6050*/  SHF.R.U32.HI R3, RZ, 0x18, R2 ;  /* 0x00000018ff037819 */ /* 0x000fc80000011602 */
[----:B------:R-:W-:-:S04]  /*6060*/  LOP3.LUT R0, R0, R3, RZ, 0xfc, !PT ;  /* 0x0000000300007212 */ /* 0x000fc800078efcff */
[----:B------:R-:W-:-:S07]  /*6070*/  PRMT R8, R0, 0x7610, R8 ;  /* 0x0000761000087816 */ /* 0x000fce0000000008 */
.L_x_5442:
[----:B------:R-:W-:Y:S05]  /*6080*/  BSYNC B0 ;  /* 0x0000000000007941 */ /* 0x000fea0003800000 */
.L_x_5441:
[----:B------:R0:W-:Y:S01]  /*6090*/  STG.E.U8 desc[UR36][R16.64], R8 ;  /* 0x0000000810007986 */ /* 0x0001e2000c101124 */
[----:B------:R-:W-:Y:S05]  /*60a0*/  BRA `(.L_x_5418) ;  /* 0x0000000000b87947 */ /* 0x000fea0003800000 */
.L_x_5435:
        /* <DEDUP_REMOVED lines=23> */
.L_x_5417:
[----:B------:R-:W-:Y:S01]  /*6220*/  MOV R0, 0x0 ;  /* 0x0000000000007802 */ /* 0x000fe20000000f00 */
[----:B------:R-:W-:Y:S01]  /*6230*/  ULDC.64 UR4, c[0x4][0x188] ;  /* 0x0100620000047ab9 */ /* 0x000fe20000000a00 */
[----:B------:R-:W-:Y:S01]  /*6240*/  ULDC.64 UR6, c[0x4][0x10] ;  /* 0x0100040000067ab9 */ /* 0x000fe20000000a00 */
[----:B-1234-:R-:W-:Y:S01]  /*6250*/  IMAD.U32 R4, RZ, RZ, UR4 ;  /* 0x00000004ff047e24 */ /* 0x01efe2000f8e00ff */
[----:B------:R0:W1:Y:S01]  /*6260*/  LDC.64 R2, c[0x4][R0] ;  /* 0x0100000000027b82 */ /* 0x0000620000000a00 */
[----:B------:R-:W-:Y:S01]  /*6270*/  IMAD.U32 R5, RZ, RZ, UR5 ;  /* 0x00000005ff057e24 */ /* 0x000fe2000f8e00ff */
[----:B------:R-:W-:Y:S01]  /*6280*/  ULDC.64 UR4, c[0x4][0x190] ;  /* 0x0100640000047ab9 */ /* 0x000fe20000000a00 */
[----:B------:R-:W-:Y:S02]  /*6290*/  IMAD.U32 R10, RZ, RZ, UR6 ;  /* 0x00000006ff0a7e24 */ /* 0x000fe4000f8e00ff */
[----:B------:R-:W-:Y:S02]  /*62a0*/  IMAD.U32 R6, RZ, RZ, UR4 ;  /* 0x00000004ff067e24 */ /* 0x000fe4000f8e00ff */
[----:B-----5:R-:W-:-:S02]  /*62b0*/  IMAD.U32 R7, RZ, RZ, UR5 ;  /* 0x00000005ff077e24 */ /* 0x020fc4000f8e00ff */
[----:B------:R-:W-:Y:S02]  /*62c0*/  IMAD.U32 R11, RZ, RZ, UR7 ;  /* 0x00000007ff0b7e24 */ /* 0x000fe4000f8e00ff */
[----:B------:R-:W-:Y:S02]  /*62d0*/  IMAD.MOV.U32 R8, RZ, RZ, 0x65 ;  /* 0x00000065ff087424 */ /* 0x000fe400078e00ff */
[----:B------:R-:W-:Y:S02]  /*62e0*/  IMAD.MOV.U32 R12, RZ, RZ, 0x1 ;  /* 0x00000001ff0c7424 */ /* 0x000fe400078e00ff */
[----:B0-----:R-:W-:-:S07]  /*62f0*/  IMAD.MOV.U32 R13, RZ, RZ, RZ ;  /* 0x000000ffff0d7224 */ /* 0x001fce00078e00ff */
[----:B------:R-:W-:-:S07]  /*6300*/  LEPC R20, `(.L_x_5446) ;  /* 0x000000001014794e */ /* 0x000fce0000000000 */
[----:B-1----:R-:W-:Y:S05]  /*6310*/  CALL.ABS.NOINC R2 ;  /* 0x0000000002007343 */ /* 0x002fea0003c00000 */
.L_x_5446:
[----:B------:R-:W-:Y:S05]  /*6320*/  BRA `(.L_x_5418) ;  /* 0x0000000000187947 */ /* 0x000fea0003800000 */
.L_x_5445:
[----:B-----5:R-:W-:Y:S01]  /*6330*/  LOP3.LUT R2, R7, 0xff, RZ, 0xc0, !PT ;  /* 0x000000ff07027812 */ /* 0x020fe200078ec0ff */
[----:B------:R-:W-:-:S05]  /*6340*/  IMAD.MOV.U32 R3, RZ, RZ, RZ ;  /* 0x000000ffff037224 */ /* 0x000fca00078e00ff */
[----:B------:R0:W-:Y:S01]  /*6350*/  STG.E.64 desc[UR36][R16.64], R2 ;  /* 0x0000000210007986 */ /* 0x0001e2000c101b24 */
[----:B------:R-:W-:Y:S05]  /*6360*/  BRA `(.L_x_5418) ;  /* 0x0000000000087947 */ /* 0x000fea0003800000 */
.L_x_5444:
[----:B-----5:R-:W-:-:S05]  /*6370*/  LOP3.LUT R7, R7, 0xff, RZ, 0xc0, !PT ;  /* 0x000000ff07077812 */ /* 0x020fca00078ec0ff */
[----:B------:R0:W-:Y:S02]  /*6380*/  STG.E desc[UR36][R16.64], R7 ;  /* 0x0000000710007986 */ /* 0x0001e4000c101924 */
.L_x_5418:
[----:B------:R-:W-:-:S07]  /*6390*/  VIADD R19, R19, 0x80 ;  /* 0x0000008013137836 */ /* 0x000fce0000000000 */
.L_x_5378:
[----:B------:R-:W-:Y:S05]  /*63a0*/  BSYNC B6 ;  /* 0x0000000000067941 */ /* 0x000fea0003800000 */
.L_x_5377:
        /* <DEDUP_REMOVED lines=307> */
.L_x_5449:
        /* <DEDUP_REMOVED lines=20> */
.L_x_5453:
[----:B------:R0:W5:Y:S01]  /*7820*/  LDG.E.U8 R7, desc[UR36][R4.64] ;  /* 0x0000002404077981 */ /* 0x000162000c1e1100 */
[----:B------:R-:W-:Y:S05]  /*7830*/  BRA `(.L_x_5455) ;  /* 0x0000000c00647947 */ /* 0x000fea0003800000 */
.L_x_5452:
        /* <DEDUP_REMOVED lines=8> */
.L_x_5457:
[----:B------:R4:W5:Y:S01]  /*78c0*/  LDG.E.U8 R7, desc[UR36][R4.64] ;  /* 0x0000002404077981 */ /* 0x000962000c1e1100 */
[----:B------:R-:W-:Y:S05]  /*78d0*/  BRA `(.L_x_5455) ;  /* 0x0000000c003c7947 */ /* 0x000fea0003800000 */
.L_x_5456:
[----:B------:R3:W5:Y:S01]  /*78e0*/  LDG.E.U16 R7, desc[UR36][R4.64] ;  /* 0x0000002404077981 */ /* 0x000762000c1e1500 */
[----:B------:R-:W-:Y:S05]  /*78f0*/  BRA `(.L_x_5455) ;  /* 0x0000000c00347947 */ /* 0x000fea0003800000 */
.L_x_5451:
        /* <DEDUP_REMOVED lines=10> */
.L_x_5459:
[----:B------:R-:W2:Y:S02]  /*79a0*/  LDG.E.U16 R2, desc[UR36][R4.64] ;  /* 0x0000002404027981 */ /* 0x000ea4000c1e1500 */
[----:B--2---:R-:W-:-:S06]  /*79b0*/  HADD2.F32 R2, -RZ, R2.H0_H0 ;  /* 0x20000002ff027230 */ /* 0x004fcc0000004100 */
[----:B------:R-:W0:Y:S02]  /*79c0*/  F2I.S64.TRUNC R2, R2 ;  /* 0x0000000200027311 */ /* 0x000e24000020d900 */
[----:B0-----:R-:W-:Y:S01]  /*79d0*/  PRMT R7, R2, 0x7610, R7 ;  /* 0x0000761002077816 */ /* 0x001fe20000000007 */
[----:B------:R-:W-:Y:S06]  /*79e0*/  BRA `(.L_x_5455) ;  /* 0x0000000800f87947 */ /* 0x000fec0003800000 */
.L_x_5458:
        /* <DEDUP_REMOVED lines=10> */
.L_x_5461:
[----:B------:R-:W2:Y:S02]  /*7a90*/  LDG.E.U16 R4, desc[UR36][R4.64] ;  /* 0x0000002404047981 */ /* 0x000ea4000c1e1500 */
[----:B--2---:R-:W-:-:S06]  /*7aa0*/  HADD2.F32 R2, -RZ, R4.H0_H0 ;  /* 0x20000004ff027230 */ /* 0x004fcc0000004100 */
[----:B------:R-:W0:Y:S02]  /*7ab0*/  F2I.S64.TRUNC R2, R2 ;  /* 0x0000000200027311 */ /* 0x000e24000020d900 */
[----:B0-----:R-:W-:Y:S01]  /*7ac0*/  PRMT R7, R2, 0x7610, R7 ;  /* 0x0000761002077816 */ /* 0x001fe20000000007 */
[----:B------:R-:W-:Y:S06]  /*7ad0*/  BRA `(.L_x_5455) ;  /* 0x0000000800bc7947 */ /* 0x000fec0003800000 */
.L_x_5460:
[----:B------:R-:W2:Y:S02]  /*7ae0*/  LDG.E.64 R2, desc[UR36][R4.64] ;  /* 0x0000002404027981 */ /* 0x000ea4000c1e1b00 */
[----:B--2---:R-:W0:Y:S02]  /*7af0*/  F2I.S64.F64.TRUNC R2, R2 ;  /* 0x0000000200027311 */ /* 0x004e24000030d900 */
[----:B0-----:R-:W-:Y:S01]  /*7b00*/  PRMT R7, R2, 0x7610, R7 ;  /* 0x0000761002077816 */ /* 0x001fe20000000007 */
[----:B------:R-:W-:Y:S06]  /*7b10*/  BRA `(.L_x_5455) ;  /* 0x0000000800ac7947 */ /* 0x000fec0003800000 */
.L_x_5450:
        /* <DEDUP_REMOVED lines=12> */
.L_x_5464:
[----:B------:R-:W2:Y:S02]  /*7be0*/  LDG.E.64 R4, desc[UR36][R4.64] ;  /* 0x0000002404047981 */ /* 0x000ea4000c1e1b00 */
[----:B--2---:R-:W0:Y:S02]  /*7bf0*/  F2I.S64.F64.TRUNC R2, R4 ;  /* 0x0000000400027311 */ /* 0x004e24000030d900 */
[----:B0-----:R-:W-:Y:S01]  /*7c00*/  PRMT R7, R2, 0x7610, R7 ;  /* 0x0000761002077816 */ /* 0x001fe20000000007 */
[----:B------:R-:W-:Y:S06]  /*7c10*/  BRA `(.L_x_5455) ;  /* 0x00000008006c7947 */ /* 0x000fec0003800000 */
.L_x_5463:
        /* <DEDUP_REMOVED lines=28> */
.L_x_5466:
        /* <DEDUP_REMOVED lines=15> */
.L_x_5465:
[----:B------:R-:W2:Y:S02]  /*7ed0*/  LDG.E.U16 R2, desc[UR36][R4.64] ;  /* 0x0000002404027981 */ /* 0x000ea4000c1e1500 */
[----:B--2---:R-:W-:-:S06]  /*7ee0*/  IMAD.U32 R2, R2, 0x10000, RZ ;  /* 0x0001000002027824 */ /* 0x004fcc00078e00ff */
[----:B------:R-:W0:Y:S02]  /*7ef0*/  F2I.S64.TRUNC R2, R2 ;  /* 0x0000000200027311 */ /* 0x000e24000020d900 */
[----:B0-----:R-:W-:Y:S01]  /*7f00*/  PRMT R7, R2, 0x7610, R7 ;  /* 0x0000761002077816 */ /* 0x001fe20000000007 */
[----:B------:R-:W-:Y:S06]  /*7f10*/  BRA `(.L_x_5455) ;  /* 0x0000000400ac7947 */ /* 0x000fec0003800000 */
.L_x_5462:
        /* <DEDUP_REMOVED lines=10> */
.L_x_5469:
        /* <DEDUP_REMOVED lines=21> */
.L_x_5473:
[----:B------:R-:W-:Y:S05]  /*8110*/  BSYNC B1 ;  /* 0x0000000000017941 */ /* 0x000fea0003800000 */
.L_x_5472:
[----:B------:R-:W-:Y:S01]  /*8120*/  IMAD.SHL.U32 R2, R2, 0x100000, RZ ;  /* 0x0010000002027824 */ /* 0x000fe200078e00ff */
[----:B------:R-:W-:-:S04]  /*8130*/  LEA R3, R0, 0x3b800000, 0x17 ;  /* 0x3b80000000037811 */ /* 0x000fc800078eb8ff */
[----:B------:R-:W-:-:S07]  /*8140*/  LOP3.LUT R2, R3, R2, R4, 0xfe, !PT ;  /* 0x0000000203027212 */ /* 0x000fce00078efe04 */
.L_x_5471:
[----:B------:R-:W-:Y:S05]  /*8150*/  BSYNC B0 ;  /* 0x0000000000007941 */ /* 0x000fea0003800000 */
.L_x_5470:
[----:B------:R-:W0:Y:S02]  /*8160*/  F2I.S64.TRUNC R2, R2 ;  /* 0x0000000200027311 */ /* 0x000e24000020d900 */
[----:B0-----:R-:W-:Y:S01]  /*8170*/  PRMT R7, R2, 0x7610, R7 ;  /* 0x0000761002077816 */ /* 0x001fe20000000007 */
[----:B------:R-:W-:Y:S06]  /*8180*/  BRA `(.L_x_5455) ;  /* 0x0000000400107947 */ /* 0x000fec0003800000 */
.L_x_5468:
        /* <DEDUP_REMOVED lines=21> */
.L_x_5477:
[----:B------:R-:W-:Y:S05]  /*82e0*/  BSYNC B1 ;  /* 0x0000000000017941 */ /* 0x000fea0003800000 */
.L_x_5476:
[----:B------:R-:W-:Y:S01]  /*82f0*/  IMAD.SHL.U32 R2, R2, 0x200000, RZ ;  /* 0x0020000002027824 */ /* 0x000fe200078e00ff */
[----:B------:R-:W-:-:S04]  /*8300*/  LEA R3, R0, 0x37800000, 0x17 ;  /* 0x3780000000037811 */ /* 0x000fc800078eb8ff */
[----:B------:R-:W-:-:S07]  /*8310*/  LOP3.LUT R2, R3, R2, R4, 0xfe, !PT ;  /* 0x0000000203027212 */ /* 0x000fce00078efe04 */
.L_x_5475:
[----:B------:R-:W-:Y:S05]  /*8320*/  BSYNC B0 ;  /* 0x0000000000007941 */ /* 0x000fea0003800000 */
.L_x_5474:
[----:B------:R-:W0:Y:S02]  /*8330*/  F2I.S64.TRUNC R2, R2 ;  /* 0x0000000200027311 */ /* 0x000e24000020d900 */
[----:B0-----:R-:W-:Y:S01]  /*8340*/  PRMT R7, R2, 0x7610, R7 ;  /* 0x0000761002077816 */ /* 0x001fe20000000007 */
[----:B------:R-:W-:Y:S06]  /*8350*/  BRA `(.L_x_5455) ;  /* 0x00000000009c7947 */ /* 0x000fec0003800000 */
.L_x_5467:
        /* <DEDUP_REMOVED lines=14> */
.L_x_5481:
[----:B------:R-:W-:Y:S05]  /*8440*/  BSYNC B0 ;  /* 0x0000000000007941 */ /* 0x000fea0003800000 */
.L_x_5480:
[----:B------:R-:W0:Y:S02]  /*8450*/  F2I.S64.TRUNC R2, R2 ;  /* 0x0000000200027311 */ /* 0x000e24000020d900 */
[----:B0-----:R-:W-:Y:S01]  /*8460*/  PRMT R7, R2, 0x7610, R7 ;  /* 0x0000761002077816 */ /* 0x001fe20000000007 */
[----:B------:R-:W-:Y:S06]  /*8470*/  BRA `(.L_x_5455) ;  /* 0x0000000000547947 */ /* 0x000fec0003800000 */
.L_x_5454:
        /* <DEDUP_REMOVED lines=16> */
.L_x_5482:
[----:B------:R-:W-:Y:S01]  /*8580*/  PRMT R7, RZ, 0x7610, R7 ;  /* 0x00007610ff077816 */ /* 0x000fe20000000007 */
[----:B------:R-:W-:Y:S06]  /*8590*/  BRA `(.L_x_5455) ;  /* 0x00000000000c7947 */ /* 0x000fec0003800000 */
.L_x_5479:
[----:B------:R1:W5:Y:S01]  /*85a0*/  LDG.E.U8 R7, desc[UR36][R4.64] ;  /* 0x0000002404077981 */ /* 0x000362000c1e1100 */
[----:B------:R-:W-:Y:S05]  /*85b0*/  BRA `(.L_x_5455) ;  /* 0x0000000000047947 */ /* 0x000fea0003800000 */
.L_x_5478:
[----:B------:R2:W5:Y:S02]  /*85c0*/  LDG.E.U8 R7, desc[UR36][R4.64] ;  /* 0x0000002404077981 */ /* 0x000564000c1e1100 */
.L_x_5455:
        /* <DEDUP_REMOVED lines=14> */
.L_x_5486:
[----:B-----5:R0:W-:Y:S01]  /*86b0*/  STG.E.U8 desc[UR36][R16.64], R7 ;  /* 0x0000000710007986 */ /* 0x0201e2000c101124 */
[----:B------:R-:W-:Y:S05]  /*86c0*/  BRA `(.L_x_5488) ;  /* 0x0000000c00987947 */ /* 0x000fea0003800000 */
.L_x_5485:
        /* <DEDUP_REMOVED lines=10> */
.L_x_5490:
[----:B-----5:R-:W-:-:S05]  /*8770*/  LOP3.LUT R7, R7, 0xff, RZ, 0xc0, !PT ;  /* 0x000000ff07077812 */ /* 0x020fca00078ec0ff */
[----:B------:R0:W-:Y:S01]  /*8780*/  STG.E desc[UR36][R16.64], R7 ;  /* 0x0000000710007986 */ /* 0x0001e2000c101924 */
[----:B------:R-:W-:Y:S05]  /*8790*/  BRA `(.L_x_5488) ;  /* 0x0000000c00647947 */ /* 0x000fea0003800000 */
.L_x_5489:
[----:B-----5:R-:W-:-:S05]  /*87a0*/  LOP3.LUT R7, R7, 0xff, RZ, 0xc0, !PT ;  /* 0x000000ff07077812 */ /* 0x020fca00078ec0ff */
[----:B------:R0:W-:Y:S01]  /*87b0*/  STG.E.U16 desc[UR36][R16.64], R7 ;  /* 0x0000000710007986 */ /* 0x0001e2000c101524 */
[----:B------:R-:W-:Y:S05]  /*87c0*/  BRA `(.L_x_5488) ;  /* 0x0000000c00587947 */ /* 0x000fea0003800000 */
.L_x_5484:
        /* <DEDUP_REMOVED lines=10> */
.L_x_5492:
[----:B-----5:R-:W-:-:S04]  /*8870*/  LOP3.LUT R7, R7, 0xff, RZ, 0xc0, !PT ;  /* 0x000000ff07077812 */ /* 0x020fc800078ec0ff */
[----:B------:R-:W0:Y:S02]  /*8880*/  I2F.U16 R0, R7 ;  /* 0x0000000700007306 */ /* 0x000e240000101000 */
[----:B0-----:R-:W-:-:S05]  /*8890*/  F2FP.F16.F32.PACK_AB R0, RZ, R0 ;  /* 0x00000000ff00723e */ /* 0x001fca00000000ff */
[----:B------:R0:W-:Y:S01]  /*88a0*/  STG.E.U16 desc[UR36][R16.64], R0 ;  /* 0x0000000010007986 */ /* 0x0001e2000c101524 */
[----:B------:R-:W-:Y:S05]  /*88b0*/  BRA `(.L_x_5488) ;  /* 0x0000000c001c7947 */ /* 0x000fea0003800000 */
.L_x_5491:
        /* <DEDUP_REMOVED lines=11> */
.L_x_5494:
[----:B-----5:R-:W-:-:S06]  /*8970*/  LOP3.LUT R7, R7, 0xff, RZ, 0xc0, !PT ;  /* 0x000000ff07077812 */ /* 0x020fcc00078ec0ff */
[----:B------:R-:W0:Y:S02]  /*8980*/  I2F.U16 R7, R7 ;  /* 0x0000000700077306 */ /* 0x000e240000101000 */
[----:B0-----:R-:W-:-:S04]  /*8990*/  F2FP.F16.F32.PACK_AB R3, RZ, R7 ;  /* 0x00000007ff03723e */ /* 0x001fc800000000ff */
[----:B------:R-:W-:-:S05]  /*89a0*/  PRMT R3, R3, 0x5410, RZ ;  /* 0x0000541003037816 */ /* 0x000fca00000000ff */
[----:B------:R0:W-:Y:S01]  /*89b0*/  STG.E desc[UR36][R16.64], R3 ;  /* 0x0000000310007986 */ /* 0x0001e2000c101924 */
[----:B------:R-:W-:Y:S05]  /*89c0*/  BRA `(.L_x_5488) ;  /* 0x0000000800d87947 */ /* 0x000fea0003800000 */
.L_x_5493:
[----:B-----5:R-:W-:-:S06]  /*89d0*/  LOP3.LUT R2, R7, 0xff, RZ, 0xc0, !PT ;  /* 0x000000ff07027812 */ /* 0x020fcc00078ec0ff */
[----:B------:R-:W0:Y:S02]  /*89e0*/  I2F.F64.U16 R2, R2 ;  /* 0x0000000200027312 */ /* 0x000e240000101800 */
[----:B0-----:R0:W-:Y:S01]  /*89f0*/  STG.E.64 desc[UR36][R16.64], R2 ;  /* 0x0000000210007986 */ /* 0x0011e2000c101b24 */
[----:B------:R-:W-:Y:S05]  /*8a00*/  BRA `(.L_x_5488) ;  /* 0x0000000800c87947 */ /* 0x000fea0003800000 */
.L_x_5483:
        /* <DEDUP_REMOVED lines=12> */
.L_x_5497:
[----:B-12345:R-:W-:Y:S02]  /*8ad0*/  LOP3.LUT R4, R7, 0xff, RZ, 0xc0, !PT ;  /* 0x000000ff07047812 */ /* 0x03efe400078ec0ff */
[----:B------:R-:W-:-:S04]  /*8ae0*/  CS2R R6, SRZ ;  /* 0x0000000000067805 */ /* 0x000fc8000001ff00 */
[----:B------:R-:W0:Y:S02]  /*8af0*/  I2F.F64.U16 R4, R4 ;  /* 0x0000000400047312 */ /* 0x000e240000101800 */
[----:B0-----:R0:W-:Y:S01]  /*8b00*/  STG.E.128 desc[UR36][R16.64], R4 ;  /* 0x0000000410007986 */ /* 0x0011e2000c101d24 */
[----:B------:R-:W-:Y:S05]  /*8b10*/  BRA `(.L_x_5488) ;  /* 0x0000000800847947 */ /* 0x000fea0003800000 */
.L_x_5496:
        /* <DEDUP_REMOVED lines=22> */
.L_x_5501:
[----:B------:R-:W-:Y:S05]  /*8c80*/  BSYNC B0 ;  /* 0x0000000000007941 */ /* 0x000fea0003800000 */
.L_x_5500:
[----:B------:R-:W-:-:S05]  /*8c90*/  LOP3.LUT R3, R0, R3, RZ, 0xfc, !PT ;  /* 0x0000000300037212 */ /* 0x000fca00078efcff */
[----:B------:R0:W-:Y:S01]  /*8ca0*/  STG.E.U8 desc[UR36][R16.64], R3 ;  /* 0x0000000310007986 */ /* 0x0001e2000c101124 */
[----:B------:R-:W-:Y:S05]  /*8cb0*/  BRA `(.L_x_5488) ;  /* 0x00000008001c7947 */ /* 0x000fea0003800000 */
.L_x_5499:
        /* <DEDUP_REMOVED lines=14> */
.L_x_5503:
[----:B------:R-:W-:Y:S01]  /*8da0*/  IMAD.MOV.U32 R0, RZ, RZ, 0x7f ;  /* 0x0000007fff007424 */ /* 0x000fe200078e00ff */
[----:B------:R-:W-:-:S04]  /*8db0*/  ISETP.GT.U32.AND P0, PT, R2, 0x7f800000, PT ;  /* 0x7f8000000200780c */ /* 0x000fc80003f04070 */
[----:B------:R-:W-:-:S09]  /*8dc0*/  SEL R0, R0, 0x7c, P0 ;  /* 0x0000007c00007807 */ /* 0x000fd20000000000 */
.L_x_5504:
[----:B------:R-:W-:Y:S05]  /*8dd0*/  BSYNC B0 ;  /* 0x0000000000007941 */ /* 0x000fea0003800000 */
.L_x_5502:
[----:B------:R-:W-:-:S04]  /*8de0*/  LOP3.LUT R2, R7, 0x80000000, RZ, 0xc0, !PT ;  /* 0x8000000007027812 */ /* 0x000fc800078ec0ff */
[----:B------:R-:W-:-:S04]  /*8df0*/  SHF.R.U32.HI R3, RZ, 0x18, R2 ;  /* 0x00000018ff037819 */ /* 0x000fc80000011602 */
[----:B------:R-:W-:-:S05]  /*8e00*/  LOP3.LUT R3, R0, R3, RZ, 0xfc, !PT ;  /* 0x0000000300037212 */ /* 0x000fca00078efcff */
[----:B------:R0:W-:Y:S01]  /*8e10*/  STG.E.U8 desc[UR36][R16.64], R3 ;  /* 0x0000000310007986 */ /* 0x0001e2000c101124 */
[----:B------:R-:W-:Y:S05]  /*8e20*/  BRA `(.L_x_5488) ;  /* 0x0000000400c07947 */ /* 0x000fea0003800000 */
.L_x_5498:
[----:B-----5:R-:W-:-:S04]  /*8e30*/  LOP3.LUT R7, R7, 0xff, RZ, 0xc0, !PT ;  /* 0x000000ff07077812 */ /* 0x020fc800078ec0ff */
[----:B------:R-:W0:Y:S02]  /*8e40*/  I2F.U16 R0, R7 ;  /* 0x0000000700007306 */ /* 0x000e240000101000 */
[----:B0-----:R-:W-:-:S05]  /*8e50*/  F2FP.BF16.F32.PACK_AB R0, RZ, R0 ;  /* 0x00000000ff00723e */ /* 0x001fca00000010ff */
[----:B------:R0:W-:Y:S01]  /*8e60*/  STG.E.U16 desc[UR36][R16.64], R0 ;  /* 0x0000000010007986 */ /* 0x0001e2000c101524 */
[----:B------:R-:W-:Y:S05]  /*8e70*/  BRA `(.L_x_5488) ;  /* 0x0000000400ac7947 */ /* 0x000fea0003800000 */
.L_x_5495:
        /* <DEDUP_REMOVED lines=11> */
.L_x_5507:
        /* <DEDUP_REMOVED lines=18> */
.L_x_5510:
[----:B------:R-:W-:-:S04]  /*9050*/  LOP3.LUT R2, R7, 0x80000000, RZ, 0xc0, !PT ;  /* 0x8000000007027812 */ /* 0x000fc800078ec0ff */
[----:B------:R-:W-:-:S04]  /*9060*/  SHF.R.U32.HI R3, RZ, 0x18, R2 ;  /* 0x00000018ff037819 */ /* 0x000fc80000011602 */
[----:B------:R-:W-:-:S04]  /*9070*/  LOP3.LUT R0, R0, R3, RZ, 0xfc, !PT ;  /* 0x0000000300007212 */ /* 0x000fc800078efcff */
[----:B------:R-:W-:-:S07]  /*9080*/  PRMT R8, R0, 0x7610, R8 ;  /* 0x0000761000087816 */ /* 0x000fce0000000008 */
.L_x_5509:
[----:B------:R-:W-:Y:S05]  /*9090*/  BSYNC B0 ;  /* 0x0000000000007941 */ /* 0x000fea0003800000 */
.L_x_5508:
[----:B------:R0:W-:Y:S01]  /*90a0*/  STG.E.U8 desc[UR36][R16.64], R8 ;  /* 0x0000000810007986 */ /* 0x0001e2000c101124 */
[----:B------:R-:W-:Y:S05]  /*90b0*/  BRA `(.L_x_5488) ;  /* 0x00000004001c7947 */ /* 0x000fea0003800000 */
.L_x_5506:
        /* <DEDUP_REMOVED lines=18> */
.L_x_5513:
[----:B------:R-:W-:-:S04]  /*91e0*/  LOP3.LUT R2, R7, 0x80000000, RZ, 0xc0, !PT ;  /* 0x8000000007027812 */ /* 0x000fc800078ec0ff */
[----:B------:R-:W-:-:S04]  /*91f0*/  SHF.R.U32.HI R3, RZ, 0x18, R2 ;  /* 0x00000018ff037819 */ /* 0x000fc80000011602 */
[----:B------:R-:W-:-:S04]  /*9200*/  LOP3.LUT R0, R0, R3, RZ, 0xfc, !PT ;  /* 0x0000000300007212 */ /* 0x000fc800078efcff */
[----:B------:R-:W-:-:S07]  /*9210*/  PRMT R8, R0, 0x7610, R8 ;  /* 0x0000761000087816 */ /* 0x000fce0000000008 */
.L_x_5512:
[----:B------:R-:W-:Y:S05]  /*9220*/  BSYNC B0 ;  /* 0x0000000000007941 */ /* 0x000fea0003800000 */
.L_x_5511:
[----:B------:R0:W-:Y:S01]  /*9230*/  STG.E.U8 desc[UR36][R16.64], R8 ;  /* 0x0000000810007986 */ /* 0x0001e2000c101124 */
[----:B------:R-:W-:Y:S05]  /*9240*/  BRA `(.L_x_5488) ;  /* 0x0000000000b87947 */ /* 0x000fea0003800000 */
.L_x_5505:
        /* <DEDUP_REMOVED lines=23> */
.L_x_5487:
        /* <DEDUP_REMOVED lines=16> */
.L_x_5516:
[----:B------:R-:W-:Y:S05]  /*94c0*/  BRA `(.L_x_5488) ;  /* 0x0000000000187947 */ /* 0x000fea0003800000 */
.L_x_5515:
[----:B-----5:R-:W-:Y:S01]  /*94d0*/  LOP3.LUT R2, R7, 0xff, RZ, 0xc0, !PT ;  /* 0x000000ff07027812 */ /* 0x020fe200078ec0ff */
[----:B------:R-:W-:-:S05]  /*94e0*/  IMAD.MOV.U32 R3, RZ, RZ, RZ ;  /* 0x000000ffff037224 */ /* 0x000fca00078e00ff */
[----:B------:R0:W-:Y:S01]  /*94f0*/  STG.E.64 desc[UR36][R16.64], R2 ;  /* 0x0000000210007986 */ /* 0x0001e2000c101b24 */
[----:B------:R-:W-:Y:S05]  /*9500*/  BRA `(.L_x_5488) ;  /* 0x0000000000087947 */ /* 0x000fea0003800000 */
.L_x_5514:
[----:B-----5:R-:W-:-:S05]  /*9510*/  LOP3.LUT R7, R7, 0xff, RZ, 0xc0, !PT ;  /* 0x000000ff07077812 */ /* 0x020fca00078ec0ff */
[----:B------:R0:W-:Y:S02]  /*9520*/  STG.E desc[UR36][R16.64], R7 ;  /* 0x0000000710007986 */ /* 0x0001e4000c101924 */
.L_x_5488:
[----:B------:R-:W-:-:S07]  /*9530*/  VIADD R19, R19, 0x80 ;  /* 0x0000008013137836 */ /* 0x000fce0000000000 */
.L_x_5448:
[----:B------:R-:W-:Y:S05]  /*9540*/  BSYNC B6 ;  /* 0x0000000000067941 */ /* 0x000fea0003800000 */
.L_x_5447:
[----:B------:R-:W-:Y:S02]  /*9550*/  ULDC UR4, c[0x0][0x210] ;  /* 0x0000840000047ab9 */ /* 0x000fe40000000800 */
[----:B------:R-:W-:-:S13]  /*9560*/  ISETP.GE.AND P0, PT, R19, UR4, PT ;  /* 0x0000000413007c0c */ /* 0x000fda000bf06270 */
[----:B------:R-:W-:Y:S05]  /*9570*/  @P0 EXIT ;  /* 0x000000000000094d */ /* 0x000fea0003800000 */
        /* <DEDUP_REMOVED lines=303> */
.L_x_5517:
        /* <DEDUP_REMOVED lines=20> */
.L_x_5521:
[----:B------:R4:W5:Y:S01]  /*a9b0*/  LDG.E.U8 R7, desc[UR36][R4.64] ;  /* 0x0000002404077981 */ /* 0x000962000c1e1100 */
[----:B------:R-:W-:Y:S05]  /*a9c0*/  BRA `(.L_x_5523) ;  /* 0x0000000c00647947 */ /* 0x000fea0003800000 */
.L_x_5520:
        /* <DEDUP_REMOVED lines=8> */
.L_x_5525:
[----:B------:R2:W5:Y:S01]  /*aa50*/  LDG.E.U8 R7, desc[UR36][R4.64] ;  /* 0x0000002404077981 */ /* 0x000562000c1e1100 */
[----:B------:R-:W-:Y:S05]  /*aa60*/  BRA `(.L_x_5523) ;  /* 0x0000000c003c7947 */ /* 0x000fea0003800000 */
.L_x_5524:
[----:B------:R0:W5:Y:S01]  /*aa70*/  LDG.E.U16 R7, desc[UR36][R4.64] ;  /* 0x0000002404077981 */ /* 0x000162000c1e1500 */
[----:B------:R-:W-:Y:S05]  /*aa80*/  BRA `(.L_x_5523) ;  /* 0x0000000c00347947 */ /* 0x000fea0003800000 */
.L_x_5519:
        /* <DEDUP_REMOVED lines=10> */
.L_x_5527:
[----:B------:R-:W2:Y:S02]  /*ab30*/  LDG.E.U16 R2, desc[UR36][R4.64] ;  /* 0x0000002404027981 */ /* 0x000ea4000c1e1500 */
[----:B--2---:R-:W-:-:S06]  /*ab40*/  HADD2.F32 R2, -RZ, R2.H0_H0 ;  /* 0x20000002ff027230 */ /* 0x004fcc0000004100 */
[----:B------:R-:W0:Y:S02]  /*ab50*/  F2I.S64.TRUNC R2, R2 ;  /* 0x0000000200027311 */ /* 0x000e24000020d900 */
[----:B0-----:R-:W-:Y:S01]  /*ab60*/  PRMT R7, R2, 0x7610, R7 ;  /* 0x0000761002077816 */ /* 0x001fe20000000007 */
[----:B------:R-:W-:Y:S06]  /*ab70*/  BRA `(.L_x_5523) ;  /* 0x0000000800f87947 */ /* 0x000fec0003800000 */
.L_x_5526:
        /* <DEDUP_REMOVED lines=10> */
.L_x_5529:
[----:B------:R-:W2:Y:S02]  /*ac20*/  LDG.E.U16 R4, desc[UR36][R4.64] ;  /* 0x0000002404047981 */ /* 0x000ea4000c1e1500 */
[----:B--2---:R-:W-:-:S06]  /*ac30*/  HADD2.F32 R2, -RZ, R4.H0_H0 ;  /* 0x20000004ff027230 */ /* 0x004fcc0000004100 */
[----:B------:R-:W0:Y:S02]  /*ac40*/  F2I.S64.TRUNC R2, R2 ;  /* 0x0000000200027311 */ /* 0x000e24000020d900 */
[----:B0-----:R-:W-:Y:S01]  /*ac50*/  PRMT R7, R2, 0x7610, R7 ;  /* 0x0000761002077816 */ /* 0x001fe20000000007 */
[----:B------:R-:W-:Y:S06]  /*ac60*/  BRA `(.L_x_5523) ;  /* 0x0000000800bc7947 */ /* 0x000fec0003800000 */
.L_x_5528:
[----:B------:R-:W2:Y:S02]  /*ac70*/  LDG.E.64 R2, desc[UR36][R4.64] ;  /* 0x0000002404027981 */ /* 0x000ea4000c1e1b00 */
[----:B--2---:R-:W0:Y:S02]  /*ac80*/  F2I.S64.F64.TRUNC R2, R2 ;  /* 0x0000000200027311 */ /* 0x004e24000030d900 */
[----:B0-----:R-:W-:Y:S01]  /*ac90*/  PRMT R7, R2, 0x7610, R7 ;  /* 0x0000761002077816 */ /* 0x001fe20000000007 */
[----:B------:R-:W-:Y:S06]  /*aca0*/  BRA `(.L_x_5523) ;  /* 0x0000000800ac7947 */ /* 0x000fec0003800000 */
.L_x_5518:
        /* <DEDUP_REMOVED lines=12> */
.L_x_5532:
[----:B------:R-:W2:Y:S02]  /*ad70*/  LDG.E.64 R4, desc[UR36][R4.64] ;  /* 0x0000002404047981 */ /* 0x000ea4000c1e1b00 */
[----:B--2---:R-:W0:Y:S02]  /*ad80*/  F2I.S64.F64.TRUNC R2, R4 ;  /* 0x0000000400027311 */ /* 0x004e24000030d900 */
[----:B0-----:R-:W-:Y:S01]  /*ad90*/  PRMT R7, R2, 0x7610, R7 ;  /* 0x0000761002077816 */ /* 0x001fe20000000007 */
[----:B------:R-:W-:Y:S06]  /*ada0*/  BRA `(.L_x_5523) ;  /* 0x00000008006c7947 */ /* 0x000fec0003800000 */
.L_x_5531:
        /* <DEDUP_REMOVED lines=28> */
.L_x_5534:
        /* <DEDUP_REMOVED lines=15> */
.L_x_5533:
[----:B------:R-:W2:Y:S02]  /*b060*/  LDG.E.U16 R2, desc[UR36][R4.64] ;  /* 0x0000002404027981 */ /* 0x000ea4000c1e1500 */
[----:B--2---:R-:W-:-:S06]  /*b070*/  IMAD.U32 R2, R2, 0x10000, RZ ;  /* 0x0001000002027824 */ /* 0x004fcc00078e00ff */
[----:B------:R-:W0:Y:S02]  /*b080*/  F2I.S64.TRUNC R2, R2 ;  /* 0x0000000200027311 */ /* 0x000e24000020d900 */
[----:B0-----:R-:W-:Y:S01]  /*b090*/  PRMT R7, R2, 0x7610, R7 ;  /* 0x0000761002077816 */ /* 0x001fe20000000007 */
[----:B------:R-:W-:Y:S06]  /*b0a0*/  BRA `(.L_x_5523) ;  /* 0x0000000400ac7947 */ /* 0x000fec0003800000 */
.L_x_5530:
        /* <DEDUP_REMOVED lines=10> */
.L_x_5537:
        /* <DEDUP_REMOVED lines=21> */
.L_x_5541:
[----:B------:R-:W-:Y:S05]  /*b2a0*/  BSYNC B1 ;  /* 0x0000000000017941 */ /* 0x000fea0003800000 */
.L_x_5540:
[----:B------:R-:W-:Y:S01]  /*b2b0*/  IMAD.SHL.U32 R2, R2, 0x100000, RZ ;  /* 0x0010000002027824 */ /* 0x000fe200078e00ff */
[----:B------:R-:W-:-:S04]  /*b2c0*/  LEA R3, R0, 0x3b800000, 0x17 ;  /* 0x3b80000000037811 */ /* 0x000fc800078eb8ff */
[----:B------:R-:W-:-:S07]  /*b2d0*/  LOP3.LUT R2, R3, R2, R4, 0xfe, !PT ;  /* 0x0000000203027212 */ /* 0x000fce00078efe04 */
.L_x_5539:
[----:B------:R-:W-:Y:S05]  /*b2e0*/  BSYNC B0 ;  /* 0x0000000000007941 */ /* 0x000fea0003800000 */
.L_x_5538:
[----:B------:R-:W0:Y:S02]  /*b2f0*/  F2I.S64.TRUNC R2, R2 ;  /* 0x0000000200027311 */ /* 0x000e24000020d900 */
[----:B0-----:R-:W-:Y:S01]  /*b300*/  PRMT R7, R2, 0x7610, R7 ;  /* 0x0000761002077816 */ /* 0x001fe20000000007 */
[----:B------:R-:W-:Y:S06]  /*b310*/  BRA `(.L_x_5523) ;  /* 0x0000000400107947 */ /* 0x000fec0003800000 */
.L_x_5536:
        /* <DEDUP_REMOVED lines=21> */
.L_x_5545:
[----:B------:R-:W-:Y:S05]  /*b470*/  BSYNC B1 ;  /* 0x0000000000017941 */ /* 0x000fea0003800000 */
.L_x_5544:
[----:B------:R-:W-:Y:S01]  /*b480*/  IMAD.SHL.U32 R2, R2, 0x200000, RZ ;  /* 0x0020000002027824 */ /* 0x000fe200078e00ff */
[----:B------:R-:W-:-:S04]  /*b490*/  LEA R3, R0, 0x37800000, 0x17 ;  /* 0x3780000000037811 */ /* 0x000fc800078eb8ff */
[----:B------:R-:W-:-:S07]  /*b4a0*/  LOP3.LUT R2, R3, R2, R4, 0xfe, !PT ;  /* 0x0000000203027212 */ /* 0x000fce00078efe04 */
.L_x_5543:
[----:B------:R-:W-:Y:S05]  /*b4b0*/  BSYNC B0 ;  /* 0x0000000000007941 */ /* 0x000fea0003800000 */
.L_x_5542:
[----:B------:R-:W0:Y:S02]  /*b4c0*/  F2I.S64.TRUNC R2, R2 ;  /* 0x0000000200027311 */ /* 0x000e24000020d900 */
[----:B0-----:R-:W-:Y:S01]  /*b4d0*/  PRMT R7, R2, 0x7610, R7 ;  /* 0x0000761002077816 */ /* 0x001fe20000000007 */
[----:B------:R-:W-:Y:S06]  /*b4e0*/  BRA `(.L_x_5523) ;  /* 0x00000000009c7947 */ /* 0x000fec0003800000 */
.L_x_5535:
        /* <DEDUP_REMOVED lines=14> */
.L_x_5549:
[----:B------:R-:W-:Y:S05]  /*b5d0*/  BSYNC B0 ;  /* 0x0000000000007941 */ /* 0x000fea0003800000 */
.L_x_5548:
[----:B------:R-:W0:Y:S02]  /*b5e0*/  F2I.S64.TRUNC R2, R2 ;  /* 0x0000000200027311 */ /* 0x000e24000020d900 */
[----:B0-----:R-:W-:Y:S01]  /*b5f0*/  PRMT R7, R2, 0x7610, R7 ;  /* 0x0000761002077816 */ /* 0x001fe20000000007 */
[----:B------:R-:W-:Y:S06]  /*b600*/  BRA `(.L_x_5523) ;  /* 0x0000000000547947 */ /* 0x000fec0003800000 */
.L_x_5522:
        /* <DEDUP_REMOVED lines=16> */
.L_x_5550:
[----:B------:R-:W-:Y:S01]  /*b710*/  PRMT R7, RZ, 0x7610, R7 ;  /* 0x00007610ff077816 */ /* 0x000fe20000000007 */
[----:B------:R-:W-:Y:S06]  /*b720*/  BRA `(.L_x_5523) ;  /* 0x00000000000c7947 */ /* 0x000fec0003800000 */
.L_x_5547:
[----:B------:R0:W5:Y:S01]  /*b730*/  LDG.E.U8 R7, desc[UR36][R4.64] ;  /* 0x0000002404077981 */ /* 0x000162000c1e1100 */
[----:B------:R-:W-:Y:S05]  /*b740*/  BRA `(.L_x_5523) ;  /* 0x0000000000047947 */ /* 0x000fea0003800000 */
.L_x_5546:
[----:B------:R0:W5:Y:S02]  /*b750*/  LDG.E.U8 R7, desc[UR36][R4.64] ;  /* 0x0000002404077981 */ /* 0x000164000c1e1100 */
.L_x_5523:
[----:B------:R-:W1:Y:S02]  /*b760*/  LDC.U8 R2, c[0x0][0x421] ;  /* 0x00010840ff027b82 */ /* 0x000e640000000000 */
[----:B-1----:R-:W-:-:S04]  /*b770*/  PRMT R0, R2, 0x9910, RZ ;  /* 0x0000991002007816 */ /* 0x002fc800000000ff */
        /* <DEDUP_REMOVED lines=10> */
[----:B-----5:R-:W-:Y:S01]  /*b820*/  STG.E.U8 desc[UR36][R16.64], R7 ;  /* 0x0000000710007986 */ /* 0x020fe2000c101124 */
[----:B------:R-:W-:Y:S05]  /*b830*/  EXIT ;  /* 0x000000000000794d */ /* 0x000fea0003800000 */
.L_x_5554:
[----:B-----5:R-:W-:Y:S01]  /*b840*/  STG.E.U8 desc[UR36][R16.64], R7 ;  /* 0x0000000710007986 */ /* 0x020fe2000c101124 */
[----:B------:R-:W-:Y:S05]  /*b850*/  EXIT ;  /* 0x000000000000794d */ /* 0x000fea0003800000 */
.L_x_5553:
        /* <DEDUP_REMOVED lines=8> */
[----:B------:R-:W-:Y:S01]  /*b8e0*/  STG.E.64 desc[UR36][R16.64], R2 ;  /* 0x0000000210007986 */ /* 0x000fe2000c101b24 */
[----:B------:R-:W-:Y:S05]  /*b8f0*/  EXIT ;  /* 0x000000000000794d */ /* 0x000fea0003800000 */
.L_x_5557:
[----:B-----5:R-:W-:-:S05]  /*b900*/  LOP3.LUT R7, R7, 0xff, RZ, 0xc0, !PT ;  /* 0x000000ff07077812 */ /* 0x020fca00078ec0ff */
[----:B------:R-:W-:Y:S01]  /*b910*/  STG.E desc[UR36][R16.64], R7 ;  /* 0x0000000710007986 */ /* 0x000fe2000c101924 */
[----:B------:R-:W-:Y:S05]  /*b920*/  EXIT ;  /* 0x000000000000794d */ /* 0x000fea0003800000 */
.L_x_5556:
[----:B-----5:R-:W-:-:S05]  /*b930*/  LOP3.LUT R7, R7, 0xff, RZ, 0xc0, !PT ;  /* 0x000000ff07077812 */ /* 0x020fca00078ec0ff */
[----:B------:R-:W-:Y:S01]  /*b940*/  STG.E.U16 desc[UR36][R16.64], R7 ;  /* 0x0000000710007986 */ /* 0x000fe2000c101524 */
[----:B------:R-:W-:Y:S05]  /*b950*/  EXIT ;  /* 0x000000000000794d */ /* 0x000fea0003800000 */
.L_x_5552:
[----:B------:R-:W-:-:S13]  /*b960*/  ISETP.GT.AND P0, PT, R0, 0x6, PT ;  /* 0x000000060000780c */ /* 0x000fda0003f04270 */
[----:B------:R-:W-:Y:S05]  /*b970*/  @P0 BRA `(.L_x_5558) ;  /* 0x0000000000340947 */ /* 0x000fea0003800000 */
[----:B------:R-:W-:-:S13]  /*b980*/  ISETP.NE.AND P0, PT, R0, 0x5, PT ;  /* 0x000000050000780c */ /* 0x000fda0003f05270 */
[----:B------:R-:W-:Y:S05]  /*b990*/  @!P0 BRA `(.L_x_5559) ;  /* 0x0000000000188947 */ /* 0x000fea0003800000 */
[----:B------:R-:W-:-:S13]  /*b9a0*/  ISETP.NE.AND P0, PT, R0, 0x6, PT ;  /* 0x000000060000780c */ /* 0x000fda0003f05270 */
[----:B------:R-:W-:Y:S05]  /*b9b0*/  @P0 BRA `(.L_x_5555) ;  /* 0x0000000800e40947 */ /* 0x000fea0003800000 */
[----:B-----5:R-:W-:-:S06]  /*b9c0*/  LOP3.LUT R3, R7, 0xff, RZ, 0xc0, !PT ;  /* 0x000000ff07037812 */ /* 0x020fcc00078ec0ff */
[----:B------:R-:W1:Y:S02]  /*b9d0*/  I2F.U16 R3, R3 ;  /* 0x0000000300037306 */ /* 0x000e640000101000 */
[----:B-1----:R-:W-:Y:S01]  /*b9e0*/  STG.E desc[UR36][R16.64], R3 ;  /* 0x0000000310007986 */ /* 0x002fe2000c101924 */
[----:B------:R-:W-:Y:S05]  /*b9f0*/  EXIT ;  /* 0x000000000000794d */ /* 0x000fea0003800000 */
.L_x_5559:
[----:B-----5:R-:W-:-:S04]  /*ba00*/  LOP3.LUT R7, R7, 0xff, RZ, 0xc0, !PT ;  /* 0x000000ff07077812 */ /* 0x020fc800078ec0ff */
[----:B------:R-:W1:Y:S02]  /*ba10*/  I2F.U16 R0, R7 ;  /* 0x0000000700007306 */ /* 0x000e640000101000 */
[----:B-1----:R-:W-:-:S05]  /*ba20*/  F2FP.F16.F32.PACK_AB R0, RZ, R0 ;  /* 0x00000000ff00723e */ /* 0x002fca00000000ff */
[----:B------:R-:W-:Y:S01]  /*ba30*/  STG.E.U16 desc[UR36][R16.64], R0 ;  /* 0x0000000010007986 */ /* 0x000fe2000c101524 */
[----:B------:R-:W-:Y:S05]  /*ba40*/  EXIT ;  /* 0x000000000000794d */ /* 0x000fea0003800000 */
.L_x_5558:
        /* <DEDUP_REMOVED lines=8> */
[----:B------:R-:W1:Y:S02]  /*bad0*/  I2F.U16 R2, R7 ;  /* 0x0000000700027306 */ /* 0x000e640000101000 */
[----:B-1----:R-:W-:Y:S01]  /*bae0*/  STG.E.64 desc[UR36][R16.64], R2 ;  /* 0x0000000210007986 */ /* 0x002fe2000c101b24 */
[----:B------:R-:W-:Y:S05]  /*baf0*/  EXIT ;  /* 0x000000000000794d */ /* 0x000fea0003800000 */
.L_x_5561:
[----:B-----5:R-:W-:-:S06]  /*bb00*/  LOP3.LUT R7, R7, 0xff, RZ, 0xc0, !PT ;  /* 0x000000ff07077812 */ /* 0x020fcc00078ec0ff */
[----:B------:R-:W1:Y:S02]  /*bb10*/  I2F.U16 R7, R7 ;  /* 0x0000000700077306 */ /* 0x000e640000101000 */
[----:B-1----:R-:W-:-:S04]  /*bb20*/  F2FP.F16.F32.PACK_AB R3, RZ, R7 ;  /* 0x00000007ff03723e */ /* 0x002fc800000000ff */
[----:B------:R-:W-:-:S05]  /*bb30*/  PRMT R3, R3, 0x5410, RZ ;  /* 0x0000541003037816 */ /* 0x000fca00000000ff */
[----:B------:R-:W-:Y:S01]  /*bb40*/  STG.E desc[UR36][R16.64], R3 ;  /* 0x0000000310007986 */ /* 0x000fe2000c101924 */
[----:B------:R-:W-:Y:S05]  /*bb50*/  EXIT ;  /* 0x000000000000794d */ /* 0x000fea0003800000 */
.L_x_5560:
[----:B-----5:R-:W-:-:S06]  /*bb60*/  LOP3.LUT R2, R7, 0xff, RZ, 0xc0, !PT ;  /* 0x000000ff07027812 */ /* 0x020fcc00078ec0ff */
[----:B------:R-:W1:Y:S02]  /*bb70*/  I2F.F64.U16 R2, R2 ;  /* 0x0000000200027312 */ /* 0x000e640000101800 */
[----:B-1----:R-:W-:Y:S01]  /*bb80*/  STG.E.64 desc[UR36][R16.64], R2 ;  /* 0x0000000210007986 */ /* 0x002fe2000c101b24 */
[----:B------:R-:W-:Y:S05]  /*bb90*/  EXIT ;  /* 0x000000000000794d */ /* 0x000fea0003800000 */
.L_x_5551:
        /* <DEDUP_REMOVED lines=10> */
[----:B------:R-:W-:Y:S01]  /*bc40*/  STG.E.U8 desc[UR36][R16.64], R3 ;  /* 0x0000000310007986 */ /* 0x000fe2000c101124 */
[----:B------:R-:W-:Y:S05]  /*bc50*/  EXIT ;  /* 0x000000000000794d */ /* 0x000fea0003800000 */
.L_x_5564:
[----:B0-2345:R-:W-:Y:S02]  /*bc60*/  LOP3.LUT R4, R7, 0xff, RZ, 0xc0, !PT ;  /* 0x000000ff07047812 */ /* 0x03dfe400078ec0ff */
[----:B------:R-:W-:-:S04]  /*bc70*/  CS2R R6, SRZ ;  /* 0x0000000000067805 */ /* 0x000fc8000001ff00 */
[----:B------:R-:W0:Y:S02]  /*bc80*/  I2F.F64.U16 R4, R4 ;  /* 0x0000000400047312 */ /* 0x000e240000101800 */
[----:B0-----:R-:W-:Y:S01]  /*bc90*/  STG.E.128 desc[UR36][R16.64], R4 ;  /* 0x0000000410007986 */ /* 0x001fe2000c101d24 */
[----:B------:R-:W-:Y:S05]  /*bca0*/  EXIT ;  /* 0x000000000000794d */ /* 0x000fea0003800000 */
.L_x_5563:
        /* <DEDUP_REMOVED lines=8> */
[----:B------:R-:W1:Y:S02]  /*bd30*/  I2F.U16 R7, R7 ;  /* 0x0000000700077306 */ /* 0x000e640000101000 */
[C---:B-1----:R-:W-:Y:S02]  /*bd40*/  LOP3.LUT R2, R7.reuse, 0x7fffffff, RZ, 0xc0, !PT ;  /* 0x7fffffff07027812 */ /* 0x042fe400078ec0ff */
        /* <DEDUP_REMOVED lines=12> */
.L_x_5568:
[----:B------:R-:W-:Y:S05]  /*be10*/  BSYNC B0 ;  /* 0x0000000000007941 */ /* 0x000fea0003800000 */
.L_x_5567:
[----:B------:R-:W-:-:S05]  /*be20*/  LOP3.LUT R3, R0, R3, RZ, 0xfc, !PT ;  /* 0x0000000300037212 */ /* 0x000fca00078efcff */
[----:B------:R-:W-:Y:S01]  /*be30*/  STG.E.U8 desc[UR36][R16.64], R3 ;  /* 0x0000000310007986 */ /* 0x000fe2000c101124 */
[----:B------:R-:W-:Y:S05]  /*be40*/  EXIT ;  /* 0x000000000000794d */ /* 0x000fea0003800000 */
.L_x_5566:
[----:B-----5:R-:W-:Y:S01]  /*be50*/  LOP3.LUT R7, R7, 0xff, RZ, 0xc0, !PT ;  /* 0x000000ff07077812 */ /* 0x020fe200078ec0ff */
[----:B------:R-:W-:Y:S05]  /*be60*/  BSSY B0, `(.L_x_5569) ;  /* 0x0000010000007945 */ /* 0x000fea0003800000 */
[----:B------:R-:W1:Y:S02]  /*be70*/  I2F.U16 R7, R7 ;  /* 0x0000000700077306 */ /* 0x000e640000101000 */
[----:B-1----:R-:W-:-:S04]  /*be80*/  LOP3.LUT R2, R7, 0x7fffffff, RZ, 0xc0, !PT ;  /* 0x7fffffff07027812 */ /* 0x002fc800078ec0ff */
        /* <DEDUP_REMOVED lines=10> */
.L_x_5570:
[----:B------:R-:W-:Y:S01]  /*bf30*/  IMAD.MOV.U32 R0, RZ, RZ, 0x7f ;  /* 0x0000007fff007424 */ /* 0x000fe200078e00ff */
[----:B------:R-:W-:-:S04]  /*bf40*/  ISETP.GT.U32.AND P0, PT, R2, 0x7f800000, PT ;  /* 0x7f8000000200780c */ /* 0x000fc80003f04070 */
[----:B------:R-:W-:-:S09]  /*bf50*/  SEL R0, R0, 0x7c, P0 ;  /* 0x0000007c00007807 */ /* 0x000fd20000000000 */
.L_x_5571:
[----:B------:R-:W-:Y:S05]  /*bf60*/  BSYNC B0 ;  /* 0x0000000000007941 */ /* 0x000fea0003800000 */
.L_x_5569:
[----:B------:R-:W-:-:S04]  /*bf70*/  LOP3.LUT R2, R7, 0x80000000, RZ, 0xc0, !PT ;  /* 0x8000000007027812 */ /* 0x000fc800078ec0ff */
[----:B------:R-:W-:-:S04]  /*bf80*/  SHF.R.U32.HI R3, RZ, 0x18, R2 ;  /* 0x00000018ff037819 */ /* 0x000fc80000011602 */
[----:B------:R-:W-:-:S05]  /*bf90*/  LOP3.LUT R3, R0, R3, RZ, 0xfc, !PT ;  /* 0x0000000300037212 */ /* 0x000fca00078efcff */
[----:B------:R-:W-:Y:S01]  /*bfa0*/  STG.E.U8 desc[UR36][R16.64], R3 ;  /* 0x0000000310007986 */ /* 0x000fe2000c101124 */
[----:B------:R-:W-:Y:S05]  /*bfb0*/  EXIT ;  /* 0x000000000000794d */ /* 0x000fea0003800000 */
.L_x_5565:
[----:B-----5:R-:W-:-:S04]  /*bfc0*/  LOP3.LUT R7, R7, 0xff, RZ, 0xc0, !PT ;  /* 0x000000ff07077812 */ /* 0x020fc800078ec0ff */
[----:B------:R-:W1:Y:S02]  /*bfd0*/  I2F.U16 R0, R7 ;  /* 0x0000000700007306 */ /* 0x000e640000101000 */
[----:B-1----:R-:W-:-:S05]  /*bfe0*/  F2FP.BF16.F32.PACK_AB R0, RZ, R0 ;  /* 0x00000000ff00723e */ /* 0x002fca00000010ff */
[----:B------:R-:W-:Y:S01]  /*bff0*/  STG.E.U16 desc[UR36][R16.64], R0 ;  /* 0x0000000010007986 */ /* 0x000fe2000c101524 */
[----:B------:R-:W-:Y:S05]  /*c000*/  EXIT ;  /* 0x000000000000794d */ /* 0x000fea0003800000 */
.L_x_5562:
        /* <DEDUP_REMOVED lines=9> */
[----:B------:R-:W-:Y:S01]  /*c0a0*/  STG.E.U16 desc[UR36][R16.64], R7 ;  /* 0x0000000710007986 */ /* 0x000fe2000c101524 */
[----:B------:R-:W-:Y:S05]  /*c0b0*/  EXIT ;  /* 0x000000000000794d */ /* 0x000fea0003800000 */
.L_x_5574:
[----:B-----5:R-:W-:Y:S01]  /*c0c0*/  LOP3.LUT R7, R7, 0xff, RZ, 0xc0, !PT ;  /* 0x000000ff07077812 */ /* 0x020fe200078ec0ff */
[----:B------:R-:W-:Y:S01]  /*c0d0*/  BSSY B0, `(.L_x_5575) ;  /* 0x0000015000007945 */ /* 0x000fe20003800000 */
[----:B------:R-:W-:-:S04]  /*c0e0*/  IMAD.MOV.U32 R8, RZ, RZ, 0x80 ;  /* 0x00000080ff087424 */ /* 0x000fc800078e00ff */
[----:B------:R-:W1:Y:S02]  /*c0f0*/  I2F.U16 R7, R7 ;  /* 0x0000000700077306 */ /* 0x000e640000101000 */
[----:B-1----:R-:W-:-:S04]  /*c100*/  LOP3.LUT R2, R7, 0x7fffffff, RZ, 0xc0, !PT ;  /* 0x7fffffff07027812 */ /* 0x002fc800078ec0ff */
        /* <DEDUP_REMOVED lines=13> */
.L_x_5577:
[----:B------:R-:W-:-:S04]  /*c1e0*/  LOP3.LUT R2, R7, 0x80000000, RZ, 0xc0, !PT ;  /* 0x8000000007027812 */ /* 0x000fc800078ec0ff */
[----:B------:R-:W-:-:S04]  /*c1f0*/  SHF.R.U32.HI R3, RZ, 0x18, R2 ;  /* 0x00000018ff037819 */ /* 0x000fc80000011602 */
[----:B------:R-:W-:-:S04]  /*c200*/  LOP3.LUT R0, R0, R3, RZ, 0xfc, !PT ;  /* 0x0000000300007212 */ /* 0x000fc800078efcff */
[----:B------:R-:W-:-:S07]  /*c210*/  PRMT R8, R0, 0x7610, R8 ;  /* 0x0000761000087816 */ /* 0x000fce0000000008 */
.L_x_5576:
[----:B------:R-:W-:Y:S05]  /*c220*/  BSYNC B0 ;  /* 0x0000000000007941 */ /* 0x000fea0003800000 */
.L_x_5575:
[----:B------:R-:W-:Y:S01]  /*c230*/  STG.E.U8 desc[UR36][R16.64], R8 ;  /* 0x0000000810007986 */ /* 0x000fe2000c101124 */
[----:B------:R-:W-:Y:S05]  /*c240*/  EXIT ;  /* 0x000000000000794d */ /* 0x000fea0003800000 */
.L_x_5573:
        /* <DEDUP_REMOVED lines=18> */
.L_x_5580:
[----:B------:R-:W-:-:S04]  /*c370*/  LOP3.LUT R2, R7, 0x80000000, RZ, 0xc0, !PT ;  /* 0x8000000007027812 */ /* 0x000fc800078ec0ff */
[----:B------:R-:W-:-:S04]  /*c380*/  SHF.R.U32.HI R3, RZ, 0x18, R2 ;  /* 0x00000018ff037819 */ /* 0x000fc80000011602 */
[----:B------:R-:W-:-:S04]  /*c390*/  LOP3.LUT R0, R0, R3, RZ, 0xfc, !PT ;  /* 0x0000000300007212 */ /* 0x000fc800078efcff */
[----:B------:R-:W-:-:S07]  /*c3a0*/  PRMT R8, R0, 0x7610, R8 ;  /* 0x0000761000087816 */ /* 0x000fce0000000008 */
.L_x_5579:
[----:B------:R-:W-:Y:S05]  /*c3b0*/  BSYNC B0 ;  /* 0x0000000000007941 */ /* 0x000fea0003800000 */
.L_x_5578:
[----:B------:R-:W-:Y:S01]  /*c3c0*/  STG.E.U8 desc[UR36][R16.64], R8 ;  /* 0x0000000810007986 */ /* 0x000fe2000c101124 */
[----:B------:R-:W-:Y:S05]  /*c3d0*/  EXIT ;  /* 0x000000000000794d */ /* 0x000fea0003800000 */
.L_x_5572:
[----:B------:R-:W-:-:S13]  /*c3e0*/  ISETP.NE.AND P0, PT, R0, 0x1c, PT ;  /* 0x0000001c0000780c */ /* 0x000fda0003f05270 */
[----:B------:R-:W-:Y:S05]  /*c3f0*/  @!P0 BRA `(.L_x_5581) ;  /* 0x0000000000a88947 */ /* 0x000fea0003800000 */
[----:B------:R-:W-:-:S13]  /*c400*/  ISETP.NE.AND P0, PT, R0, 0x1d, PT ;  /* 0x0000001d0000780c */ /* 0x000fda0003f05270 */
[----:B------:R-:W-:Y:S05]  /*c410*/  @!P0 BRA `(.L_x_5582) ;  /* 0x0000000000908947 */ /* 0x000fea0003800000 */
[----:B------:R-:W-:-:S13]  /*c420*/  ISETP.NE.AND P0, PT, R0, 0x2c, PT ;  /* 0x0000002c0000780c */ /* 0x000fda0003f05270 */
[----:B------:R-:W-:Y:S05]  /*c430*/  @P0 BRA `(.L_x_5555) ;  /* 0x0000000000440947 */ /* 0x000fea0003800000 */
[----:B-----5:R-:W-:-:S04]  /*c440*/  LOP3.LUT R7, R7, 0xff, RZ, 0xc0, !PT ;  /* 0x000000ff07077812 */ /* 0x020fc800078ec0ff */
[----:B0-234-:R-:W0:Y:S02]  /*c450*/  I2F.U16 R4, R7 ;  /* 0x0000000700047306 */ /* 0x01de240000101000 */
        /* <DEDUP_REMOVED lines=15> */
.L_x_5555:
[----:B------:R-:W-:Y:S01]  /*c550*/  MOV R0, 0x0 ;  /* 0x0000000000007802 */ /* 0x000fe20000000f00 */
[----:B------:R-:W-:Y:S01]  /*c560*/  ULDC.64 UR4, c[0x4][0x188] ;  /* 0x0100620000047ab9 */ /* 0x000fe20000000a00 */
[----:B------:R-:W-:Y:S01]  /*c570*/  ULDC.64 UR6, c[0x4][0x10] ;  /* 0x0100040000067ab9 */ /* 0x000fe20000000a00 */
[----:B0-234-:R-:W-:Y:S01]  /*c580*/  IMAD.U32 R4, RZ, RZ, UR4 ;  /* 0x00000004ff047e24 */ /* 0x01dfe2000f8e00ff */
        /* <DEDUP_REMOVED lines=12> */
.L_x_5583:
[----:B------:R-:W-:Y:S05]  /*c650*/  EXIT ;  /* 0x000000000000794d */ /* 0x000fea0003800000 */
.L_x_5582:
[----:B-----5:R-:W-:Y:S01]  /*c660*/  LOP3.LUT R2, R7, 0xff, RZ, 0xc0, !PT ;  /* 0x000000ff07027812 */ /* 0x020fe200078ec0ff */
[----:B------:R-:W-:-:S05]  /*c670*/  IMAD.MOV.U32 R3, RZ, RZ, RZ ;  /* 0x000000ffff037224 */ /* 0x000fca00078e00ff */
[----:B------:R-:W-:Y:S01]  /*c680*/  STG.E.64 desc[UR36][R16.64], R2 ;  /* 0x0000000210007986 */ /* 0x000fe2000c101b24 */
[----:B------:R-:W-:Y:S05]  /*c690*/  EXIT ;  /* 0x000000000000794d */ /* 0x000fea0003800000 */
.L_x_5581:
[----:B-----5:R-:W-:-:S05]  /*c6a0*/  LOP3.LUT R7, R7, 0xff, RZ, 0xc0, !PT ;  /* 0x000000ff07077812 */ /* 0x020fca00078ec0ff */
[----:B------:R-:W-:Y:S01]  /*c6b0*/  STG.E desc[UR36][R16.64], R7 ;  /* 0x0000000710007986 */ /* 0x000fe2000c101924 */
[----:B------:R-:W-:Y:S05]  /*c6c0*/  EXIT ;  /* 0x000000000000794d */ /* 0x000fea0003800000 */
.L_x_5584:
        /* <DEDUP_REMOVED lines=11> */
.L_x_5965:


//--------------------- .text._ZN2at6native27unrolled_elementwise_kernelINS0_10AbsFunctorIhEESt5arrayIPcLm2EELi4E23TrivialOffsetCalculatorILi1EjES8_NS0_6memory12LoadWithCastILi1EEENS9_13StoreWithCastILi1EEEEEviT_T0_T2_T3_T4_T5_ --------------------------
	.section	.text._ZN2at6native27unrolled_elementwise_kernelINS0_10AbsFunctorIhEESt5arrayIPcLm2EELi4E23TrivialOffsetCalculatorILi1EjES8_NS0_6memory12LoadWithCastILi1EEENS9_13StoreWithCastILi1EEEEEviT_T0_T2_T3_T4_T5_,"ax",@progbits
	.align	128
        .global         _ZN2at6native27unrolled_elementwise_kernelINS0_10AbsFunctorIhEESt5arrayIPcLm2EELi4E23TrivialOffsetCalculatorILi1EjES8_NS0_6memory12LoadWithCastILi1EEENS9_13StoreWithCastILi1EEEEEviT_T0_T2_T3_T4_T5_
        .type           _ZN2at6native27unrolled_elementwise_kernelINS0_10AbsFunctorIhEESt5arrayIPcLm2EELi4E23TrivialOffsetCalculatorILi1EjES8_NS0_6memory12LoadWithCastILi1EEENS9_13StoreWithCastILi1EEEEEviT_T0_T2_T3_T4_T5_,@function
        .size           _ZN2at6native27unrolled_elementwise_kernelINS0_10AbsFunctorIhEESt5arrayIPcLm2EELi4E23TrivialOffsetCalculatorILi1EjES8_NS0_6memory12LoadWithCastILi1EEENS9_13StoreWithCastILi1EEEEEviT_T0_T2_T3_T4_T5_,(.L_x_5966 - _ZN2at6native27unrolled_elementwise_kernelINS0_10AbsFunctorIhEESt5arrayIPcLm2EELi4E23TrivialOffsetCalculatorILi1EjES8_NS0_6memory12LoadWithCastILi1EEENS9_13StoreWithCastILi1EEEEEviT_T0_T2_T3_T4_T5_)
        .other          _ZN2at6native27unrolled_elementwise_kernelINS0_10AbsFunctorIhEESt5arrayIPcLm2EELi4E23TrivialOffsetCalculatorILi1EjES8_NS0_6memory12LoadWithCastILi1EEENS9_13StoreWithCastILi1EEEEEviT_T0_T2_T3_T4_T5_,@"STO_CUDA_ENTRY STV_DEFAULT"
_ZN2at6native27unrolled_elementwise_kernelINS0_10AbsFunctorIhEESt5arrayIPcLm2EELi4E23TrivialOffsetCalculatorILi1EjES8_NS0_6memory12LoadWithCastILi1EEENS9_13StoreWithCastILi1EEEEEviT_T0_T2_T3_T4_T5_:
.text._ZN2at6native27unrolled_elementwise_kernelINS0_10AbsFunctorIhEESt5arrayIPcLm2EELi4E23TrivialOffsetCalculatorILi1EjES8_NS0_6memory12LoadWithCastILi1EEENS9_13StoreWithCastILi1EEEEEviT_T0_T2_T3_T4_T5_:
        /* <DEDUP_REMOVED lines=31> */
.L_x_5590:
[----:B------:R3:W5:Y:S01]  /*01f0*/  LDG.E.U8 R24, desc[UR36][R4.64] ;  /* 0x0000002404187981 */ /* 0x000762000c1e1100 */
[----:B------:R-:W-:Y:S05]  /*0200*/  BRA `(.L_x_5592) ;  /* 0x0000000c00687947 */ /* 0x000fea0003800000 */
.L_x_5589:
        /* <DEDUP_REMOVED lines=8> */
.L_x_5594:
[----:B------:R1:W5:Y:S01]  /*0290*/  LDG.E.U8 R24, desc[UR36][R4.64] ;  /* 0x0000002404187981 */ /* 0x000362000c1e1100 */
[----:B------:R-:W-:Y:S05]  /*02a0*/  BRA `(.L_x_5592) ;  /* 0x0000000c00407947 */ /* 0x000fea0003800000 */
.L_x_5593:
[----:B------:R2:W5:Y:S01]  /*02b0*/  LDG.E.U16 R24, desc[UR36][R4.64] ;  /* 0x0000002404187981 */ /* 0x000562000c1e1500 */
[----:B------:R-:W-:Y:S05]  /*02c0*/  BRA `(.L_x_5592) ;  /* 0x0000000c00387947 */ /* 0x000fea0003800000 */
.L_x_5588:
        /* <DEDUP_REMOVED lines=10> */
.L_x_5596:
[----:B------:R-:W2:Y:S02]  /*0370*/  LDG.E.U16 R2, desc[UR36][R4.64] ;  /* 0x0000002404027981 */ /* 0x000ea4000c1e1500 */
[----:B--2---:R-:W-:-:S06]  /*0380*/  HADD2.F32 R2, -RZ, R2.H0_H0 ;  /* 0x20000002ff027230 */ /* 0x004fcc0000004100 */
[----:B------:R-:W0:Y:S02]  /*0390*/  F2I.S64.TRUNC R2, R2 ;  /* 0x0000000200027311 */ /* 0x000e24000020d900 */
[----:B0-----:R-:W-:Y:S01]  /*03a0*/  PRMT R24, R2, 0x7610, R24 ;  /* 0x0000761002187816 */ /* 0x001fe20000000018 */
[----:B------:R-:W-:Y:S06]  /*03b0*/  BRA `(.L_x_5592) ;  /* 0x0000000800fc7947 */ /* 0x000fec0003800000 */
.L_x_5595:
        /* <DEDUP_REMOVED lines=10> */
.L_x_5598:
[----:B------:R-:W2:Y:S02]  /*0460*/  LDG.E.U16 R4, desc[UR36][R4.64] ;  /* 0x0000002404047981 */ /* 0x000ea4000c1e1500 */
[----:B--2---:R-:W-:-:S06]  /*0470*/  HADD2.F32 R2, -RZ, R4.H0_H0 ;  /* 0x20000004ff027230 */ /* 0x004fcc0000004100 */
[----:B------:R-:W0:Y:S02]  /*0480*/  F2I.S64.TRUNC R2, R2 ;  /* 0x0000000200027311 */ /* 0x000e24000020d900 */
[----:B0-----:R-:W-:Y:S01]  /*0490*/  PRMT R24, R2, 0x7610, R24 ;  /* 0x0000761002187816 */ /* 0x001fe20000000018 */
[----:B------:R-:W-:Y:S06]  /*04a0*/  BRA `(.L_x_5592) ;  /* 0x0000000800c07947 */ /* 0x000fec0003800000 */
.L_x_5597:
[----:B------:R-:W2:Y:S02]  /*04b0*/  LDG.E.64 R2, desc[UR36][R4.64] ;  /* 0x0000002404027981 */ /* 0x000ea4000c1e1b00 */
[----:B--2---:R-:W0:Y:S02]  /*04c0*/  F2I.S64.F64.TRUNC R2, R2 ;  /* 0x0000000200027311 */ /* 0x004e24000030d900 */
[----:B0-----:R-:W-:Y:S01]  /*04d0*/  PRMT R24, R2, 0x7610, R24 ;  /* 0x0000761002187816 */ /* 0x001fe20000000018 */
[----:B------:R-:W-:Y:S06]  /*04e0*/  BRA `(.L_x_5592) ;  /* 0x0000000800b07947 */ /* 0x000fec0003800000 */
.L_x_5587:
        /* <DEDUP_REMOVED lines=12> */
.L_x_5601:
[----:B------:R-:W2:Y:S02]  /*05b0*/  LDG.E.64 R4, desc[UR36][R4.64] ;  /* 0x0000002404047981 */ /* 0x000ea4000c1e1b00 */
[----:B--2---:R-:W0:Y:S02]  /*05c0*/  F2I.S64.F64.TRUNC R2, R4 ;  /* 0x0000000400027311 */ /* 0x004e24000030d900 */
[----:B0-----:R-:W-:Y:S01]  /*05d0*/  PRMT R24, R2, 0x7610, R24 ;  /* 0x0000761002187816 */ /* 0x001fe20000000018 */
[----:B------:R-:W-:Y:S06]  /*05e0*/  BRA `(.L_x_5592) ;  /* 0x0000000800707947 */ /* 0x000fec0003800000 */
.L_x_5600:
        /* <DEDUP_REMOVED lines=28> */
.L_x_5603:
        /* <DEDUP_REMOVED lines=16> */
.L_x_5602:
[----:B------:R-:W2:Y:S02]  /*08b0*/  LDG.E.U16 R2, desc[UR36][R4.64] ;  /* 0x0000002404027981 */ /* 0x000ea4000c1e1500 */
[----:B--2---:R-:W-:-:S06]  /*08c0*/  IMAD.U32 R2, R2, 0x10000, RZ ;  /* 0x0001000002027824 */ /* 0x004fcc00078e00ff */
[----:B------:R-:W0:Y:S02]  /*08d0*/  F2I.S64.TRUNC R2, R2 ;  /* 0x0000000200027311 */ /* 0x000e24000020d900 */
[----:B0-----:R-:W-:Y:S01]  /*08e0*/  PRMT R24, R2, 0x7610, R24 ;  /* 0x0000761002187816 */ /* 0x001fe20000000018 */
[----:B------:R-:W-:Y:S06]  /*08f0*/  BRA `(.L_x_5592) ;  /* 0x0000000400ac7947 */ /* 0x000fec0003800000 */
.L_x_5599:
        /* <DEDUP_REMOVED lines=10> */
.L_x_5606:
        /* <DEDUP_REMOVED lines=21> */
.L_x_5610:
[----:B------:R-:W-:Y:S05]  /*0af0*/  BSYNC B1 ;  /* 0x0000000000017941 */ /* 0x000fea0003800000 */
.L_x_5609:
[----:B------:R-:W-:Y:S01]  /*0b00*/  IMAD.SHL.U32 R2, R2, 0x100000, RZ ;  /* 0x0010000002027824 */ /* 0x000fe200078e00ff */
[----:B------:R-:W-:-:S04]  /*0b10*/  LEA R3, R0, 0x3b800000, 0x17 ;  /* 0x3b80000000037811 */ /* 0x000fc800078eb8ff */
[----:B------:R-:W-:-:S07]  /*0b20*/  LOP3.LUT R2, R3, R2, R4, 0xfe, !PT ;  /* 0x0000000203027212 */ /* 0x000fce00078efe04 */
.L_x_5608:
[----:B------:R-:W-:Y:S05]  /*0b30*/  BSYNC B0 ;  /* 0x0000000000007941 */ /* 0x000fea0003800000 */
.L_x_5607:
[----:B------:R-:W0:Y:S02]  /*0b40*/  F2I.S64.TRUNC R2, R2 ;  /* 0x0000000200027311 */ /* 0x000e24000020d900 */
[----:B0-----:R-:W-:Y:S01]  /*0b50*/  PRMT R24, R2, 0x7610, R24 ;  /* 0x0000761002187816 */ /* 0x001fe20000000018 */
[----:B------:R-:W-:Y:S06]  /*0b60*/  BRA `(.L_x_5592) ;  /* 0x0000000400107947 */ /* 0x000fec0003800000 */
.L_x_5605:
        /* <DEDUP_REMOVED lines=21> */
.L_x_5614:
[----:B------:R-:W-:Y:S05]  /*0cc0*/  BSYNC B1 ;  /* 0x0000000000017941 */ /* 0x000fea0003800000 */
.L_x_5613:
[----:B------:R-:W-:Y:S01]  /*0cd0*/  IMAD.SHL.U32 R2, R2, 0x200000, RZ ;  /* 0x0020000002027824 */ /* 0x000fe200078e00ff */
[----:B------:R-:W-:-:S04]  /*0ce0*/  LEA R3, R0, 0x37800000, 0x17 ;  /* 0x3780000000037811 */ /* 0x000fc800078eb8ff */
[----:B------:R-:W-:-:S07]  /*0cf0*/  LOP3.LUT R2, R3, R2, R4, 0xfe, !PT ;  /* 0x0000000203027212 */ /* 0x000fce00078efe04 */
.L_x_5612:
[----:B------:R-:W-:Y:S05]  /*0d00*/  BSYNC B0 ;  /* 0x0000000000007941 */ /* 0x000fea0003800000 */
.L_x_5611:
[----:B------:R-:W0:Y:S02]  /*0d10*/  F2I.S64.TRUNC R2, R2 ;  /* 0x0000000200027311 */ /* 0x000e24000020d900 */
[----:B0-----:R-:W-:Y:S01]  /*0d20*/  PRMT R24, R2, 0x7610, R24 ;  /* 0x0000761002187816 */ /* 0x001fe20000000018 */
[----:B------:R-:W-:Y:S06]  /*0d30*/  BRA `(.L_x_5592) ;  /* 0x00000000009c7947 */ /* 0x000fec0003800000 */
.L_x_5604:
        /* <DEDUP_REMOVED lines=14> */
.L_x_5618:
[----:B------:R-:W-:Y:S05]  /*0e20*/  BSYNC B0 ;  /* 0x0000000000007941 */ /* 0x000fea0003800000 */
.L_x_5617:
[----:B------:R-:W0:Y:S02]  /*0e30*/  F2I.S64.TRUNC R2, R2 ;  /* 0x0000000200027311 */ /* 0x000e24000020d900 */
[----:B0-----:R-:W-:Y:S01]  /*0e40*/  PRMT R24, R2, 0x7610, R24 ;  /* 0x0000761002187816 */ /* 0x001fe20000000018 */
[----:B------:R-:W-:Y:S06]  /*0e50*/  BRA `(.L_x_5592) ;  /* 0x0000000000547947 */ /* 0x000fec0003800000 */
.L_x_5591:
        /* <DEDUP_REMOVED lines=16> */
.L_x_5619:
[----:B------:R-:W-:Y:S01]  /*0f60*/  PRMT R24, RZ, 0x7610, R24 ;  /* 0x00007610ff187816 */ /* 0x000fe20000000018 */
[----:B------:R-:W-:Y:S06]  /*0f70*/  BRA `(.L_x_5592) ;  /* 0x00000000000c7947 */ /* 0x000fec0003800000 */
.L_x_5616:
[----:B------:R0:W5:Y:S01]  /*0f80*/  LDG.E.U8 R24, desc[UR36][R4.64] ;  /* 0x0000002404187981 */ /* 0x000162000c1e1100 */
[----:B------:R-:W-:Y:S05]  /*0f90*/  BRA `(.L_x_5592) ;  /* 0x0000000000047947 */ /* 0x000fea0003800000 */
.L_x_5615:
[----:B------:R0:W5:Y:S02]  /*0fa0*/  LDG.E.U8 R24, desc[UR36][R4.64] ;  /* 0x0000002404187981 */ /* 0x000164000c1e1100 */
.L_x_5592:
[----:B------:R-:W1:Y:S02]  /*0fb0*/  S2R R16, SR_TID.X ;  /* 0x0000000000107919 */ /* 0x000e640000002100 */
[----:B-1----:R-:W-:-:S07]  /*0fc0*/  VIADD R16, R16, 0x80 ;  /* 0x0000008010107836 */ /* 0x002fce0000000000 */
.L_x_5586:
[----:B------:R-:W-:Y:S05]  /*0fd0*/  BSYNC B6 ;  /* 0x0000000000067941 */ /* 0x000fea0003800000 */
.L_x_5585:
        /* <DEDUP_REMOVED lines=23> */
.L_x_5625:
[----:B------:R0:W5:Y:S01]  /*1150*/  LDG.E.U8 R19, desc[UR36][R4.64] ;  /* 0x0000002404137981 */ /* 0x000162000c1e1100 */
[----:B------:R-:W-:Y:S05]  /*1160*/  BRA `(.L_x_5627) ;  /* 0x0000000c00647947 */ /* 0x000fea0003800000 */
.L_x_5624:
        /* <DEDUP_REMOVED lines=8> */
.L_x_5629:
[----:B------:R4:W5:Y:S01]  /*11f0*/  LDG.E.U8 R19, desc[UR36][R4.64] ;  /* 0x0000002404137981 */ /* 0x000962000c1e1100 */
[----:B------:R-:W-:Y:S05]  /*1200*/  BRA `(.L_x_5627) ;  /* 0x0000000c003c7947 */ /* 0x000fea0003800000 */
.L_x_5628:
[----:B------:R0:W5:Y:S01]  /*1210*/  LDG.E.U16 R19, desc[UR36][R4.64] ;  /* 0x0000002404137981 */ /* 0x000162000c1e1500 */
[----:B------:R-:W-:Y:S05]  /*1220*/  BRA `(.L_x_5627) ;  /* 0x0000000c00347947 */ /* 0x000fea0003800000 */
.L_x_5623:
        /* <DEDUP_REMOVED lines=10> */
.L_x_5631:
[----:B------:R-:W2:Y:S02]  /*12d0*/  LDG.E.U16 R2, desc[UR36][R4.64] ;  /* 0x0000002404027981 */ /* 0x000ea4000c1e1500 */
[----:B--2---:R-:W-:-:S06]  /*12e0*/  HADD2.F32 R2, -RZ, R2.H0_H0 ;  /* 0x20000002ff027230 */ /* 0x004fcc0000004100 */
[----:B------:R-:W0:Y:S02]  /*12f0*/  F2I.S64.TRUNC R2, R2 ;  /* 0x0000000200027311 */ /* 0x000e24000020d900 */
[----:B0-----:R-:W-:Y:S01]  /*1300*/  PRMT R19, R2, 0x7610, R19 ;  /* 0x0000761002137816 */ /* 0x001fe20000000013 */
[----:B------:R-:W-:Y:S06]  /*1310*/  BRA `(.L_x_5627) ;  /* 0x0000000800f87947 */ /* 0x000fec0003800000 */
.L_x_5630:
        /* <DEDUP_REMOVED lines=10> */
.L_x_5633:
[----:B------:R-:W2:Y:S02]  /*13c0*/  LDG.E.U16 R4, desc[UR36][R4.64] ;  /* 0x0000002404047981 */ /* 0x000ea4000c1e1500 */
[----:B--2---:R-:W-:-:S06]  /*13d0*/  HADD2.F32 R2, -RZ, R4.H0_H0 ;  /* 0x20000004ff027230 */ /* 0x004fcc0000004100 */
[----:B------:R-:W0:Y:S02]  /*13e0*/  F2I.S64.TRUNC R2, R2 ;  /* 0x0000000200027311 */ /* 0x000e24000020d900 */
[----:B0-----:R-:W-:Y:S01]  /*13f0*/  PRMT R19, R2, 0x7610, R19 ;  /* 0x0000761002137816 */ /* 0x001fe20000000013 */
[----:B------:R-:W-:Y:S06]  /*1400*/  BRA `(.L_x_5627) ;  /* 0x0000000800bc7947 */ /* 0x000fec0003800000 */
.L_x_5632:
[----:B------:R-:W2:Y:S02]  /*1410*/  LDG.E.64 R2, desc[UR36][R4.64] ;  /* 0x0000002404027981 */ /* 0x000ea4000c1e1b00 */
[----:B--2---:R-:W0:Y:S02]  /*1420*/  F2I.S64.F64.TRUNC R2, R2 ;  /* 0x0000000200027311 */ /* 0x004e24000030d900 */
[----:B0-----:R-:W-:Y:S01]  /*1430*/  PRMT R19, R2, 0x7610, R19 ;  /* 0x0000761002137816 */ /* 0x001fe20000000013 */
[----:B------:R-:W-:Y:S06]  /*1440*/  BRA `(.L_x_5627) ;  /* 0x0000000800ac7947 */ /* 0x000fec0003800000 */
.L_x_5622:
        /* <DEDUP_REMOVED lines=12> */
.L_x_5636:
[----:B------:R-:W2:Y:S02]  /*1510*/  LDG.E.64 R4, desc[UR36][R4.64] ;  /* 0x0000002404047981 */ /* 0x000ea4000c1e1b00 */
[----:B--2---:R-:W0:Y:S02]  /*1520*/  F2I.S64.F64.TRUNC R2, R4 ;  /* 0x0000000400027311 */ /* 0x004e24000030d900 */
[----:B0-----:R-:W-:Y:S01]  /*1530*/  PRMT R19, R2, 0x7610, R19 ;  /* 0x0000761002137816 */ /* 0x001fe20000000013 */
[----:B------:R-:W-:Y:S06]  /*1540*/  BRA `(.L_x_5627) ;  /* 0x00000008006c7947 */ /* 0x000fec0003800000 */
.L_x_5635:
        /* <DEDUP_REMOVED lines=28> */
.L_x_5638:
        /* <DEDUP_REMOVED lines=15> */
.L_x_5637:
[----:B------:R-:W2:Y:S02]  /*1800*/  LDG.E.U16 R2, desc[UR36][R4.64] ;  /* 0x0000002404027981 */ /* 0x000ea4000c1e1500 */
[----:B--2---:R-:W-:-:S06]  /*1810*/  IMAD.U32 R2, R2, 0x10000, RZ ;  /* 0x0001000002027824 */ /* 0x004fcc00078e00ff */
[----:B------:R-:W0:Y:S02]  /*1820*/  F2I.S64.TRUNC R2, R2 ;  /* 0x0000000200027311 */ /* 0x000e24000020d900 */
[----:B0-----:R-:W-:Y:S01]  /*1830*/  PRMT R19, R2, 0x7610, R19 ;  /* 0x0000761002137816 */ /* 0x001fe20000000013 */
[----:B------:R-:W-:Y:S06]  /*1840*/  BRA `(.L_x_5627) ;  /* 0x0000000400ac7947 */ /* 0x000fec0003800000 */
.L_x_5634:
        /* <DEDUP_REMOVED lines=10> */
.L_x_5641:
        /* <DEDUP_REMOVED lines=21> */
.L_x_5645:
[----:B------:R-:W-:Y:S05]  /*1a40*/  BSYNC B1 ;  /* 0x0000000000017941 */ /* 0x000fea0003800000 */
.L_x_5644:
[----:B------:R-:W-:Y:S01]  /*1a50*/  IMAD.SHL.U32 R2, R2, 0x100000, RZ ;  /* 0x0010000002027824 */ /* 0x000fe200078e00ff */
[----:B------:R-:W-:-:S04]  /*1a60*/  LEA R3, R0, 0x3b800000, 0x17 ;  /* 0x3b80000000037811 */ /* 0x000fc800078eb8ff */
[----:B------:R-:W-:-:S07]  /*1a70*/  LOP3.LUT R2, R3, R2, R4, 0xfe, !PT ;  /* 0x0000000203027212 */ /* 0x000fce00078efe04 */
.L_x_5643:
[----:B------:R-:W-:Y:S05]  /*1a80*/  BSYNC B0 ;  /* 0x0000000000007941 */ /* 0x000fea0003800000 */
.L_x_5642:
[----:B------:R-:W0:Y:S02]  /*1a90*/  F2I.S64.TRUNC R2, R2 ;  /* 0x0000000200027311 */ /* 0x000e24000020d900 */
[----:B0-----:R-:W-:Y:S01]  /*1aa0*/  PRMT R19, R2, 0x7610, R19 ;  /* 0x0000761002137816 */ /* 0x001fe20000000013 */
[----:B------:R-:W-:Y:S06]  /*1ab0*/  BRA `(.L_x_5627) ;  /* 0x0000000400107947 */ /* 0x000fec0003800000 */
.L_x_5640:
        /* <DEDUP_REMOVED lines=21> */
.L_x_5649:
[----:B------:R-:W-:Y:S05]  /*1c10*/  BSYNC B1 ;  /* 0x0000000000017941 */ /* 0x000fea0003800000 */
.L_x_5648:
[----:B------:R-:W-:Y:S01]  /*1c20*/  IMAD.SHL.U32 R2, R2, 0x200000, RZ ;  /* 0x0020000002027824 */ /* 0x000fe200078e00ff */
[----:B------:R-:W-:-:S04]  /*1c30*/  LEA R3, R0, 0x37800000, 0x17 ;  /* 0x3780000000037811 */ /* 0x000fc800078eb8ff */
[----:B------:R-:W-:-:S07]  /*1c40*/  LOP3.LUT R2, R3, R2, R4, 0xfe, !PT ;  /* 0x0000000203027212 */ /* 0x000fce00078efe04 */
.L_x_5647:
[----:B------:R-:W-:Y:S05]  /*1c50*/  BSYNC B0 ;  /* 0x0000000000007941 */ /* 0x000fea0003800000 */
.L_x_5646:
[----:B------:R-:W0:Y:S02]  /*1c60*/  F2I.S64.TRUNC R2, R2 ;  /* 0x0000000200027311 */ /* 0x000e24000020d900 */
[----:B0-----:R-:W-:Y:S01]  /*1c70*/  PRMT R19, R2, 0x7610, R19 ;  /* 0x0000761002137816 */ /* 0x001fe20000000013 */
[----:B------:R-:W-:Y:S06]  /*1c80*/  BRA `(.L_x_5627) ;  /* 0x00000000009c7947 */ /* 0x000fec0003800000 */
.L_x_5639:
        /* <DEDUP_REMOVED lines=14> */
.L_x_5653:
[----:B------:R-:W-:Y:S05]  /*1d70*/  BSYNC B0 ;  /* 0x0000000000007941 */ /* 0x000fea0003800000 */
.L_x_5652:
[----:B------:R-:W0:Y:S02]  /*1d80*/  F2I.S64.TRUNC R2, R2 ;  /* 0x0000000200027311 */ /* 0x000e24000020d900 */
[----:B0-----:R-:W-:Y:S01]  /*1d90*/  PRMT R19, R2, 0x7610, R19 ;  /* 0x0000761002137816 */ /* 0x001fe20000000013 */
[----:B------:R-:W-:Y:S06]  /*1da0*/  BRA `(.L_x_5627) ;  /* 0x0000000000547947 */ /* 0x000fec0003800000 */
.L_x_5626:
        /* <DEDUP_REMOVED lines=16> */
.L_x_5654:
[----:B------:R-:W-:Y:S01]  /*1eb0*/  PRMT R19, RZ, 0x7610, R19 ;  /* 0x00007610ff137816 */ /* 0x000fe20000000013 */
[----:B------:R-:W-:Y:S06]  /*1ec0*/  BRA `(.L_x_5627) ;  /* 0x00000000000c7947 */ /* 0x000fec0003800000 */
.L_x_5651:
[----:B------:R1:W5:Y:S01]  /*1ed0*/  LDG.E.U8 R19, desc[UR36][R4.64] ;  /* 0x0000002404137981 */ /* 0x000362000c1e1100 */
[----:B------:R-:W-:Y:S05]  /*1ee0*/  BRA `(.L_x_5627) ;  /* 0x0000000000047947 */ /* 0x000fea0003800000 */
.L_x_5650:
[----:B------:R0:W5:Y:S02]  /*1ef0*/  LDG.E.U8 R19, desc[UR36][R4.64] ;  /* 0x0000002404137981 */ /* 0x000164000c1e1100 */
.L_x_5627:
[----:B------:R-:W-:-:S07]  /*1f00*/  VIADD R16, R16, 0x80 ;  /* 0x0000008010107836 */ /* 0x000fce0000000000 */
.L_x_5621:
[----:B------:R-:W-:Y:S05]  /*1f10*/  BSYNC B6 ;  /* 0x0000000000067941 */ /* 0x000fea0003800000 */
.L_x_5620:
        /* <DEDUP_REMOVED lines=25> */
.L_x_5660:
[----:B------:R0:W5:Y:S01]  /*20b0*/  LDG.E.U8 R17, desc[UR36][R4.64] ;  /* 0x0000002404117981 */ /* 0x000162000c1e1100 */
[----:B------:R-:W-:Y:S05]  /*20c0*/  BRA `(.L_x_5662) ;  /* 0x0000000c00647947 */ /* 0x000fea0003800000 */
.L_x_5659:
        /* <DEDUP_REMOVED lines=8> */
.L_x_5664:
[----:B------:R3:W5:Y:S01]  /*2150*/  LDG.E.U8 R17, desc[UR36][R4.64] ;  /* 0x0000002404117981 */ /* 0x000762000c1e1100 */
[----:B------:R-:W-:Y:S05]  /*2160*/  BRA `(.L_x_5662) ;  /* 0x0000000c003c7947 */ /* 0x000fea0003800000 */
.L_x_5663:
[----:B------:R0:W5:Y:S01]  /*2170*/  LDG.E.U16 R17, desc[UR36][R4.64] ;  /* 0x0000002404117981 */ /* 0x000162000c1e1500 */
[----:B------:R-:W-:Y:S05]  /*2180*/  BRA `(.L_x_5662) ;  /* 0x0000000c00347947 */ /* 0x000fea0003800000 */
.L_x_5658:
        /* <DEDUP_REMOVED lines=10> */
.L_x_5666:
[----:B------:R-:W2:Y:S02]  /*2230*/  LDG.E.U16 R2, desc[UR36][R4.64] ;  /* 0x0000002404027981 */ /* 0x000ea4000c1e1500 */
[----:B--2---:R-:W-:-:S06]  /*2240*/  HADD2.F32 R2, -RZ, R2.H0_H0 ;  /* 0x20000002ff027230 */ /* 0x004fcc0000004100 */
[----:B------:R-:W0:Y:S02]  /*2250*/  F2I.S64.TRUNC R2, R2 ;  /* 0x0000000200027311 */ /* 0x000e24000020d900 */
[----:B0-----:R-:W-:Y:S01]  /*2260*/  PRMT R17, R2, 0x7610, R17 ;  /* 0x0000761002117816 */ /* 0x001fe20000000011 */
[----:B------:R-:W-:Y:S06]  /*2270*/  BRA `(.L_x_5662) ;  /* 0x0000000800f87947 */ /* 0x000fec0003800000 */
.L_x_5665:
        /* <DEDUP_REMOVED lines=10> */
.L_x_5668:
[----:B------:R-:W2:Y:S02]  /*2320*/  LDG.E.U16 R4, desc[UR36][R4.64] ;  /* 0x0000002404047981 */ /* 0x000ea4000c1e1500 */
[----:B--2---:R-:W-:-:S06]  /*2330*/  HADD2.F32 R2, -RZ, R4.H0_H0 ;  /* 0x20000004ff027230 */ /* 0x004fcc0000004100 */
[----:B------:R-:W0:Y:S02]  /*2340*/  F2I.S64.TRUNC R2, R2 ;  /* 0x0000000200027311 */ /* 0x000e24000020d900 */
[----:B0-----:R-:W-:Y:S01]  /*2350*/  PRMT R17, R2, 0x7610, R17 ;  /* 0x0000761002117816 */ /* 0x001fe20000000011 */
[----:B------:R-:W-:Y:S06]  /*2360*/  BRA `(.L_x_5662) ;  /* 0x0000000800bc7947 */ /* 0x000fec0003800000 */
.L_x_5667:
[----:B------:R-:W2:Y:S02]  /*2370*/  LDG.E.64 R2, desc[UR36][R4.64] ;  /* 0x0000002404027981 */ /* 0x000ea4000c1e1b00 */
[----:B--2---:R-:W0:Y:S02]  /*2380*/  F2I.S64.F64.TRUNC R2, R2 ;  /* 0x0000000200027311 */ /* 0x004e24000030d900 */
[----:B0-----:R-:W-:Y:S01]  /*2390*/  PRMT R17, R2, 0x7610, R17 ;  /* 0x0000761002117816 */ /* 0x001fe20000000011 */
[----:B------:R-:W-:Y:S06]  /*23a0*/  BRA `(.L_x_5662) ;  /* 0x0000000800ac7947 */ /* 0x000fec0003800000 */
.L_x_5657:
        /* <DEDUP_REMOVED lines=12> */
.L_x_5671:
[----:B------:R-:W2:Y:S02]  /*2470*/  LDG.E.64 R4, desc[UR36][R4.64] ;  /* 0x0000002404047981 */ /* 0x000ea4000c1e1b00 */
[----:B--2---:R-:W0:Y:S02]  /*2480*/  F2I.S64.F64.TRUNC R2, R4 ;  /* 0x0000000400027311 */ /* 0x004e24000030d900 */
[----:B0-----:R-:W-:Y:S01]  /*2490*/  PRMT R17, R2, 0x7610, R17 ;  /* 0x0000761002117816 */ /* 0x001fe20000000011 */
[----:B------:R-:W-:Y:S06]  /*24a0*/  BRA `(.L_x_5662) ;  /* 0x00000008006c7947 */ /* 0x000fec0003800000 */
.L_x_5670:
        /* <DEDUP_REMOVED lines=28> */
.L_x_5673:
        /* <DEDUP_REMOVED lines=15> */
.L_x_5672:
[----:B------:R-:W2:Y:S02]  /*2760*/  LDG.E.U16 R2, desc[UR36][R4.64] ;  /* 0x0000002404027981 */ /* 0x000ea4000c1e1500 */
[----:B--2---:R-:W-:-:S06]  /*2770*/  IMAD.U32 R2, R2, 0x10000, RZ ;  /* 0x0001000002027824 */ /* 0x004fcc00078e00ff */
[----:B------:R-:W0:Y:S02]  /*2780*/  F2I.S64.TRUNC R2, R2 ;  /* 0x0000000200027311 */ /* 0x000e24000020d900 */
[----:B0-----:R-:W-:Y:S01]  /*2790*/  PRMT R17, R2, 0x7610, R17 ;  /* 0x0000761002117816 */ /* 0x001fe20000000011 */
[----:B------:R-:W-:Y:S06]  /*27a0*/  BRA `(.L_x_5662) ;  /* 0x0000000400ac7947 */ /* 0x000fec0003800000 */
.L_x_5669:
        /* <DEDUP_REMOVED lines=10> */
.L_x_5676:
        /* <DEDUP_REMOVED lines=21> */
.L_x_5680:
[----:B------:R-:W-:Y:S05]  /*29a0*/  BSYNC B1 ;  /* 0x0000000000017941 */ /* 0x000fea0003800000 */
.L_x_5679:
[----:B------:R-:W-:Y:S01]  /*29b0*/  IMAD.SHL.U32 R2, R2, 0x100000, RZ ;  /* 0x0010000002027824 */ /* 0x000fe200078e00ff */
[----:B------:R-:W-:-:S04]  /*29c0*/  LEA R3, R0, 0x3b800000, 0x17 ;  /* 0x3b80000000037811 */ /* 0x000fc800078eb8ff */
[----:B------:R-:W-:-:S07]  /*29d0*/  LOP3.LUT R2, R3, R2, R4, 0xfe, !PT ;  /* 0x0000000203027212 */ /* 0x000fce00078efe04 */
.L_x_5678:
[----:B------:R-:W-:Y:S05]  /*29e0*/  BSYNC B0 ;  /* 0x0000000000007941 */ /* 0x000fea0003800000 */
.L_x_5677:
[----:B------:R-:W0:Y:S02]  /*29f0*/  F2I.S64.TRUNC R2, R2 ;  /* 0x0000000200027311 */ /* 0x000e24000020d900 */
[----:B0-----:R-:W-:Y:S01]  /*2a00*/  PRMT R17, R2, 0x7610, R17 ;  /* 0x0000761002117816 */ /* 0x001fe20000000011 */
[----:B------:R-:W-:Y:S06]  /*2a10*/  BRA `(.L_x_5662) ;  /* 0x0000000400107947 */ /* 0x000fec0003800000 */
.L_x_5675:
        /* <DEDUP_REMOVED lines=21> */
.L_x_5684:
[----:B------:R-:W-:Y:S05]  /*2b70*/  BSYNC B1 ;  /* 0x0000000000017941 */ /* 0x000fea0003800000 */
.L_x_5683:
[----:B------:R-:W-:Y:S01]  /*2b80*/  IMAD.SHL.U32 R2, R2, 0x200000, RZ ;  /* 0x0020000002027824 */ /* 0x000fe200078e00ff */
[----:B------:R-:W-:-:S04]  /*2b90*/  LEA R3, R0, 0x37800000, 0x17 ;  /* 0x3780000000037811 */ /* 0x000fc800078eb8ff */
[----:B------:R-:W-:-:S07]  /*2ba0*/  LOP3.LUT R2, R3, R2, R4, 0xfe, !PT ;  /* 0x0000000203027212 */ /* 0x000fce00078efe04 */
.L_x_5682:
[----:B------:R-:W-:Y:S05]  /*2bb0*/  BSYNC B0 ;  /* 0x0000000000007941 */ /* 0x000fea0003800000 */
.L_x_5681:
[----:B------:R-:W0:Y:S02]  /*2bc0*/  F2I.S64.TRUNC R2, R2 ;  /* 0x0000000200027311 */ /* 0x000e24000020d900 */
[----:B0-----:R-:W-:Y:S01]  /*2bd0*/  PRMT R17, R2, 0x7610, R17 ;  /* 0x0000761002117816 */ /* 0x001fe20000000011 */
[----:B------:R-:W-:Y:S06]  /*2be0*/  BRA `(.L_x_5662) ;  /* 0x00000000009c7947 */ /* 0x000fec0003800000 */
.L_x_5674:
        /* <DEDUP_REMOVED lines=14> */
.L_x_5688:
[----:B------:R-:W-:Y:S05]  /*2cd0*/  BSYNC B0 ;  /* 0x0000000000007941 */ /* 0x000fea0003800000 */
.L_x_5687:
[----:B------:R-:W0:Y:S02]  /*2ce0*/  F2I.S64.TRUNC R2, R2 ;  /* 0x0000000200027311 */ /* 0x000e24000020d900 */
[----:B0-----:R-:W-:Y:S01]  /*2cf0*/  PRMT R17, R2, 0x7610, R17 ;  /* 0x0000761002117816 */ /* 0x001fe20000000011 */
[----:B------:R-:W-:Y:S06]  /*2d00*/  BRA `(.L_x_5662) ;  /* 0x0000000000547947 */ /* 0x000fec0003800000 */
.L_x_5661:
        /* <DEDUP_REMOVED lines=16> */
.L_x_5689:
[----:B------:R-:W-:Y:S01]  /*2e10*/  PRMT R17, RZ, 0x7610, R17 ;  /* 0x00007610ff117816 */ /* 0x000fe20000000011 */
[----:B------:R-:W-:Y:S06]  /*2e20*/  BRA `(.L_x_5662) ;  /* 0x00000000000c7947 */ /* 0x000fec0003800000 */
.L_x_5686:
[----:B------:R2:W5:Y:S01]  /*2e30*/  LDG.E.U8 R17, desc[UR36][R4.64] ;  /* 0x0000002404117981 */ /* 0x000562000c1e1100 */
[----:B------:R-:W-:Y:S05]  /*2e40*/  BRA `(.L_x_5662) ;  /* 0x0000000000047947 */ /* 0x000fea0003800000 */
.L_x_5685:
[----:B------:R1:W5:Y:S02]  /*2e50*/  LDG.E.U8 R17, desc[UR36][R4.64] ;  /* 0x0000002404117981 */ /* 0x000364000c1e1100 */
.L_x_5662:
[----:B------:R-:W-:-:S07]  /*2e60*/  VIADD R16, R16, 0x80 ;  /* 0x0000008010107836 */ /* 0x000fce0000000000 */
.L_x_5656:
[----:B------:R-:W-:Y:S05]  /*2e70*/  BSYNC B6 ;  /* 0x0000000000067941 */ /* 0x000fea0003800000 */
.L_x_5655:
        /* <DEDUP_REMOVED lines=22> */
.L_x_5695:
[----:B------:R0:W5:Y:S01]  /*2fe0*/  LDG.E.U8 R18, desc[UR36][R4.64] ;  /* 0x0000002404127981 */ /* 0x000162000c1e1100 */
[----:B------:R-:W-:Y:S05]  /*2ff0*/  BRA `(.L_x_5691) ;  /* 0x0000000c00607947 */ /* 0x000fea0003800000 */
.L_x_5694:
        /* <DEDUP_REMOVED lines=8> */
.L_x_5698:
[----:B------:R0:W5:Y:S01]  /*3080*/  LDG.E.U8 R18, desc[UR36][R4.64] ;  /* 0x0000002404127981 */ /* 0x000162000c1e1100 */
[----:B------:R-:W-:Y:S05]  /*3090*/  BRA `(.L_x_5691) ;  /* 0x0000000c00387947 */ /* 0x000fea0003800000 */
.L_x_5697:
[----:B------:R0:W5:Y:S01]  /*30a0*/  LDG.E.U16 R18, desc[UR36][R4.64] ;  /* 0x0000002404127981 */ /* 0x000162000c1e1500 */
[----:B------:R-:W-:Y:S05]  /*30b0*/  BRA `(.L_x_5691) ;  /* 0x0000000c00307947 */ /* 0x000fea0003800000 */
.L_x_5693:
        /* <DEDUP_REMOVED lines=10> */
.L_x_5700:
[----:B------:R-:W2:Y:S02]  /*3160*/  LDG.E.U16 R2, desc[UR36][R4.64] ;  /* 0x0000002404027981 */ /* 0x000ea4000c1e1500 */
[----:B--2---:R-:W-:-:S06]  /*3170*/  HADD2.F32 R2, -RZ, R2.H0_H0 ;  /* 0x20000002ff027230 */ /* 0x004fcc0000004100 */
[----:B------:R-:W0:Y:S02]  /*3180*/  F2I.S64.TRUNC R2, R2 ;  /* 0x0000000200027311 */ /* 0x000e24000020d900 */
[----:B0-----:R-:W-:Y:S01]  /*3190*/  PRMT R18, R2, 0x7610, R18 ;  /* 0x0000761002127816 */ /* 0x001fe20000000012 */
[----:B------:R-:W-:Y:S06]  /*31a0*/  BRA `(.L_x_5691) ;  /* 0x0000000800f47947 */ /* 0x000fec0003800000 */
.L_x_5699:
        /* <DEDUP_REMOVED lines=10> */
.L_x_5702:
[----:B------:R-:W2:Y:S02]  /*3250*/  LDG.E.U16 R4, desc[UR36][R4.64] ;  /* 0x0000002404047981 */ /* 0x000ea4000c1e1500 */
[----:B--2---:R-:W-:-:S06]  /*3260*/  HADD2.F32 R2, -RZ, R4.H0_H0 ;  /* 0x20000004ff027230 */ /* 0x004fcc0000004100 */
[----:B------:R-:W0:Y:S02]  /*3270*/  F2I.S64.TRUNC R2, R2 ;  /* 0x0000000200027311 */ /* 0x000e24000020d900 */
[----:B0-----:R-:W-:Y:S01]  /*3280*/  PRMT R18, R2, 0x7610, R18 ;  /* 0x0000761002127816 */ /* 0x001fe20000000012 */
[----:B------:R-:W-:Y:S06]  /*3290*/  BRA `(.L_x_5691) ;  /* 0x0000000800b87947 */ /* 0x000fec0003800000 */
.L_x_5701:
[----:B------:R-:W2:Y:S02]  /*32a0*/  LDG.E.64 R2, desc[UR36][R4.64] ;  /* 0x0000002404027981 */ /* 0x000ea4000c1e1b00 */
[----:B--2---:R-:W0:Y:S02]  /*32b0*/  F2I.S64.F64.TRUNC R2, R2 ;  /* 0x0000000200027311 */ /* 0x004e24000030d900 */
[----:B0-----:R-:W-:Y:S01]  /*32c0*/  PRMT R18, R2, 0x7610, R18 ;  /* 0x0000761002127816 */ /* 0x001fe20000000012 */
[----:B------:R-:W-:Y:S06]  /*32d0*/  BRA `(.L_x_5691) ;  /* 0x0000000800a87947 */ /* 0x000fec0003800000 */
.L_x_5692:
        /* <DEDUP_REMOVED lines=12> */
.L_x_5705:
[----:B------:R-:W2:Y:S02]  /*33a0*/  LDG.E.64 R4, desc[UR36][R4.64] ;  /* 0x0000002404047981 */ /* 0x000ea4000c1e1b00 */
[----:B--2---:R-:W0:Y:S02]  /*33b0*/  F2I.S64.F64.TRUNC R2, R4 ;  /* 0x0000000400027311 */ /* 0x004e24000030d900 */
[----:B0-----:R-:W-:Y:S01]  /*33c0*/  PRMT R18, R2, 0x7610, R18 ;  /* 0x0000761002127816 */ /* 0x001fe20000000012 */
[----:B------:R-:W-:Y:S06]  /*33d0*/  BRA `(.L_x_5691) ;  /* 0x0000000800687947 */ /* 0x000fec0003800000 */
.L_x_5704:
        /* <DEDUP_REMOVED lines=28> */
.L_x_5707:
        /* <DEDUP_REMOVED lines=15> */
.L_x_5706:
[----:B------:R-:W2:Y:S02]  /*3690*/  LDG.E.U16 R2, desc[UR36][R4.64] ;  /* 0x0000002404027981 */ /* 0x000ea4000c1e1500 */
[----:B--2---:R-:W-:-:S06]  /*36a0*/  IMAD.U32 R2, R2, 0x10000, RZ ;  /* 0x0001000002027824 */ /* 0x004fcc00078e00ff */
[----:B------:R-:W0:Y:S02]  /*36b0*/  F2I.S64.TRUNC R2, R2 ;  /* 0x0000000200027311 */ /* 0x000e24000020d900 */
[----:B0-----:R-:W-:Y:S01]  /*36c0*/  PRMT R18, R2, 0x7610, R18 ;  /* 0x0000761002127816 */ /* 0x001fe20000000012 */
[----:B------:R-:W-:Y:S06]  /*36d0*/  BRA `(.L_x_5691) ;  /* 0x0000000400a87947 */ /* 0x000fec0003800000 */
.L_x_5703:
        /* <DEDUP_REMOVED lines=10> */
.L_x_5710:
        /* <DEDUP_REMOVED lines=21> */
.L_x_5714:
[----:B------:R-:W-:Y:S05]  /*38d0*/  BSYNC B1 ;  /* 0x0000000000017941 */ /* 0x000fea0003800000 */
.L_x_5713:
[----:B------:R-:W-:Y:S01]  /*38e0*/  IMAD.SHL.U32 R2, R2, 0x100000, RZ ;  /* 0x0010000002027824 */ /* 0x000fe200078e00ff */
[----:B------:R-:W-:-:S04]  /*38f0*/  LEA R3, R0, 0x3b800000, 0x17 ;  /* 0x3b80000000037811 */ /* 0x000fc800078eb8ff */
[----:B------:R-:W-:-:S07]  /*3900*/  LOP3.LUT R2, R3, R2, R4, 0xfe, !PT ;  /* 0x0000000203027212 */ /* 0x000fce00078efe04 */
.L_x_5712:
[----:B------:R-:W-:Y:S05]  /*3910*/  BSYNC B0 ;  /* 0x0000000000007941 */ /* 0x000fea0003800000 */
.L_x_5711:
[----:B------:R-:W0:Y:S02]  /*3920*/  F2I.S64.TRUNC R2, R2 ;  /* 0x0000000200027311 */ /* 0x000e24000020d900 */
[----:B0-----:R-:W-:Y:S01]  /*3930*/  PRMT R18, R2, 0x7610, R18 ;  /* 0x0000761002127816 */ /* 0x001fe20000000012 */
[----:B------:R-:W-:Y:S06]  /*3940*/  BRA `(.L_x_5691) ;  /* 0x00000004000c7947 */ /* 0x000fec0003800000 */
.L_x_5709:
        /* <DEDUP_REMOVED lines=21> */
.L_x_5718:
[----:B------:R-:W-:Y:S05]  /*3aa0*/  BSYNC B1 ;  /* 0x0000000000017941 */ /* 0x000fea0003800000 */
.L_x_5717:
[----:B------:R-:W-:Y:S01]  /*3ab0*/  IMAD.SHL.U32 R2, R2, 0x200000, RZ ;  /* 0x0020000002027824 */ /* 0x000fe200078e00ff */
[----:B------:R-:W-:-:S04]  /*3ac0*/  LEA R3, R0, 0x37800000, 0x17 ;  /* 0x3780000000037811 */ /* 0x000fc800078eb8ff */
[----:B------:R-:W-:-:S07]  /*3ad0*/  LOP3.LUT R2, R3, R2, R4, 0xfe, !PT ;  /* 0x0000000203027212 */ /* 0x000fce00078efe04 */
.L_x_5716:
[----:B------:R-:W-:Y:S05]  /*3ae0*/  BSYNC B0 ;  /* 0x0000000000007941 */ /* 0x000fea0003800000 */
.L_x_5715:
[----:B------:R-:W0:Y:S02]  /*3af0*/  F2I.S64.TRUNC R2, R2 ;  /* 0x0000000200027311 */ /* 0x000e24000020d900 */
[----:B0-----:R-:W-:Y:S01]  /*3b00*/  PRMT R18, R2, 0x7610, R18 ;  /* 0x0000761002127816 */ /* 0x001fe20000000012 */
[----:B------:R-:W-:Y:S06]  /*3b10*/  BRA `(.L_x_5691) ;  /* 0x0000000000987947 */ /* 0x000fec0003800000 */
.L_x_5708:
        /* <DEDUP_REMOVED lines=14> */
.L_x_5722:
[----:B------:R-:W-:Y:S05]  /*3c00*/  BSYNC B0 ;  /* 0x0000000000007941 */ /* 0x000fea0003800000 */
.L_x_5721:
[----:B------:R-:W0:Y:S02]  /*3c10*/  F2I.S64.TRUNC R2, R2 ;  /* 0x0000000200027311 */ /* 0x000e24000020d900 */
[----:B0-----:R-:W-:Y:S01]  /*3c20*/  PRMT R18, R2, 0x7610, R18 ;  /* 0x0000761002127816 */ /* 0x001fe20000000012 */
[----:B------:R-:W-:Y:S06]  /*3c30*/  BRA `(.L_x_5691) ;  /* 0x0000000000507947 */ /* 0x000fec0003800000 */
.L_x_5696:
        /* <DEDUP_REMOVED lines=16> */
.L_x_5723:
[----:B------:R-:W-:Y:S05]  /*3d40*/  BRA `(.L_x_5691) ;  /* 0x00000000000c7947 */ /* 0x000fea0003800000 */
.L_x_5720:
[----:B------:R0:W5:Y:S01]  /*3d50*/  LDG.E.U8 R18, desc[UR36][R4.64] ;  /* 0x0000002404127981 */ /* 0x000162000c1e1100 */
[----:B------:R-:W-:Y:S05]  /*3d60*/  BRA `(.L_x_5691) ;  /* 0x0000000000047947 */ /* 0x000fea0003800000 */
.L_x_5719:
[----:B------:R0:W5:Y:S02]  /*3d70*/  LDG.E.U8 R18, desc[UR36][R4.64] ;  /* 0x0000002404127981 */ /* 0x000164000c1e1100 */
.L_x_5691:
[----:B------:R-:W-:Y:S05]  /*3d80*/  BSYNC B6 ;  /* 0x0000000000067941 */ /* 0x000fea0003800000 */
.L_x_5690:
[----:B------:R-:W1:Y:S01]  /*3d90*/  S2R R2, SR_TID.X ;  /* 0x0000000000027919 */ /* 0x000e620000002100 */
[----:B------:R-:W0:Y:S01]  /*3da0*/  LDC.U8 R16, c[0x0][0x234] ;  /* 0x00008d00ff107b82 */ /* 0x000e220000000000 */
[----:B------:R-:W-:Y:S01]  /*3db0*/  BSSY B6, `(.L_x_5724) ;  /* 0x0000100000067945 */ /* 0x000fe20003800000 */
[----:B-1----:R-:W-:-:S13]  /*3dc0*/  ISETP.GE.AND P0, PT, R2, R22, PT ;  /* 0x000000160200720c */ /* 0x002fda0003f06270 */
[----:B------:R-:W-:Y:S05]  /*3dd0*/  @P0 BRA `(.L_x_5725) ;  /* 0x0000000c00f40947 */ /* 0x000fea0003800000 */
[----:B------:R-:W1:Y:S01]  /*3de0*/  LDC.64 R8, c[0x0][0x218] ;  /* 0x00008600ff087b82 */ /* 0x000e620000000a00 */
[----:B------:R-:W-:Y:S01]  /*3df0*/  IMAD R0, R23, 0x200, R2 ;  /* 0x0000020017007824 */ /* 0x000fe200078e0202 */
[----:B0-234-:R-:W-:Y:S01]  /*3e00*/  PRMT R4, R16, 0x9910, RZ ;  /* 0x0000991010047816 */ /* 0x01dfe200000000ff */
[----:B------:R-:W-:Y:S01]  /*3e10*/  ULDC UR4, c[0x0][0x238] ;  /* 0x00008e0000047ab9 */ /* 0x000fe20000000800 */
[----:B------:R-:W-:Y:S02]  /*3e20*/  VIADD R2, R2, 0x80 ;  /* 0x0000008002027836 */ /* 0x000fe40000000000 */
[----:B------:R-:W-:Y:S02]  /*3e30*/  IMAD R3, R0, UR4, RZ ;  /* 0x0000000400037c24 */ /* 0x000fe4000f8e02ff */
[----:B------:R-:W-:-:S05]  /*3e40*/  IMAD.MOV.U32 R0, RZ, RZ, R4 ;  /* 0x000000ffff007224 */ /* 0x000fca00078e0004 */
[----:B------:R-:W-:Y:S02]  /*3e50*/  ISETP.GT.AND P0, PT, R0, 0x9, PT ;  /* 0x000000090000780c */ /* 0x000fe40003f04270 */
[----:B-1----:R-:W-:-:S05]  /*3e60*/  IADD3 R8, P1, R3, R8, RZ ;  /* 0x0000000803087210 */ /* 0x002fca0007f3e0ff */
        /* <DEDUP_REMOVED lines=12> */
.L_x_5729:
[----:B-----5:R0:W-:Y:S01]  /*3f30*/  STG.E.U8 desc[UR36][R8.64], R24 ;  /* 0x0000001808007986 */ /* 0x0201e2000c101124 */
[----:B------:R-:W-:Y:S05]  /*3f40*/  BRA `(.L_x_5725) ;  /* 0x0000000c00987947 */ /* 0x000fea0003800000 */
.L_x_5728:
        /* <DEDUP_REMOVED lines=10> */
.L_x_5732:
[----:B-----5:R-:W-:-:S05]  /*3ff0*/  LOP3.LUT R3, R24, 0xff, RZ, 0xc0, !PT ;  /* 0x000000ff18037812 */ /* 0x020fca00078ec0ff */
[----:B------:R0:W-:Y:S01]  /*4000*/  STG.E desc[UR36][R8.64], R3 ;  /* 0x0000000308007986 */ /* 0x0001e2000c101924 */
[----:B------:R-:W-:Y:S05]  /*4010*/  BRA `(.L_x_5725) ;  /* 0x0000000c00647947 */ /* 0x000fea0003800000 */
.L_x_5731:
[----:B-----5:R-:W-:-:S05]  /*4020*/  LOP3.LUT R3, R24, 0xff, RZ, 0xc0, !PT ;  /* 0x000000ff18037812 */ /* 0x020fca00078ec0ff */
[----:B------:R0:W-:Y:S01]  /*4030*/  STG.E.U16 desc[UR36][R8.64], R3 ;  /* 0x0000000308007986 */ /* 0x0001e2000c101524 */
[----:B------:R-:W-:Y:S05]  /*4040*/  BRA `(.L_x_5725) ;  /* 0x0000000c00587947 */ /* 0x000fea0003800000 */
.L_x_5727:
        /* <DEDUP_REMOVED lines=10> */
.L_x_5734:
[----:B-----5:R-:W-:-:S04]  /*40f0*/  LOP3.LUT R24, R24, 0xff, RZ, 0xc0, !PT ;  /* 0x000000ff18187812 */ /* 0x020fc800078ec0ff */
[----:B------:R-:W0:Y:S02]  /*4100*/  I2F.U16 R0, R24 ;  /* 0x0000001800007306 */ /* 0x000e240000101000 */
[----:B0-----:R-:W-:-:S05]  /*4110*/  F2FP.F16.F32.PACK_AB R0, RZ, R0 ;  /* 0x00000000ff00723e */ /* 0x001fca00000000ff */
[----:B------:R0:W-:Y:S01]  /*4120*/  STG.E.U16 desc[UR36][R8.64], R0 ;  /* 0x0000000008007986 */ /* 0x0001e2000c101524 */
[----:B------:R-:W-:Y:S05]  /*4130*/  BRA `(.L_x_5725) ;  /* 0x0000000c001c7947 */ /* 0x000fea0003800000 */
.L_x_5733:
        /* <DEDUP_REMOVED lines=8> */
[----:B------:R-:W0:Y:S02]  /*41c0*/  I2F.U16 R24, R24 ;  /* 0x0000001800187306 */ /* 0x000e240000101000 */
[----:B0-----:R0:W-:Y:S01]  /*41d0*/  STG.E.64 desc[UR36][R8.64], R24 ;  /* 0x0000001808007986 */ /* 0x0011e2000c101b24 */
[----:B------:R-:W-:Y:S05]  /*41e0*/  BRA `(.L_x_5725) ;  /* 0x0000000800f07947 */ /* 0x000fea0003800000 */
.L_x_5736:
[----:B-----5:R-:W-:-:S06]  /*41f0*/  LOP3.LUT R24, R24, 0xff, RZ, 0xc0, !PT ;  /* 0x000000ff18187812 */ /* 0x020fcc00078ec0ff */
[----:B------:R-:W0:Y:S02]  /*4200*/  I2F.U16 R24, R24 ;  /* 0x0000001800187306 */ /* 0x000e240000101000 */
[----:B0-----:R-:W-:-:S04]  /*4210*/  F2FP.F16.F32.PACK_AB R3, RZ, R24 ;  /* 0x00000018ff03723e */ /* 0x001fc800000000ff */
[----:B------:R-:W-:-:S05]  /*4220*/  PRMT R3, R3, 0x5410, RZ ;  /* 0x0000541003037816 */ /* 0x000fca00000000ff */
[----:B------:R0:W-:Y:S01]  /*4230*/  STG.E desc[UR36][R8.64], R3 ;  /* 0x0000000308007986 */ /* 0x0001e2000c101924 */
[----:B------:R-:W-:Y:S05]  /*4240*/  BRA `(.L_x_5725) ;  /* 0x0000000800d87947 */ /* 0x000fea0003800000 */
.L_x_5735:
[----:B-----5:R-:W-:-:S06]  /*4250*/  LOP3.LUT R4, R24, 0xff, RZ, 0xc0, !PT ;  /* 0x000000ff18047812 */ /* 0x020fcc00078ec0ff */
[----:B------:R-:W0:Y:S02]  /*4260*/  I2F.F64.U16 R4, R4 ;  /* 0x0000000400047312 */ /* 0x000e240000101800 */
[----:B0-----:R0:W-:Y:S01]  /*4270*/  STG.E.64 desc[UR36][R8.64], R4 ;  /* 0x0000000408007986 */ /* 0x0011e2000c101b24 */
[----:B------:R-:W-:Y:S05]  /*4280*/  BRA `(.L_x_5725) ;  /* 0x0000000800c87947 */ /* 0x000fea0003800000 */
.L_x_5726:
        /* <DEDUP_REMOVED lines=12> */
.L_x_5739:
[----:B-----5:R-:W-:Y:S02]  /*4350*/  LOP3.LUT R4, R24, 0xff, RZ, 0xc0, !PT ;  /* 0x000000ff18047812 */ /* 0x020fe400078ec0ff */
[----:B------:R-:W-:-:S04]  /*4360*/  CS2R R6, SRZ ;  /* 0x0000000000067805 */ /* 0x000fc8000001ff00 */
[----:B------:R-:W0:Y:S02]  /*4370*/  I2F.F64.U16 R4, R4 ;  /* 0x0000000400047312 */ /* 0x000e240000101800 */
[----:B0-----:R0:W-:Y:S01]  /*4380*/  STG.E.128 desc[UR36][R8.64], R4 ;  /* 0x0000000408007986 */ /* 0x0011e2000c101d24 */
[----:B------:R-:W-:Y:S05]  /*4390*/  BRA `(.L_x_5725) ;  /* 0x0000000800847947 */ /* 0x000fea0003800000 */
.L_x_5738:
[----:B------:R-:W-:-:S13]  /*43a0*/  ISETP.NE.AND P0, PT, R0, 0xf, PT ;  /* 0x0000000f0000780c */ /* 0x000fda0003f05270 */
[----:B------:R-:W-:Y:S05]  /*43b0*/  @!P0 BRA `(.L_x_5740) ;  /* 0x0000000000bc8947 */ /* 0x000fea0003800000 */
[----:B------:R-:W-:-:S13]  /*43c0*/  ISETP.NE.AND P0, PT, R0, 0x17, PT ;  /* 0x000000170000780c */ /* 0x000fda0003f05270 */
[----:B------:R-:W-:Y:S05]  /*43d0*/  @!P0 BRA `(.L_x_5741) ;  /* 0x0000000000588947 */ /* 0x000fea0003800000 */
[----:B------:R-:W-:-:S13]  /*43e0*/  ISETP.NE.AND P0, PT, R0, 0x18, PT ;  /* 0x000000180000780c */ /* 0x000fda0003f05270 */
[----:B------:R-:W-:Y:S05]  /*43f0*/  @P0 BRA `(.L_x_5730) ;  /* 0x0000000800100947 */ /* 0x000fea0003800000 */
[----:B-----5:R-:W-:Y:S01]  /*4400*/  LOP3.LUT R24, R24, 0xff, RZ, 0xc0, !PT ;  /* 0x000000ff18187812 */ /* 0x020fe200078ec0ff */
[----:B------:R-:W-:Y:S03]  /*4410*/  BSSY B0, `(.L_x_5742) ;  /* 0x000000f000007945 */ /* 0x000fe60003800000 */
[----:B------:R-:W0:Y:S02]  /*4420*/  I2F.U16 R7, R24 ;  /* 0x0000001800077306 */ /* 0x000e240000101000 */
[C---:B0-----:R-:W-:Y:S02]  /*4430*/  LOP3.LUT R3, R7.reuse, 0x7fffffff, RZ, 0xc0, !PT ;  /* 0x7fffffff07037812 */ /* 0x041fe400078ec0ff */
[----:B------:R-:W-:Y:S02]  /*4440*/  LOP3.LUT R0, R7, 0x80000000, RZ, 0xc0, !PT ;  /* 0x8000000007007812 */ /* 0x000fe400078ec0ff */
[----:B------:R-:W-:-:S02]  /*4450*/  ISETP.GT.U32.AND P0, PT, R3, 0x43efffff, PT ;  /* 0x43efffff0300780c */ /* 0x000fc40003f04070 */
        /* <DEDUP_REMOVED lines=10> */
.L_x_5743:
[----:B------:R-:W-:Y:S05]  /*4500*/  BSYNC B0 ;  /* 0x0000000000007941 */ /* 0x000fea0003800000 */
.L_x_5742:
[----:B------:R-:W-:-:S05]  /*4510*/  LOP3.LUT R5, R0, R5, RZ, 0xfc, !PT ;  /* 0x0000000500057212 */ /* 0x000fca00078efcff */
[----:B------:R0:W-:Y:S01]  /*4520*/  STG.E.U8 desc[UR36][R8.64], R5 ;  /* 0x0000000508007986 */ /* 0x0001e2000c101124 */
[----:B------:R-:W-:Y:S05]  /*4530*/  BRA `(.L_x_5725) ;  /* 0x00000008001c7947 */ /* 0x000fea0003800000 */
.L_x_5741:
[----:B-----5:R-:W-:Y:S01]  /*4540*/  LOP3.LUT R24, R24, 0xff, RZ, 0xc0, !PT ;  /* 0x000000ff18187812 */ /* 0x020fe200078ec0ff */
[----:B------:R-:W-:Y:S03]  /*4550*/  BSSY B0, `(.L_x_5744) ;  /* 0x0000010000007945 */ /* 0x000fe60003800000 */
        /* <DEDUP_REMOVED lines=12> */
.L_x_5745:
[----:B------:R-:W-:Y:S01]  /*4620*/  IMAD.MOV.U32 R0, RZ, RZ, 0x7f ;  /* 0x0000007fff007424 */ /* 0x000fe200078e00ff */
[----:B------:R-:W-:-:S04]  /*4630*/  ISETP.GT.U32.AND P0, PT, R3, 0x7f800000, PT ;  /* 0x7f8000000300780c */ /* 0x000fc80003f04070 */
[----:B------:R-:W-:-:S09]  /*4640*/  SEL R0, R0, 0x7c, P0 ;  /* 0x0000007c00007807 */ /* 0x000fd20000000000 */
.L_x_5746:
[----:B------:R-:W-:Y:S05]  /*4650*/  BSYNC B0 ;  /* 0x0000000000007941 */ /* 0x000fea0003800000 */
.L_x_5744:
[----:B------:R-:W-:-:S04]  /*4660*/  LOP3.LUT R3, R5, 0x80000000, RZ, 0xc0, !PT ;  /* 0x8000000005037812 */ /* 0x000fc800078ec0ff */
[----:B------:R-:W-:-:S04]  /*4670*/  SHF.R.U32.HI R3, RZ, 0x18, R3 ;  /* 0x00000018ff037819 */ /* 0x000fc80000011603 */
[----:B------:R-:W-:-:S05]  /*4680*/  LOP3.LUT R3, R0, R3, RZ, 0xfc, !PT ;  /* 0x0000000300037212 */ /* 0x000fca00078efcff */
[----:B------:R0:W-:Y:S01]  /*4690*/  STG.E.U8 desc[UR36][R8.64], R3 ;  /* 0x0000000308007986 */ /* 0x0001e2000c101124 */
[----:B------:R-:W-:Y:S05]  /*46a0*/  BRA `(.L_x_5725) ;  /* 0x0000000400c07947 */ /* 0x000fea0003800000 */
.L_x_5740:
[----:B-----5:R-:W-:-:S04]  /*46b0*/  LOP3.LUT R24, R24, 0xff, RZ, 0xc0, !PT ;  /* 0x000000ff18187812 */ /* 0x020fc800078ec0ff */
[----:B------:R-:W0:Y:S02]  /*46c0*/  I2F.U16 R0, R24 ;  /* 0x0000001800007306 */ /* 0x000e240000101000 */
[----:B0-----:R-:W-:-:S05]  /*46d0*/  F2FP.BF16.F32.PACK_AB R0, RZ, R0 ;  /* 0x00000000ff00723e */ /* 0x001fca00000010ff */
[----:B------:R0:W-:Y:S01]  /*46e0*/  STG.E.U16 desc[UR36][R8.64], R0 ;  /* 0x0000000008007986 */ /* 0x0001e2000c101524 */
[----:B------:R-:W-:Y:S05]  /*46f0*/  BRA `(.L_x_5725) ;  /* 0x0000000400ac7947 */ /* 0x000fea0003800000 */
.L_x_5737:
        /* <DEDUP_REMOVED lines=11> */
.L_x_5749:
[----:B-----5:R-:W-:Y:S01]  /*47b0*/  LOP3.LUT R24, R24, 0xff, RZ, 0xc0, !PT ;  /* 0x000000ff18187812 */ /* 0x020fe200078ec0ff */
[----:B------:R-:W-:Y:S01]  /*47c0*/  BSSY B0, `(.L_x_5750) ;  /* 0x0000015000007945 */ /* 0x000fe20003800000 */
[----:B------:R-:W-:Y:S02]  /*47d0*/  IMAD.MOV.U32 R4, RZ, RZ, 0x80 ;  /* 0x00000080ff047424 */ /* 0x000fe400078e00ff */
        /* <DEDUP_REMOVED lines=15> */
.L_x_5752:
[----:B------:R-:W-:-:S04]  /*48d0*/  LOP3.LUT R3, R5, 0x80000000, RZ, 0xc0, !PT ;  /* 0x8000000005037812 */ /* 0x000fc800078ec0ff */
[----:B------:R-:W-:-:S04]  /*48e0*/  SHF.R.U32.HI R3, RZ, 0x18, R3 ;  /* 0x00000018ff037819 */ /* 0x000fc80000011603 */
[----:B------:R-:W-:-:S04]  /*48f0*/  LOP3.LUT R0, R0, R3, RZ, 0xfc, !PT ;  /* 0x0000000300007212 */ /* 0x000fc800078efcff */
[----:B------:R-:W-:-:S07]  /*4900*/  PRMT R4, R0, 0x7610, R4 ;  /* 0x0000761000047816 */ /* 0x000fce0000000004 */
.L_x_5751:
[----:B------:R-:W-:Y:S05]  /*4910*/  BSYNC B0 ;  /* 0x0000000000007941 */ /* 0x000fea0003800000 */
.L_x_5750:
[----:B------:R0:W-:Y:S01]  /*4920*/  STG.E.U8 desc[UR36][R8.64], R4 ;  /* 0x0000000408007986 */ /* 0x0001e2000c101124 */
[----:B------:R-:W-:Y:S05]  /*4930*/  BRA `(.L_x_5725) ;  /* 0x00000004001c7947 */ /* 0x000fea0003800000 */
.L_x_5748:
        /* <DEDUP_REMOVED lines=18> */
.L_x_5755:
[----:B------:R-:W-:-:S04]  /*4a60*/  LOP3.LUT R3, R5, 0x80000000, RZ, 0xc0, !PT ;  /* 0x8000000005037812 */ /* 0x000fc800078ec0ff */
[----:B------:R-:W-:-:S04]  /*4a70*/  SHF.R.U32.HI R3, RZ, 0x18, R3 ;  /* 0x00000018ff037819 */ /* 0x000fc80000011603 */
[----:B------:R-:W-:-:S04]  /*4a80*/  LOP3.LUT R0, R0, R3, RZ, 0xfc, !PT ;  /* 0x0000000300007212 */ /* 0x000fc800078efcff */
[----:B------:R-:W-:-:S07]  /*4a90*/  PRMT R4, R0, 0x7610, R4 ;  /* 0x0000761000047816 */ /* 0x000fce0000000004 */
.L_x_5754:
[----:B------:R-:W-:Y:S05]  /*4aa0*/  BSYNC B0 ;  /* 0x0000000000007941 */ /* 0x000fea0003800000 */
.L_x_5753:
[----:B------:R0:W-:Y:S01]  /*4ab0*/  STG.E.U8 desc[UR36][R8.64], R4 ;  /* 0x0000000408007986 */ /* 0x0001e2000c101124 */
[----:B------:R-:W-:Y:S05]  /*4ac0*/  BRA `(.L_x_5725) ;  /* 0x0000000000b87947 */ /* 0x000fea0003800000 */
.L_x_5747:
[----:B------:R-:W-:-:S13]  /*4ad0*/  ISETP.NE.AND P0, PT, R0, 0x1c, PT ;  /* 0x0000001c0000780c */ /* 0x000fda0003f05270 */
[----:B------:R-:W-:Y:S05]  /*4ae0*/  @!P0 BRA `(.L_x_5756) ;  /* 0x0000000000a88947 */ /* 0x000fea0003800000 */
[----:B------:R-:W-:-:S13]  /*4af0*/  ISETP.NE.AND P0, PT, R0, 0x1d, PT ;  /* 0x0000001d0000780c */ /* 0x000fda0003f05270 */
[----:B------:R-:W-:Y:S05]  /*4b00*/  @!P0 BRA `(.L_x_5757) ;  /* 0x0000000000908947 */ /* 0x000fea0003800000 */
[----:B------:R-:W-:-:S13]  /*4b10*/  ISETP.NE.AND P0, PT, R0, 0x2c, PT ;  /* 0x0000002c0000780c */ /* 0x000fda0003f05270 */
[----:B------:R-:W-:Y:S05]  /*4b20*/  @P0 BRA `(.L_x_5730) ;  /* 0x0000000000440947 */ /* 0x000fea0003800000 */
[----:B-----5:R-:W-:-:S06]  /*4b30*/  LOP3.LUT R24, R24, 0xff, RZ, 0xc0, !PT ;  /* 0x000000ff18187812 */ /* 0x020fcc00078ec0ff */
[----:B------:R-:W0:Y:S02]  /*4b40*/  I2F.U16 R24, R24 ;  /* 0x0000001800187306 */ /* 0x000e240000101000 */
        /* <DEDUP_REMOVED lines=15> */
.L_x_5730:
        /* <DEDUP_REMOVED lines=16> */
.L_x_5758:
[----:B------:R-:W-:Y:S05]  /*4d40*/  BRA `(.L_x_5725) ;  /* 0x0000000000187947 */ /* 0x000fea0003800000 */
.L_x_5757:
[----:B-----5:R-:W-:Y:S01]  /*4d50*/  LOP3.LUT R24, R24, 0xff, RZ, 0xc0, !PT ;  /* 0x000000ff18187812 */ /* 0x020fe200078ec0ff */
[----:B------:R-:W-:-:S05]  /*4d60*/  IMAD.MOV.U32 R25, RZ, RZ, RZ ;  /* 0x000000ffff197224 */ /* 0x000fca00078e00ff */
[----:B------:R0:W-:Y:S01]  /*4d70*/  STG.E.64 desc[UR36][R8.64], R24 ;  /* 0x0000001808007986 */ /* 0x0001e2000c101b24 */
[----:B------:R-:W-:Y:S05]  /*4d80*/  BRA `(.L_x_5725) ;  /* 0x0000000000087947 */ /* 0x000fea0003800000 */
.L_x_5756:
[----:B-----5:R-:W-:-:S05]  /*4d90*/  LOP3.LUT R3, R24, 0xff, RZ, 0xc0, !PT ;  /* 0x000000ff18037812 */ /* 0x020fca00078ec0ff */
[----:B------:R1:W-:Y:S02]  /*4da0*/  STG.E desc[UR36][R8.64], R3 ;  /* 0x0000000308007986 */ /* 0x0003e4000c101924 */
.L_x_5725:
[----:B------:R-:W-:Y:S05]  /*4db0*/  BSYNC B6 ;  /* 0x0000000000067941 */ /* 0x000fea0003800000 */
.L_x_5724:
[----:B------:R-:W-:Y:S01]  /*4dc0*/  ISETP.GE.AND P0, PT, R2, R22, PT ;  /* 0x000000160200720c */ /* 0x000fe20003f06270 */
[----:B------:R-:W-:-:S12]  /*4dd0*/  BSSY B6, `(.L_x_5759) ;  /* 0x00001fe000067945 */ /* 0x000fd80003800000 */
[----:B------:R-:W-:Y:S05]  /*4de0*/  @P0 BRA `(.L_x_5760) ;  /* 0x0000001c00f00947 */ /* 0x000fea0003800000 */
[----:B01----:R-:W0:Y:S01]  /*4df0*/  LDC.64 R8, c[0x0][0x218] ;  /* 0x00008600ff087b82 */ /* 0x003e220000000a00 */
[----:B------:R-:W-:Y:S01]  /*4e00*/  IMAD R0, R23, 0x200, R2 ;  /* 0x0000020017007824 */ /* 0x000fe200078e0202 */
[----:B--234-:R-:W-:Y:S01]  /*4e10*/  PRMT R4, R16, 0x9910, RZ ;  /* 0x0000991010047816 */ /* 0x01cfe200000000ff */
        /* <DEDUP_REMOVED lines=17> */
.L_x_5764:
[----:B-----5:R0:W-:Y:S01]  /*4f30*/  STG.E.U8 desc[UR36][R8.64], R19 ;  /* 0x0000001308007986 */ /* 0x0201e2000c101124 */
[----:B------:R-:W-:Y:S05]  /*4f40*/  BRA `(.L_x_5766) ;  /* 0x0000000c00987947 */ /* 0x000fea0003800000 */
.L_x_5763:
        /* <DEDUP_REMOVED lines=10> */
.L_x_5768:
[----:B-----5:R-:W-:-:S05]  /*4ff0*/  LOP3.LUT R19, R19, 0xff, RZ, 0xc0, !PT ;  /* 0x000000ff13137812 */ /* 0x020fca00078ec0ff */
[----:B------:R0:W-:Y:S01]  /*5000*/  STG.E desc[UR36][R8.64], R19 ;  /* 0x0000001308007986 */ /* 0x0001e2000c101924 */
[----:B------:R-:W-:Y:S05]  /*5010*/  BRA `(.L_x_5766) ;  /* 0x0000000c00647947 */ /* 0x000fea0003800000 */
.L_x_5767:
[----:B-----5:R-:W-:-:S05]  /*5020*/  LOP3.LUT R19, R19, 0xff, RZ, 0xc0, !PT ;  /* 0x000000ff13137812 */ /* 0x020fca00078ec0ff */
[----:B------:R0:W-:Y:S01]  /*5030*/  STG.E.U16 desc[UR36][R8.64], R19 ;  /* 0x0000001308007986 */ /* 0x0001e2000c101524 */
[----:B------:R-:W-:Y:S05]  /*5040*/  BRA `(.L_x_5766) ;  /* 0x0000000c00587947 */ /* 0x000fea0003800000 */
.L_x_5762:
        /* <DEDUP_REMOVED lines=10> */
.L_x_5770:
[----:B-----5:R-:W-:-:S04]  /*50f0*/  LOP3.LUT R19, R19, 0xff, RZ, 0xc0, !PT ;  /* 0x000000ff13137812 */ /* 0x020fc800078ec0ff */
[----:B------:R-:W0:Y:S02]  /*5100*/  I2F.U16 R0, R19 ;  /* 0x0000001300007306 */ /* 0x000e240000101000 */
[----:B0-----:R-:W-:-:S05]  /*5110*/  F2FP.F16.F32.PACK_AB R0, RZ, R0 ;  /* 0x00000000ff00723e */ /* 0x001fca00000000ff */
[----:B------:R0:W-:Y:S01]  /*5120*/  STG.E.U16 desc[UR36][R8.64], R0 ;  /* 0x0000000008007986 */ /* 0x0001e2000c101524 */
[----:B------:R-:W-:Y:S05]  /*5130*/  BRA `(.L_x_5766) ;  /* 0x0000000c001c7947 */ /* 0x000fea0003800000 */
.L_x_5769:
        /* <DEDUP_REMOVED lines=11> */
.L_x_5772:
[----:B-----5:R-:W-:-:S06]  /*51f0*/  LOP3.LUT R19, R19, 0xff, RZ, 0xc0, !PT ;  /* 0x000000ff13137812 */ /* 0x020fcc00078ec0ff */
[----:B------:R-:W0:Y:S02]  /*5200*/  I2F.U16 R19, R19 ;  /* 0x0000001300137306 */ /* 0x000e240000101000 */
[----:B0-----:R-:W-:-:S04]  /*5210*/  F2FP.F16.F32.PACK_AB R3, RZ, R19 ;  /* 0x00000013ff03723e */ /* 0x001fc800000000ff */
[----:B------:R-:W-:-:S05]  /*5220*/  PRMT R3, R3, 0x5410, RZ ;  /* 0x0000541003037816 */ /* 0x000fca00000000ff */
[----:B------:R0:W-:Y:S01]  /*5230*/  STG.E desc[UR36][R8.64], R3 ;  /* 0x0000000308007986 */ /* 0x0001e2000c101924 */
[----:B------:R-:W-:Y:S05]  /*5240*/  BRA `(.L_x_5766) ;  /* 0x0000000800d87947 */ /* 0x000fea0003800000 */
.L_x_5771:
[----:B-----5:R-:W-:-:S06]  /*5250*/  LOP3.LUT R4, R19, 0xff, RZ, 0xc0, !PT ;  /* 0x000000ff13047812 */ /* 0x020fcc00078ec0ff */
[----:B------:R-:W0:Y:S02]  /*5260*/  I2F.F64.U16 R4, R4 ;  /* 0x0000000400047312 */ /* 0x000e240000101800 */
[----:B0-----:R0:W-:Y:S01]  /*5270*/  STG.E.64 desc[UR36][R8.64], R4 ;  /* 0x0000000408007986 */ /* 0x0011e2000c101b24 */
[----:B------:R-:W-:Y:S05]  /*5280*/  BRA `(.L_x_5766) ;  /* 0x0000000800c87947 */ /* 0x000fea0003800000 */
.L_x_5761:
        /* <DEDUP_REMOVED lines=12> */
.L_x_5775:
[----:B-----5:R-:W-:Y:S02]  /*5350*/  LOP3.LUT R4, R19, 0xff, RZ, 0xc0, !PT ;  /* 0x000000ff13047812 */ /* 0x020fe400078ec0ff */
[----:B------:R-:W-:-:S04]  /*5360*/  CS2R R6, SRZ ;  /* 0x0000000000067805 */ /* 0x000fc8000001ff00 */
[----:B------:R-:W0:Y:S02]  /*5370*/  I2F.F64.U16 R4, R4 ;  /* 0x0000000400047312 */ /* 0x000e240000101800 */
[----:B0-----:R0:W-:Y:S01]  /*5380*/  STG.E.128 desc[UR36][R8.64], R4 ;  /* 0x0000000408007986 */ /* 0x0011e2000c101d24 */
[----:B------:R-:W-:Y:S05]  /*5390*/  BRA `(.L_x_5766) ;  /* 0x0000000800847947 */ /* 0x000fea0003800000 */
.L_x_5774:
        /* <DEDUP_REMOVED lines=22> */
.L_x_5779:
[----:B------:R-:W-:Y:S05]  /*5500*/  BSYNC B0 ;  /* 0x0000000000007941 */ /* 0x000fea0003800000 */
.L_x_5778:
[----:B------:R-:W-:-:S05]  /*5510*/  LOP3.LUT R5, R0, R5, RZ, 0xfc, !PT ;  /* 0x0000000500057212 */ /* 0x000fca00078efcff */
[----:B------:R0:W-:Y:S01]  /*5520*/  STG.E.U8 desc[UR36][R8.64], R5 ;  /* 0x0000000508007986 */ /* 0x0001e2000c101124 */
[----:B------:R-:W-:Y:S05]  /*5530*/  BRA `(.L_x_5766) ;  /* 0x00000008001c7947 */ /* 0x000fea0003800000 */
.L_x_5777:
        /* <DEDUP_REMOVED lines=14> */
.L_x_5781:
[----:B------:R-:W-:Y:S01]  /*5620*/  IMAD.MOV.U32 R0, RZ, RZ, 0x7f ;  /* 0x0000007fff007424 */ /* 0x000fe200078e00ff */
[----:B------:R-:W-:-:S04]  /*5630*/  ISETP.GT.U32.AND P0, PT, R3, 0x7f800000, PT ;  /* 0x7f8000000300780c */ /* 0x000fc80003f04070 */
[----:B------:R-:W-:-:S09]  /*5640*/  SEL R0, R0, 0x7c, P0 ;  /* 0x0000007c00007807 */ /* 0x000fd20000000000 */
.L_x_5782:
[----:B------:R-:W-:Y:S05]  /*5650*/  BSYNC B0 ;  /* 0x0000000000007941 */ /* 0x000fea0003800000 */
.L_x_5780:
[----:B------:R-:W-:-:S04]  /*5660*/  LOP3.LUT R3, R19, 0x80000000, RZ, 0xc0, !PT ;  /* 0x8000000013037812 */ /* 0x000fc800078ec0ff */
[----:B------:R-:W-:-:S04]  /*5670*/  SHF.R.U32.HI R3, RZ, 0x18, R3 ;  /* 0x00000018ff037819 */ /* 0x000fc80000011603 */
[----:B------:R-:W-:-:S05]  /*5680*/  LOP3.LUT R3, R0, R3, RZ, 0xfc, !PT ;  /* 0x0000000300037212 */ /* 0x000fca00078efcff */
[----:B------:R0:W-:Y:S01]  /*5690*/  STG.E.U8 desc[UR36][R8.64], R3 ;  /* 0x0000000308007986 */ /* 0x0001e2000c101124 */
[----:B------:R-:W-:Y:S05]  /*56a0*/  BRA `(.L_x_5766) ;  /* 0x0000000400c07947 */ /* 0x000fea0003800000 */
.L_x_5776:
[----:B-----5:R-:W-:-:S04]  /*56b0*/  LOP3.LUT R19, R19, 0xff, RZ, 0xc0, !PT ;  /* 0x000000ff13137812 */ /* 0x020fc800078ec0ff */
[----:B------:R-:W0:Y:S02]  /*56c0*/  I2F.U16 R0, R19 ;  /* 0x0000001300007306 */ /* 0x000e240000101000 */
[----:B0-----:R-:W-:-:S05]  /*56d0*/  F2FP.BF16.F32.PACK_AB R0, RZ, R0 ;  /* 0x00000000ff00723e */ /* 0x001fca00000010ff */
[----:B------:R0:W-:Y:S01]  /*56e0*/  STG.E.U16 desc[UR36][R8.64], R0 ;  /* 0x0000000008007986 */ /* 0x0001e2000c101524 */
[----:B------:R-:W-:Y:S05]  /*56f0*/  BRA `(.L_x_5766) ;  /* 0x0000000400ac7947 */ /* 0x000fea0003800000 */
.L_x_5773:
        /* <DEDUP_REMOVED lines=11> */
.L_x_5785:
        /* <DEDUP_REMOVED lines=18> */
.L_x_5788:
[----:B------:R-:W-:-:S04]  /*58d0*/  LOP3.LUT R3, R19, 0x80000000, RZ, 0xc0, !PT ;  /* 0x8000000013037812 */ /* 0x000fc800078ec0ff */
[----:B------:R-:W-:-:S04]  /*58e0*/  SHF.R.U32.HI R3, RZ, 0x18, R3 ;  /* 0x00000018ff037819 */ /* 0x000fc80000011603 */
[----:B------:R-:W-:-:S04]  /*58f0*/  LOP3.LUT R0, R0, R3, RZ, 0xfc, !PT ;  /* 0x0000000300007212 */ /* 0x000fc800078efcff */
[----:B------:R-:W-:-:S07]  /*5900*/  PRMT R4, R0, 0x7610, R4 ;  /* 0x0000761000047816 */ /* 0x000fce0000000004 */
.L_x_5787:
[----:B------:R-:W-:Y:S05]  /*5910*/  BSYNC B0 ;  /* 0x0000000000007941 */ /* 0x000fea0003800000 */
.L_x_5786:
[----:B------:R3:W-:Y:S01]  /*5920*/  STG.E.U8 desc[UR36][R8.64], R4 ;  /* 0x0000000408007986 */ /* 0x0007e2000c101124 */
[----:B------:R-:W-:Y:S05]  /*5930*/  BRA `(.L_x_5766) ;  /* 0x00000004001c7947 */ /* 0x000fea0003800000 */
.L_x_5784:
        /* <DEDUP_REMOVED lines=18> */
.L_x_5791:
[----:B------:R-:W-:-:S04]  /*5a60*/  LOP3.LUT R3, R19, 0x80000000, RZ, 0xc0, !PT ;  /* 0x8000000013037812 */ /* 0x000fc800078ec0ff */
[----:B------:R-:W-:-:S04]  /*5a70*/  SHF.R.U32.HI R3, RZ, 0x18, R3 ;  /* 0x00000018ff037819 */ /* 0x000fc80000011603 */
[----:B------:R-:W-:-:S04]  /*5a80*/  LOP3.LUT R0, R0, R3, RZ, 0xfc, !PT ;  /* 0x0000000300007212 */ /* 0x000fc800078efcff */
[----:B------:R-:W-:-:S07]  /*5a90*/  PRMT R4, R0, 0x7610, R4 ;  /* 0x0000761000047816 */ /* 0x000fce0000000004 */
.L_x_5790:
[----:B------:R-:W-:Y:S05]  /*5aa0*/  BSYNC B0 ;  /* 0x0000000000007941 */ /* 0x000fea0003800000 */
.L_x_5789:
[----:B------:R0:W-:Y:S01]  /*5ab0*/  STG.E.U8 desc[UR36][R8.64], R4 ;  /* 0x0000000408007986 */ /* 0x0001e2000c101124 */
[----:B------:R-:W-:Y:S05]  /*5ac0*/  BRA `(.L_x_5766) ;  /* 0x0000000000b87947 */ /* 0x000fea0003800000 */
.L_x_5783:
[----:B------:R-:W-:-:S13]  /*5ad0*/  ISETP.NE.AND P0, PT, R0, 0x1c, PT ;  /* 0x0000001c0000780c */ /* 0x000fda0003f05270 */
[----:B------:R-:W-:Y:S05]  /*5ae0*/  @!P0 BRA `(.L_x_5792) ;  /* 0x0000000000a88947 */ /* 0x000fea0003800000 */
[----:B------:R-:W-:-:S13]  /*5af0*/  ISETP.NE.AND P0, PT, R0, 0x1d, PT ;  /* 0x0000001d0000780c */ /* 0x000fda0003f05270 */
[----:B------:R-:W-:Y:S05]  /*5b00*/  @!P0 BRA `(.L_x_5793) ;  /* 0x0000000000908947 */ /* 0x000fea0003800000 */
[----:B------:R-:W-:-:S13]  /*5b10*/  ISETP.NE.AND P0, PT, R0, 0x2c, PT ;  /* 0x0000002c0000780c */ /* 0x000fda0003f05270 */
[----:B------:R-:W-:Y:S05]  /*5b20*/  @P0 BRA `(.L_x_5765) ;  /* 0x0000000000440947 */ /* 0x000fea0003800000 */
[----:B-----5:R-:W-:-:S04]  /*5b30*/  LOP3.LUT R19, R19, 0xff, RZ, 0xc0, !PT ;  /* 0x000000ff13137812 */ /* 0x020fc800078ec0ff */
        /* <DEDUP_REMOVED lines=16> */
.L_x_5765:
        /* <DEDUP_REMOVED lines=16> */
.L_x_5794:
[----:B------:R-:W-:Y:S05]  /*5d40*/  BRA `(.L_x_5766) ;  /* 0x0000000000187947 */ /* 0x000fea0003800000 */
.L_x_5793:
[----:B-----5:R-:W-:Y:S01]  /*5d50*/  LOP3.LUT R4, R19, 0xff, RZ, 0xc0, !PT ;  /* 0x000000ff13047812 */ /* 0x020fe200078ec0ff */
[----:B------:R-:W-:-:S05]  /*5d60*/  IMAD.MOV.U32 R5, RZ, RZ, RZ ;  /* 0x000000ffff057224 */ /* 0x000fca00078e00ff */
[----:B------:R2:W-:Y:S01]  /*5d70*/  STG.E.64 desc[UR36][R8.64], R4 ;  /* 0x0000000408007986 */ /* 0x0005e2000c101b24 */
[----:B------:R-:W-:Y:S05]  /*5d80*/  BRA `(.L_x_5766) ;  /* 0x0000000000087947 */ /* 0x000fea0003800000 */
.L_x_5792:
[----:B-----5:R-:W-:-:S05]  /*5d90*/  LOP3.LUT R19, R19, 0xff, RZ, 0xc0, !PT ;  /* 0x000000ff13137812 */ /* 0x020fca00078ec0ff */
[----:B------:R0:W-:Y:S02]  /*5da0*/  STG.E desc[UR36][R8.64], R19 ;  /* 0x0000001308007986 */ /* 0x0001e4000c101924 */
.L_x_5766:
        /* <DEDUP_REMOVED lines=23> */
.L_x_5798:
[----:B------:R3:W-:Y:S01]  /*5f20*/  STG.E.U8 desc[UR36][R8.64], R17 ;  /* 0x0000001108007986 */ /* 0x0007e2000c101124 */
[----:B------:R-:W-:Y:S05]  /*5f30*/  BRA `(.L_x_5800) ;  /* 0x0000000c00987947 */ /* 0x000fea0003800000 */
.L_x_5797:
        /* <DEDUP_REMOVED lines=10> */
.L_x_5802:
[----:B------:R-:W-:-:S05]  /*5fe0*/  LOP3.LUT R17, R17, 0xff, RZ, 0xc0, !PT ;  /* 0x000000ff11117812 */ /* 0x000fca00078ec0ff */
[----:B------:R2:W-:Y:S01]  /*5ff0*/  STG.E desc[UR36][R8.64], R17 ;  /* 0x0000001108007986 */ /* 0x0005e2000c101924 */
[----:B------:R-:W-:Y:S05]  /*6000*/  BRA `(.L_x_5800) ;  /* 0x0000000c00647947 */ /* 0x000fea0003800000 */
.L_x_5801:
[----:B------:R-:W-:-:S05]  /*6010*/  LOP3.LUT R17, R17, 0xff, RZ, 0xc0, !PT ;  /* 0x000000ff11117812 */ /* 0x000fca00078ec0ff */
[----:B------:R0:W-:Y:S01]  /*6020*/  STG.E.U16 desc[UR36][R8.64], R17 ;  /* 0x0000001108007986 */ /* 0x0001e2000c101524 */
[----:B------:R-:W-:Y:S05]  /*6030*/  BRA `(.L_x_5800) ;  /* 0x0000000c00587947 */ /* 0x000fea0003800000 */
.L_x_5796:
[----:B------:R-:W-:-:S13]  /*6040*/  ISETP.GT.AND P0, PT, R0, 0x6, PT ;  /* 0x000000060000780c */ /* 0x000fda0003f04270 */
[----:B------:R-:W-:Y:S05]  /*6050*/  @P0 BRA `(.L_x_5803) ;  /* 0x0000000000340947 */ /* 0x000fea0003800000 */
[----:B------:R-:W-:-:S13]  /*6060*/  ISETP.NE.AND P0, PT, R0, 0x5, PT ;  /* 0x000000050000780c */ /* 0x000fda0003f05270 */
[----:B------:R-:W-:Y:S05]  /*6070*/  @!P0 BRA `(.L_x_5804) ;  /* 0x0000000000188947 */ /* 0x000fea0003800000 */
[----:B------:R-:W-:-:S13]  /*6080*/  ISETP.NE.AND P0, PT, R0, 0x6, PT ;  /* 0x000000060000780c */ /* 0x000fda0003f05270 */
[----:B------:R-:W-:Y:S05]  /*6090*/  @P0 BRA `(.L_x_5799) ;  /* 0x0000000800e40947 */ /* 0x000fea0003800000 */
[----:B------:R-:W-:-:S06]  /*60a0*/  LOP3.LUT R3, R17, 0xff, RZ, 0xc0, !PT ;  /* 0x000000ff11037812 */ /* 0x000fcc00078ec0ff */
[----:B------:R-:W0:Y:S02]  /*60b0*/  I2F.U16 R3, R3 ;  /* 0x0000000300037306 */ /* 0x000e240000101000 */
[----:B0-----:R0:W-:Y:S01]  /*60c0*/  STG.E desc[UR36][R8.64], R3 ;  /* 0x0000000308007986 */ /* 0x0011e2000c101924 */
[----:B------:R-:W-:Y:S05]  /*60d0*/  BRA `(.L_x_5800) ;  /* 0x0000000c00307947 */ /* 0x000fea0003800000 */
.L_x_5804:
[----:B------:R-:W-:-:S04]  /*60e0*/  LOP3.LUT R17, R17, 0xff, RZ, 0xc0, !PT ;  /* 0x000000ff11117812 */ /* 0x000fc800078ec0ff */
[----:B------:R-:W0:Y:S02]  /*60f0*/  I2F.U16 R0, R17 ;  /* 0x0000001100007306 */ /* 0x000e240000101000 */
[----:B0-----:R-:W-:-:S05]  /*6100*/  F2FP.F16.F32.PACK_AB R0, RZ, R0 ;  /* 0x00000000ff00723e */ /* 0x001fca00000000ff */
[----:B------:R0:W-:Y:S01]  /*6110*/  STG.E.U16 desc[UR36][R8.64], R0 ;  /* 0x0000000008007986 */ /* 0x0001e2000c101524 */
[----:B------:R-:W-:Y:S05]  /*6120*/  BRA `(.L_x_5800) ;  /* 0x0000000c001c7947 */ /* 0x000fea0003800000 */
.L_x_5803:
[----:B------:R-:W-:-:S13]  /*6130*/  ISETP.NE.AND P0, PT, R0, 0x7, PT ;  /* 0x000000070000780c */ /* 0x000fda0003f05270 */
[----:B------:R-:W-:Y:S05]  /*6140*/  @!P0 BRA `(.L_x_5805) ;  /* 0x00000000003c8947 */ /* 0x000fea0003800000 */
[----:B------:R-:W-:-:S13]  /*6150*/  ISETP.NE.AND P0, PT, R0, 0x8, PT ;  /* 0x000000080000780c */ /* 0x000fda0003f05270 */
[----:B------:R-:W-:Y:S05]  /*6160*/  @!P0 BRA `(.L_x_5806) ;  /* 0x00000000001c8947 */ /* 0x000fea0003800000 */
[----:B------:R-:W-:-:S13]  /*6170*/  ISETP.NE.AND P0, PT, R0, 0x9, PT ;  /* 0x000000090000780c */ /* 0x000fda0003f05270 */
[----:B------:R-:W-:Y:S05]  /*6180*/  @P0 BRA `(.L_x_5799) ;  /* 0x0000000800a80947 */ /* 0x000fea0003800000 */
[----:B------:R-:W-:Y:S01]  /*6190*/  LOP3.LUT R17, R17, 0xff, RZ, 0xc0, !PT ;  /* 0x000000ff11117812 */ /* 0x000fe200078ec0ff */
[----:B------:R-:W-:-:S03]  /*61a0*/  IMAD.MOV.U32 R5, RZ, RZ, RZ ;  /* 0x000000ffff057224 */ /* 0x000fc600078e00ff */
[----:B------:R-:W0:Y:S02]  /*61b0*/  I2F.U16 R4, R17 ;  /* 0x0000001100047306 */ /* 0x000e240000101000 */
[----:B0-----:R0:W-:Y:S01]  /*61c0*/  STG.E.64 desc[UR36][R8.64], R4 ;  /* 0x0000000408007986 */ /* 0x0011e2000c101b24 */
[----:B------:R-:W-:Y:S05]  /*61d0*/  BRA `(.L_x_5800) ;  /* 0x0000000800f07947 */ /* 0x000fea0003800000 */
.L_x_5806:
[----:B------:R-:W-:-:S06]  /*61e0*/  LOP3.LUT R17, R17, 0xff, RZ, 0xc0, !PT ;  /* 0x000000ff11117812 */ /* 0x000fcc00078ec0ff */
[----:B------:R-:W0:Y:S02]  /*61f0*/  I2F.U16 R17, R17 ;  /* 0x0000001100117306 */ /* 0x000e240000101000 */
[----:B0-----:R-:W-:-:S04]  /*6200*/  F2FP.F16.F32.PACK_AB R3, RZ, R17 ;  /* 0x00000011ff03723e */ /* 0x001fc800000000ff */
[----:B------:R-:W-:-:S05]  /*6210*/  PRMT R3, R3, 0x5410, RZ ;  /* 0x0000541003037816 */ /* 0x000fca00000000ff */
[----:B------:R0:W-:Y:S01]  /*6220*/  STG.E desc[UR36][R8.64], R3 ;  /* 0x0000000308007986 */ /* 0x0001e2000c101924 */
[----:B------:R-:W-:Y:S05]  /*6230*/  BRA `(.L_x_5800) ;  /* 0x0000000800d87947 */ /* 0x000fea0003800000 */
.L_x_5805:
[----:B------:R-:W-:-:S06]  /*6240*/  LOP3.LUT R4, R17, 0xff, RZ, 0xc0, !PT ;  /* 0x000000ff11047812 */ /* 0x000fcc00078ec0ff */
[----:B------:R-:W0:Y:S02]  /*6250*/  I2F.F64.U16 R4, R4 ;  /* 0x0000000400047312 */ /* 0x000e240000101800 */
[----:B0-----:R0:W-:Y:S01]  /*6260*/  STG.E.64 desc[UR36][R8.64], R4 ;  /* 0x0000000408007986 */ /* 0x0011e2000c101b24 */
[----:B------:R-:W-:Y:S05]  /*6270*/  BRA `(.L_x_5800) ;  /* 0x0000000800c87947 */ /* 0x000fea0003800000 */
.L_x_5795:
        /* <DEDUP_REMOVED lines=12> */
.L_x_5809:
[----:B------:R-:W-:Y:S02]  /*6340*/  LOP3.LUT R4, R17, 0xff, RZ, 0xc0, !PT ;  /* 0x000000ff11047812 */ /* 0x000fe400078ec0ff */
[----:B------:R-:W-:-:S04]  /*6350*/  CS2R R6, SRZ ;  /* 0x0000000000067805 */ /* 0x000fc8000001ff00 */
[----:B------:R-:W0:Y:S02]  /*6360*/  I2F.F64.U16 R4, R4 ;  /* 0x0000000400047312 */ /* 0x000e240000101800 */
[----:B0-----:R0:W-:Y:S01]  /*6370*/  STG.E.128 desc[UR36][R8.64], R4 ;  /* 0x0000000408007986 */ /* 0x0011e2000c101d24 */
[----:B------:R-:W-:Y:S05]  /*6380*/  BRA `(.L_x_5800) ;  /* 0x0000000800847947 */ /* 0x000fea0003800000 */
.L_x_5808:
[----:B------:R-:W-:-:S13]  /*6390*/  ISETP.NE.AND P0, PT, R0, 0xf, PT ;  /* 0x0000000f0000780c */ /* 0x000fda0003f05270 */
[----:B------:R-:W-:Y:S05]  /*63a0*/  @!P0 BRA `(.L_x_5810) ;  /* 0x0000000000bc8947 */ /* 0x000fea0003800000 */
[----:B------:R-:W-:-:S13]  /*63b0*/  ISETP.NE.AND P0, PT, R0, 0x17, PT ;  /* 0x000000170000780c */ /* 0x000fda0003f05270 */
[----:B------:R-:W-:Y:S05]  /*63c0*/  @!P0 BRA `(.L_x_5811) ;  /* 0x0000000000588947 */ /* 0x000fea0003800000 */
[----:B------:R-:W-:-:S13]  /*63d0*/  ISETP.NE.AND P0, PT, R0, 0x18, PT ;  /* 0x000000180000780c */ /* 0x000fda0003f05270 */
[----:B------:R-:W-:Y:S05]  /*63e0*/  @P0 BRA `(.L_x_5799) ;  /* 0x0000000800100947 */ /* 0x000fea0003800000 */
[----:B------:R-:W-:Y:S01]  /*63f0*/  LOP3.LUT R17, R17, 0xff, RZ, 0xc0, !PT ;  /* 0x000000ff11117812 */ /* 0x000fe200078ec0ff */
        /* <DEDUP_REMOVED lines=15> */
.L_x_5813:
[----:B------:R-:W-:Y:S05]  /*64f0*/  BSYNC B0 ;  /* 0x0000000000007941 */ /* 0x000fea0003800000 */
.L_x_5812:
[----:B------:R-:W-:-:S05]  /*6500*/  LOP3.LUT R5, R0, R5, RZ, 0xfc, !PT ;  /* 0x0000000500057212 */ /* 0x000fca00078efcff */
[----:B------:R0:W-:Y:S01]  /*6510*/  STG.E.U8 desc[UR36][R8.64], R5 ;  /* 0x0000000508007986 */ /* 0x0001e2000c101124 */
[----:B------:R-:W-:Y:S05]  /*6520*/  BRA `(.L_x_5800) ;  /* 0x00000008001c7947 */ /* 0x000fea0003800000 */
.L_x_5811:
[----:B------:R-:W-:Y:S01]  /*6530*/  LOP3.LUT R17, R17, 0xff, RZ, 0xc0, !PT ;  /* 0x000000ff11117812 */ /* 0x000fe200078ec0ff */
        /* <DEDUP_REMOVED lines=13> */
.L_x_5815:
[----:B------:R-:W-:Y:S01]  /*6610*/  IMAD.MOV.U32 R0, RZ, RZ, 0x7f ;  /* 0x0000007fff007424 */ /* 0x000fe200078e00ff */
[----:B------:R-:W-:-:S04]  /*6620*/  ISETP.GT.U32.AND P0, PT, R3, 0x7f800000, PT ;  /* 0x7f8000000300780c */ /* 0x000fc80003f04070 */
[----:B------:R-:W-:-:S09]  /*6630*/  SEL R0, R0, 0x7c, P0 ;  /* 0x0000007c00007807 */ /* 0x000fd20000000000 */
.L_x_5816:
[----:B------:R-:W-:Y:S05]  /*6640*/  BSYNC B0 ;  /* 0x0000000000007941 */ /* 0x000fea0003800000 */
.L_x_5814:
[----:B------:R-:W-:-:S04]  /*6650*/  LOP3.LUT R3, R17, 0x80000000, RZ, 0xc0, !PT ;  /* 0x8000000011037812 */ /* 0x000fc800078ec0ff */
[----:B------:R-:W-:-:S04]  /*6660*/  SHF.R.U32.HI R3, RZ, 0x18, R3 ;  /* 0x00000018ff037819 */ /* 0x000fc80000011603 */
[----:B------:R-:W-:-:S05]  /*6670*/  LOP3.LUT R3, R0, R3, RZ, 0xfc, !PT ;  /* 0x0000000300037212 */ /* 0x000fca00078efcff */
[----:B------:R0:W-:Y:S01]  /*6680*/  STG.E.U8 desc[UR36][R8.64], R3 ;  /* 0x0000000308007986 */ /* 0x0001e2000c101124 */
[----:B------:R-:W-:Y:S05]  /*6690*/  BRA `(.L_x_5800) ;  /* 0x0000000400c07947 */ /* 0x000fea0003800000 */
.L_x_5810:
[----:B------:R-:W-:-:S04]  /*66a0*/  LOP3.LUT R17, R17, 0xff, RZ, 0xc0, !PT ;  /* 0x000000ff11117812 */ /* 0x000fc800078ec0ff */
[----:B------:R-:W0:Y:S02]  /*66b0*/  I2F.U16 R0, R17 ;  /* 0x0000001100007306 */ /* 0x000e240000101000 */
[----:B0-----:R-:W-:-:S05]  /*66c0*/  F2FP.BF16.F32.PACK_AB R0, RZ, R0 ;  /* 0x00000000ff00723e */ /* 0x001fca00000010ff */
[----:B------:R0:W-:Y:S01]  /*66d0*/  STG.E.U16 desc[UR36][R8.64], R0 ;  /* 0x0000000008007986 */ /* 0x0001e2000c101524 */
[----:B------:R-:W-:Y:S05]  /*66e0*/  BRA `(.L_x_5800) ;  /* 0x0000000400ac7947 */ /* 0x000fea0003800000 */
.L_x_5807:
        /* <DEDUP_REMOVED lines=8> */
[----:B------:R-:W-:-:S05]  /*6770*/  LOP3.LUT R17, R17, 0xff, RZ, 0xc0, !PT ;  /* 0x000000ff11117812 */ /* 0x000fca00078ec0ff */
[----:B------:R0:W-:Y:S01]  /*6780*/  STG.E.U16 desc[UR36][R8.64], R17 ;  /* 0x0000001108007986 */ /* 0x0001e2000c101524 */
[----:B------:R-:W-:Y:S05]  /*6790*/  BRA `(.L_x_5800) ;  /* 0x0000000400807947 */ /* 0x000fea0003800000 */
.L_x_5819:
[----:B------:R-:W-:Y:S01]  /*67a0*/  LOP3.LUT R17, R17, 0xff, RZ, 0xc0, !PT ;  /* 0x000000ff11117812 */ /* 0x000fe200078ec0ff */
        /* <DEDUP_REMOVED lines=17> */
.L_x_5822:
[----:B------:R-:W-:-:S04]  /*68c0*/  LOP3.LUT R3, R17, 0x80000000, RZ, 0xc0, !PT ;  /* 0x8000000011037812 */ /* 0x000fc800078ec0ff */
[----:B------:R-:W-:-:S04]  /*68d0*/  SHF.R.U32.HI R3, RZ, 0x18, R3 ;  /* 0x00000018ff037819 */ /* 0x000fc80000011603 */
[----:B------:R-:W-:-:S04]  /*68e0*/  LOP3.LUT R0, R0, R3, RZ, 0xfc, !PT ;  /* 0x0000000300007212 */ /* 0x000fc800078efcff */
[----:B------:R-:W-:-:S07]  /*68f0*/  PRMT R4, R0, 0x7610, R4 ;  /* 0x0000761000047816 */ /* 0x000fce0000000004 */
.L_x_5821:
[----:B------:R-:W-:Y:S05]  /*6900*/  BSYNC B0 ;  /* 0x0000000000007941 */ /* 0x000fea0003800000 */
.L_x_5820:
[----:B------:R0:W-:Y:S01]  /*6910*/  STG.E.U8 desc[UR36][R8.64], R4 ;  /* 0x0000000408007986 */ /* 0x0001e2000c101124 */
[----:B------:R-:W-:Y:S05]  /*6920*/  BRA `(.L_x_5800) ;  /* 0x00000004001c7947 */ /* 0x000fea0003800000 */
.L_x_5818:
        /* <DEDUP_REMOVED lines=18> */
.L_x_5825:
[----:B------:R-:W-:-:S04]  /*6a50*/  LOP3.LUT R3, R17, 0x80000000, RZ, 0xc0, !PT ;  /* 0x8000000011037812 */ /* 0x000fc800078ec0ff */
[----:B------:R-:W-:-:S04]  /*6a60*/  SHF.R.U32.HI R3, RZ, 0x18, R3 ;  /* 0x00000018ff037819 */ /* 0x000fc80000011603 */
[----:B------:R-:W-:-:S04]  /*6a70*/  LOP3.LUT R0, R0, R3, RZ, 0xfc, !PT ;  /* 0x0000000300007212 */ /* 0x000fc800078efcff */
[----:B------:R-:W-:-:S07]  /*6a80*/  PRMT R4, R0, 0x7610, R4 ;  /* 0x0000761000047816 */ /* 0x000fce0000000004 */
.L_x_5824:
[----:B------:R-:W-:Y:S05]  /*6a90*/  BSYNC B0 ;  /* 0x0000000000007941 */ /* 0x000fea0003800000 */
.L_x_5823:
[----:B------:R0:W-:Y:S01]  /*6aa0*/  STG.E.U8 desc[UR36][R8.64], R4 ;  /* 0x0000000408007986 */ /* 0x0001e2000c101124 */
[----:B------:R-:W-:Y:S05]  /*6ab0*/  BRA `(.L_x_5800) ;  /* 0x0000000000b87947 */ /* 0x000fea0003800000 */
.L_x_5817:
[----:B------:R-:W-:-:S13]  /*6ac0*/  ISETP.NE.AND P0, PT, R0, 0x1c, PT ;  /* 0x0000001c0000780c */ /* 0x000fda0003f05270 */
[----:B------:R-:W-:Y:S05]  /*6ad0*/  @!P0 BRA `(.L_x_5826) ;  /* 0x0000000000a88947 */ /* 0x000fea0003800000 */
[----:B------:R-:W-:-:S13]  /*6ae0*/  ISETP.NE.AND P0, PT, R0, 0x1d, PT ;  /* 0x0000001d0000780c */ /* 0x000fda0003f05270 */
[----:B------:R-:W-:Y:S05]  /*6af0*/  @!P0 BRA `(.L_x_5827) ;  /* 0x0000000000908947 */ /* 0x000fea0003800000 */
[----:B------:R-:W-:-:S13]  /*6b00*/  ISETP.NE.AND P0, PT, R0, 0x2c, PT ;  /* 0x0000002c0000780c */ /* 0x000fda0003f05270 */
[----:B------:R-:W-:Y:S05]  /*6b10*/  @P0 BRA `(.L_x_5799) ;  /* 0x0000000000440947 */ /* 0x000fea0003800000 */
[----:B------:R-:W-:-:S04]  /*6b20*/  LOP3.LUT R17, R17, 0xff, RZ, 0xc0, !PT ;  /* 0x000000ff11117812 */ /* 0x000fc800078ec0ff */
        /* <DEDUP_REMOVED lines=16> */
.L_x_5799:
        /* <DEDUP_REMOVED lines=16> */
.L_x_5828:
[----:B------:R-:W-:Y:S05]  /*6d30*/  BRA `(.L_x_5800) ;  /* 0x0000000000187947 */ /* 0x000fea0003800000 */
.L_x_5827:
[----:B------:R-:W-:Y:S01]  /*6d40*/  LOP3.LUT R4, R17, 0xff, RZ, 0xc0, !PT ;  /* 0x000000ff11047812 */ /* 0x000fe200078ec0ff */
[----:B------:R-:W-:-:S05]  /*6d50*/  IMAD.MOV.U32 R5, RZ, RZ, RZ ;  /* 0x000000ffff057224 */ /* 0x000fca00078e00ff */
[----:B------:R0:W-:Y:S01]  /*6d60*/  STG.E.64 desc[UR36][R8.64], R4 ;  /* 0x0000000408007986 */ /* 0x0001e2000c101b24 */
[----:B------:R-:W-:Y:S05]  /*6d70*/  BRA `(.L_x_5800) ;  /* 0x0000000000087947 */ /* 0x000fea0003800000 */
.L_x_5826:
[----:B------:R-:W-:-:S05]  /*6d80*/  LOP3.LUT R17, R17, 0xff, RZ, 0xc0, !PT ;  /* 0x000000ff11117812 */ /* 0x000fca00078ec0ff */
[----:B------:R0:W-:Y:S02]  /*6d90*/  STG.E desc[UR36][R8.64], R17 ;  /* 0x0000001108007986 */ /* 0x0001e4000c101924 */
.L_x_5800:
[----:B------:R-:W-:-:S07]  /*6da0*/  VIADD R2, R2, 0x80 ;  /* 0x0000008002027836 */ /* 0x000fce0000000000 */
.L_x_5760:
[----:B------:R-:W-:Y:S05]  /*6db0*/  BSYNC B6 ;  /* 0x0000000000067941 */ /* 0x000fea0003800000 */
.L_x_5759:
        /* <DEDUP_REMOVED lines=21> */
.L_x_5832:
[----:B-----5:R-:W-:Y:S01]  /*6f10*/  STG.E.U8 desc[UR36][R2.64], R18 ;  /* 0x0000001202007986 */ /* 0x020fe2000c101124 */
[----:B------:R-:W-:Y:S05]  /*6f20*/  EXIT ;  /* 0x000000000000794d */ /* 0x000fea0003800000 */
.L_x_5831:
        /* <DEDUP_REMOVED lines=10> */
.L_x_5835:
[----:B-----5:R-:W-:-:S05]  /*6fd0*/  LOP3.LUT R5, R18, 0xff, RZ, 0xc0, !PT ;  /* 0x000000ff12057812 */ /* 0x020fca00078ec0ff */
[----:B------:R-:W-:Y:S01]  /*6fe0*/  STG.E desc[UR36][R2.64], R5 ;  /* 0x0000000502007986 */ /* 0x000fe2000c101924 */
[----:B------:R-:W-:Y:S05]  /*6ff0*/  EXIT ;  /* 0x000000000000794d */ /* 0x000fea0003800000 */
.L_x_5834:
[----:B-----5:R-:W-:-:S05]  /*7000*/  LOP3.LUT R5, R18, 0xff, RZ, 0xc0, !PT ;  /* 0x000000ff12057812 */ /* 0x020fca00078ec0ff */
[----:B------:R-:W-:Y:S01]  /*7010*/  STG.E.U16 desc[UR36][R2.64], R5 ;  /* 0x0000000502007986 */ /* 0x000fe2000c101524 */
[----:B------:R-:W-:Y:S05]  /*7020*/  EXIT ;  /* 0x000000000000794d */ /* 0x000fea0003800000 */
.L_x_5830:
        /* <DEDUP_REMOVED lines=8> */
[----:B0-----:R-:W-:Y:S01]  /*70b0*/  STG.E desc[UR36][R2.64], R5 ;  /* 0x0000000502007986 */ /* 0x001fe2000c101924 */
[----:B------:R-:W-:Y:S05]  /*70c0*/  EXIT ;  /* 0x000000000000794d */ /* 0x000fea0003800000 */
.L_x_5837:
[----:B-----5:R-:W-:-:S04]  /*70d0*/  LOP3.LUT R18, R18, 0xff, RZ, 0xc0, !PT ;  /* 0x000000ff12127812 */ /* 0x020fc800078ec0ff */
[----:B------:R-:W0:Y:S02]  /*70e0*/  I2F.U16 R0, R18 ;  /* 0x0000001200007306 */ /* 0x000e240000101000 */
[----:B0-----:R-:W-:-:S05]  /*70f0*/  F2FP.F16.F32.PACK_AB R0, RZ, R0 ;  /* 0x00000000ff00723e */ /* 0x001fca00000000ff */
[----:B------:R-:W-:Y:S01]  /*7100*/  STG.E.U16 desc[UR36][R2.64], R0 ;  /* 0x0000000002007986 */ /* 0x000fe2000c101524 */
[----:B------:R-:W-:Y:S05]  /*7110*/  EXIT ;  /* 0x000000000000794d */ /* 0x000fea0003800000 */
.L_x_5836:
        /* <DEDUP_REMOVED lines=9> */
[----:B0-----:R-:W-:Y:S01]  /*71b0*/  STG.E.64 desc[UR36][R2.64], R18 ;  /* 0x0000001202007986 */ /* 0x001fe2000c101b24 */
[----:B------:R-:W-:Y:S05]  /*71c0*/  EXIT ;  /* 0x000000000000794d */ /* 0x000fea0003800000 */
.L_x_5839:
[----:B-----5:R-:W-:-:S06]  /*71d0*/  LOP3.LUT R18, R18, 0xff, RZ, 0xc0, !PT ;  /* 0x000000ff12127812 */ /* 0x020fcc00078ec0ff */
[----:B------:R-:W0:Y:S02]  /*71e0*/  I2F.U16 R18, R18 ;  /* 0x0000001200127306 */ /* 0x000e240000101000 */
[----:B0-----:R-:W-:-:S04]  /*71f0*/  F2FP.F16.F32.PACK_AB R5, RZ, R18 ;  /* 0x00000012ff05723e */ /* 0x001fc800000000ff */
[----:B------:R-:W-:-:S05]  /*7200*/  PRMT R5, R5, 0x5410, RZ ;  /* 0x0000541005057816 */ /* 0x000fca00000000ff */
[----:B------:R-:W-:Y:S01]  /*7210*/  STG.E desc[UR36][R2.64], R5 ;  /* 0x0000000502007986 */ /* 0x000fe2000c101924 */
[----:B------:R-:W-:Y:S05]  /*7220*/  EXIT ;  /* 0x000000000000794d */ /* 0x000fea0003800000 */
.L_x_5838:
[----:B-----5:R-:W-:-:S06]  /*7230*/  LOP3.LUT R4, R18, 0xff, RZ, 0xc0, !PT ;  /* 0x000000ff12047812 */ /* 0x020fcc00078ec0ff */
[----:B------:R-:W0:Y:S02]  /*7240*/  I2F.F64.U16 R4, R4 ;  /* 0x0000000400047312 */ /* 0x000e240000101800 */
[----:B0-----:R-:W-:Y:S01]  /*7250*/  STG.E.64 desc[UR36][R2.64], R4 ;  /* 0x0000000402007986 */ /* 0x001fe2000c101b24 */
[----:B------:R-:W-:Y:S05]  /*7260*/  EXIT ;  /* 0x000000000000794d */ /* 0x000fea0003800000 */
.L_x_5829:
        /* <DEDUP_REMOVED lines=12> */
.L_x_5842:
[----:B-----5:R-:W-:Y:S02]  /*7330*/  LOP3.LUT R4, R18, 0xff, RZ, 0xc0, !PT ;  /* 0x000000ff12047812 */ /* 0x020fe400078ec0ff */
[----:B------:R-:W-:-:S04]  /*7340*/  CS2R R6, SRZ ;  /* 0x0000000000067805 */ /* 0x000fc8000001ff00 */
[----:B------:R-:W0:Y:S02]  /*7350*/  I2F.F64.U16 R4, R4 ;  /* 0x0000000400047312 */ /* 0x000e240000101800 */
[----:B0-----:R-:W-:Y:S01]  /*7360*/  STG.E.128 desc[UR36][R2.64], R4 ;  /* 0x0000000402007986 */ /* 0x001fe2000c101d24 */
[----:B------:R-:W-:Y:S05]  /*7370*/  EXIT ;  /* 0x000000000000794d */ /* 0x000fea0003800000 */
.L_x_5841:
        /* <DEDUP_REMOVED lines=22> */
.L_x_5846:
[----:B------:R-:W-:Y:S05]  /*74e0*/  BSYNC B0 ;  /* 0x0000000000007941 */ /* 0x000fea0003800000 */
.L_x_5845:
[----:B------:R-:W-:-:S05]  /*74f0*/  LOP3.LUT R5, R0, R5, RZ, 0xfc, !PT ;  /* 0x0000000500057212 */ /* 0x000fca00078efcff */
[----:B------:R-:W-:Y:S01]  /*7500*/  STG.E.U8 desc[UR36][R2.64], R5 ;  /* 0x0000000502007986 */ /* 0x000fe2000c101124 */
[----:B------:R-:W-:Y:S05]  /*7510*/  EXIT ;  /* 0x000000000000794d */ /* 0x000fea0003800000 */
.L_x_5844:
        /* <DEDUP_REMOVED lines=14> */
.L_x_5848:
[----:B------:R-:W-:Y:S01]  /*7600*/  IMAD.MOV.U32 R0, RZ, RZ, 0x7f ;  /* 0x0000007fff007424 */ /* 0x000fe200078e00ff */
[----:B------:R-:W-:-:S04]  /*7610*/  ISETP.GT.U32.AND P0, PT, R4, 0x7f800000, PT ;  /* 0x7f8000000400780c */ /* 0x000fc80003f04070 */
[----:B------:R-:W-:-:S09]  /*7620*/  SEL R0, R0, 0x7c, P0 ;  /* 0x0000007c00007807 */ /* 0x000fd20000000000 */
.L_x_5849:
[----:B------:R-:W-:Y:S05]  /*7630*/  BSYNC B0 ;  /* 0x0000000000007941 */ /* 0x000fea0003800000 */
.L_x_5847:
[----:B------:R-:W-:-:S04]  /*7640*/  LOP3.LUT R4, R5, 0x80000000, RZ, 0xc0, !PT ;  /* 0x8000000005047812 */ /* 0x000fc800078ec0ff */
[----:B------:R-:W-:-:S04]  /*7650*/  SHF.R.U32.HI R5, RZ, 0x18, R4 ;  /* 0x00000018ff057819 */ /* 0x000fc80000011604 */
[----:B------:R-:W-:-:S05]  /*7660*/  LOP3.LUT R5, R0, R5, RZ, 0xfc, !PT ;  /* 0x0000000500057212 */ /* 0x000fca00078efcff */
[----:B------:R-:W-:Y:S01]  /*7670*/  STG.E.U8 desc[UR36][R2.64], R5 ;  /* 0x0000000502007986 */ /* 0x000fe2000c101124 */
[----:B------:R-:W-:Y:S05]  /*7680*/  EXIT ;  /* 0x000000000000794d */ /* 0x000fea0003800000 */
.L_x_5843:
[----:B-----5:R-:W-:-:S04]  /*7690*/  LOP3.LUT R18, R18, 0xff, RZ, 0xc0, !PT ;  /* 0x000000ff12127812 */ /* 0x020fc800078ec0ff */
[----:B------:R-:W0:Y:S02]  /*76a0*/  I2F.U16 R0, R18 ;  /* 0x0000001200007306 */ /* 0x000e240000101000 */
[----:B0-----:R-:W-:-:S05]  /*76b0*/  F2FP.BF16.F32.PACK_AB R0, RZ, R0 ;  /* 0x00000000ff00723e */ /* 0x001fca00000010ff */
[----:B------:R-:W-:Y:S01]  /*76c0*/  STG.E.U16 desc[UR36][R2.64], R0 ;  /* 0x0000000002007986 */ /* 0x000fe2000c101524 */
[----:B------:R-:W-:Y:S05]  /*76d0*/  EXIT ;  /* 0x000000000000794d */ /* 0x000fea0003800000 */
.L_x_5840:
        /* <DEDUP_REMOVED lines=11> */
.L_x_5852:
        /* <DEDUP_REMOVED lines=18> */
.L_x_5855:
[----:B------:R-:W-:-:S04]  /*78b0*/  LOP3.LUT R0, R7, 0x80000000, RZ, 0xc0, !PT ;  /* 0x8000000007007812 */ /* 0x000fc800078ec0ff */
[----:B------:R-:W-:-:S04]  /*78c0*/  SHF.R.U32.HI R5, RZ, 0x18, R0 ;  /* 0x00000018ff057819 */ /* 0x000fc80000011600 */
[----:B------:R-:W-:-:S04]  /*78d0*/  LOP3.LUT R4, R4, R5, RZ, 0xfc, !PT ;  /* 0x0000000504047212 */ /* 0x000fc800078efcff */
[----:B------:R-:W-:-:S07]  /*78e0*/  PRMT R0, R4, 0x7610, R0 ;  /* 0x0000761004007816 */ /* 0x000fce0000000000 */
.L_x_5854:
[----:B------:R-:W-:Y:S05]  /*78f0*/  BSYNC B0 ;  /* 0x0000000000007941 */ /* 0x000fea0003800000 */
.L_x_5853:
[----:B------:R-:W-:Y:S01]  /*7900*/  STG.E.U8 desc[UR36][R2.64], R0 ;  /* 0x0000000002007986 */ /* 0x000fe2000c101124 */
[----:B------:R-:W-:Y:S05]  /*7910*/  EXIT ;  /* 0x000000000000794d */ /* 0x000fea0003800000 */
.L_x_5851:
        /* <DEDUP_REMOVED lines=18> */
.L_x_5858:
[----:B------:R-:W-:-:S04]  /*7a40*/  LOP3.LUT R0, R7, 0x80000000, RZ, 0xc0, !PT ;  /* 0x8000000007007812 */ /* 0x000fc800078ec0ff */
[----:B------:R-:W-:-:S04]  /*7a50*/  SHF.R.U32.HI R5, RZ, 0x18, R0 ;  /* 0x00000018ff057819 */ /* 0x000fc80000011600 */
[----:B------:R-:W-:-:S04]  /*7a60*/  LOP3.LUT R4, R4, R5, RZ, 0xfc, !PT ;  /* 0x0000000504047212 */ /* 0x000fc800078efcff */
[----:B------:R-:W-:-:S07]  /*7a70*/  PRMT R0, R4, 0x7610, R0 ;  /* 0x0000761004007816 */ /* 0x000fce0000000000 */
.L_x_5857:
[----:B------:R-:W-:Y:S05]  /*7a80*/  BSYNC B0 ;  /* 0x0000000000007941 */ /* 0x000fea0003800000 */
.L_x_5856:
[----:B------:R-:W-:Y:S01]  /*7a90*/  STG.E.U8 desc[UR36][R2.64], R0 ;  /* 0x0000000002007986 */ /* 0x000fe2000c101124 */
[----:B------:R-:W-:Y:S05]  /*7aa0*/  EXIT ;  /* 0x000000000000794d */ /* 0x000fea0003800000 */
.L_x_5850:
        /* <DEDUP_REMOVED lines=23> */
.L_x_5833:
        /* <DEDUP_REMOVED lines=15> */
[----:B-1---5:R-:W-:Y:S05]  /*7d10*/  CALL.ABS.NOINC R2 ;  /* 0x0000000002007343 */ /* 0x022fea0003c00000 */
.L_x_5861:
[----:B------:R-:W-:Y:S05]  /*7d20*/  EXIT ;  /* 0x000000000000794d */ /* 0x000fea0003800000 */
.L_x_5860:
[----:B-----5:R-:W-:Y:S01]  /*7d30*/  LOP3.LUT R18, R18, 0xff, RZ, 0xc0, !PT ;  /* 0x000000ff12127812 */ /* 0x020fe200078ec0ff */
[----:B------:R-:W-:-:S05]  /*7d40*/  IMAD.MOV.U32 R19, RZ, RZ, RZ ;  /* 0x000000ffff137224 */ /* 0x000fca00078e00ff */
[----:B------:R-:W-:Y:S01]  /*7d50*/  STG.E.64 desc[UR36][R2.64], R18 ;  /* 0x0000001202007986 */ /* 0x000fe2000c101b24 */
[----:B------:R-:W-:Y:S05]  /*7d60*/  EXIT ;  /* 0x000000000000794d */ /* 0x000fea0003800000 */
.L_x_5859:
[----:B-----5:R-:W-:-:S05]  /*7d70*/  LOP3.LUT R5, R18, 0xff, RZ, 0xc0, !PT ;  /* 0x000000ff12057812 */ /* 0x020fca00078ec0ff */
[----:B------:R-:W-:Y:S01]  /*7d80*/  STG.E desc[UR36][R2.64], R5 ;  /* 0x0000000502007986 */ /* 0x000fe2000c101924 */
[----:B------:R-:W-:Y:S05]  /*7d90*/  EXIT ;  /* 0x000000000000794d */ /* 0x000fea0003800000 */
.L_x_5862:
        /* <DEDUP_REMOVED lines=14> */
.L_x_5966:


//--------------------- .text._ZN2at6native18elementwise_kernelILi128ELi4EZNS0_22gpu_kernel_impl_nocastINS0_10AbsFunctorIhEEEEvRNS_18TensorIteratorBaseERKT_EUliE_EEviT1_ --------------------------
	.section	.text._ZN2at6native18elementwise_kernelILi128ELi4EZNS0_22gpu_kernel_impl_nocastINS0_10AbsFunctorIhEEEEvRNS_18TensorIteratorBaseERKT_EUliE_EEviT1_,"ax",@progbits
	.align	128
        .global         _ZN2at6native18elementwise_kernelILi128ELi4EZNS0_22gpu_kernel_impl_nocastINS0_10AbsFunctorIhEEEEvRNS_18TensorIteratorBaseERKT_EUliE_EEviT1_
        .type           _ZN2at6native18elementwise_kernelILi128ELi4EZNS0_22gpu_kernel_impl_nocastINS0_10AbsFunctorIhEEEEvRNS_18TensorIteratorBaseERKT_EUliE_EEviT1_,@function
        .size           _ZN2at6native18elementwise_kernelILi128ELi4EZNS0_22gpu_kernel_impl_nocastINS0_10AbsFunctorIhEEEEvRNS_18TensorIteratorBaseERKT_EUliE_EEviT1_,(.L_x_5967 - _ZN2at6native18elementwise_kernelILi128ELi4EZNS0_22gpu_kernel_impl_nocastINS0_10AbsFunctorIhEEEEvRNS_18TensorIteratorBaseERKT_EUliE_EEviT1_)
        .other          _ZN2at6native18elementwise_kernelILi128ELi4EZNS0_22gpu_kernel_impl_nocastINS0_10AbsFunctorIhEEEEvRNS_18TensorIteratorBaseERKT_EUliE_EEviT1_,@"STO_CUDA_ENTRY STV_DEFAULT"
_ZN2at6native18elementwise_kernelILi128ELi4EZNS0_22gpu_kernel_impl_nocastINS0_10AbsFunctorIhEEEEvRNS_18TensorIteratorBaseERKT_EUliE_EEviT1_:
.text._ZN2at6native18elementwise_kernelILi128ELi4EZNS0_22gpu_kernel_impl_nocastINS0_10AbsFunctorIhEEEEvRNS_18TensorIteratorBaseERKT_EUliE_EEviT1_:
        /* <DEDUP_REMOVED lines=311> */
.L_x_5865:
[----:B------:R-:W-:Y:S02]  /*1370*/  ULDC.64 UR8, c[0x0][0x418] ;  /* 0x0001060000087ab9 */ /* 0x000fe40000000a00 */
[----:B------:R-:W-:-:S04]  /*1380*/  IADD3 R4, P0, R2, UR8, RZ ;  /* 0x0000000802047c10 */ /* 0x000fc8000ff1e0ff */
[----:B------:R-:W-:Y:S01]  /*1390*/  IADD3.X R5, RZ, UR9, RZ, P0, !PT ;  /* 0x00000009ff057c10 */ /* 0x000fe200087fe4ff */
[----:B------:R-:W-:-:S05]  /*13a0*/  ULDC.64 UR8, c[0x0][0x410] ;  /* 0x0001040000087ab9 */ /* 0x000fca0000000a00 */
[----:B------:R-:W2:Y:S01]  /*13b0*/  LDG.E.U8 R5, desc[UR4][R4.64] ;  /* 0x0000000404057981 */ /* 0x000ea2000c1e1100 */
[----:B------:R-:W-:Y:S02]  /*13c0*/  IADD3 R2, P0, R3, UR8, RZ ;  /* 0x0000000803027c10 */ /* 0x000fe4000ff1e0ff */
[----:B------:R-:W-:Y:S02]  /*13d0*/  IADD3 R0, R0, 0x80, RZ ;  /* 0x0000008000007810 */ /* 0x000fe40007ffe0ff */
[----:B------:R-:W-:-:S05]  /*13e0*/  IADD3.X R3, RZ, UR9, RZ, P0, !PT ;  /* 0x00000009ff037c10 */ /* 0x000fca00087fe4ff */
[----:B--2---:R0:W-:Y:S04]  /*13f0*/  STG.E.U8 desc[UR4][R2.64], R5 ;  /* 0x0000000502007986 */ /* 0x0041e8000c101104 */
.L_x_5864:
[----:B------:R-:W-:Y:S05]  /*1400*/  BSYNC B0 ;  /* 0x0000000000007941 */ /* 0x000fea0003800000 */
.L_x_5863:
        /* <DEDUP_REMOVED lines=305> */
.L_x_5868:
[----:B------:R-:W-:Y:S02]  /*2720*/  ULDC.64 UR8, c[0x0][0x418] ;  /* 0x0001060000087ab9 */ /* 0x000fe40000000a00 */
[----:B------:R-:W-:-:S04]  /*2730*/  IADD3 R4, P0, R2, UR8, RZ ;  /* 0x0000000802047c10 */ /* 0x000fc8000ff1e0ff */
[----:B------:R-:W-:Y:S01]  /*2740*/  IADD3.X R5, RZ, UR9, RZ, P0, !PT ;  /* 0x00000009ff057c10 */ /* 0x000fe200087fe4ff */
[----:B------:R-:W-:-:S05]  /*2750*/  ULDC.64 UR8, c[0x0][0x410] ;  /* 0x0001040000087ab9 */ /* 0x000fca0000000a00 */
[----:B------:R-:W2:Y:S01]  /*2760*/  LDG.E.U8 R5, desc[UR4][R4.64] ;  /* 0x0000000404057981 */ /* 0x000ea2000c1e1100 */
[----:B------:R-:W-:Y:S02]  /*2770*/  IADD3 R2, P0, R3, UR8, RZ ;  /* 0x0000000803027c10 */ /* 0x000fe4000ff1e0ff */
[----:B------:R-:W-:Y:S02]  /*2780*/  IADD3 R0, R0, 0x80, RZ ;  /* 0x0000008000007810 */ /* 0x000fe40007ffe0ff */
[----:B------:R-:W-:Y:S02]  /*2790*/  IADD3.X R3, RZ, UR9, RZ, P0, !PT ;  /* 0x00000009ff037c10 */ /* 0x000fe400087fe4ff */
[----:B------:R-:W-:-:S03]  /*27a0*/  ISETP.GE.AND P0, PT, R0, UR6, PT ;  /* 0x0000000600007c0c */ /* 0x000fc6000bf06270 */
[----:B--2---:R1:W-:Y:S10]  /*27b0*/  STG.E.U8 desc[UR4][R2.64], R5 ;  /* 0x0000000502007986 */ /* 0x0043f4000c101104 */
[----:B------:R-:W-:Y:S05]  /*27c0*/  @P0 BRA `(.L_x_5867) ;  /* 0x0000001000dc0947 */ /* 0x000fea0003800000 */
[----:B------:R-:W0:Y:S01]  /*27d0*/  LDC R8, c[0x0][0x218] ;  /* 0x00008600ff087b82 */ /* 0x000e220000000800 */
[----:B-1----:R-:W-:Y:S02]  /*27e0*/  CS2R R2, SRZ ;  /* 0x0000000000027805 */ /* 0x002fe4000001ff00 */
        /* <DEDUP_REMOVED lines=300> */
.L_x_5869:
        /* <DEDUP_REMOVED lines=9> */
.L_x_5867:
[----:B------:R-:W-:Y:S05]  /*3b40*/  BSYNC B0 ;  /* 0x0000000000007941 */ /* 0x000fea0003800000 */
.L_x_5866:
[----:B------:R-:W-:-:S13]  /*3b50*/  ISETP.GE.AND P0, PT, R0, UR6, PT ;  /* 0x0000000600007c0c */ /* 0x000fda000bf06270 */
[----:B------:R-:W-:Y:S05]  /*3b60*/  @P0 EXIT ;  /* 0x000000000000094d */ /* 0x000fea0003800000 */
[----:B------:R-:W3:Y:S01]  /*3b70*/  LDC R8, c[0x0][0x218] ;  /* 0x00008600ff087b82 */ /* 0x000ee20000000800 */
[----:B012---:R-:W-:Y:S02]  /*3b80*/  CS2R R2, SRZ ;  /* 0x0000000000027805 */ /* 0x007fe4000001ff00 */
[----:B---3--:R-:W-:-:S13]  /*3b90*/  ISETP.NE.AND P0, PT, R8, RZ, PT ;  /* 0x000000ff0800720c */ /* 0x008fda0003f05270 */
[----:B------:R-:W-:Y:S05]  /*3ba0*/  @!P0 BRA `(.L_x_5870) ;  /* 0x0000001000a88947 */ /* 0x000fea0003800000 */
[----:B------:R-:W-:Y:S01]  /*3bb0*/  HFMA2.MMA R2, -RZ, RZ, 0, 0 ;  /* 0x00000000ff027435 */ /* 0x000fe200000001ff */
[----:B------:R-:W-:Y:S01]  /*3bc0*/  IMAD.MOV.U32 R3, RZ, RZ, R0 ;  /* 0x000000ffff037224 */ /* 0x000fe200078e0000 */
        /* <DEDUP_REMOVED lines=296> */
.L_x_5870:
[----:B------:R-:W-:Y:S02]  /*4e50*/  ULDC.64 UR6, c[0x0][0x418] ;  /* 0x0001060000067ab9 */ /* 0x000fe40000000a00 */
[----:B------:R-:W-:-:S04]  /*4e60*/  IADD3 R4, P0, R2, UR6, RZ ;  /* 0x0000000602047c10 */ /* 0x000fc8000ff1e0ff */
[----:B------:R-:W-:Y:S01]  /*4e70*/  IADD3.X R5, RZ, UR7, RZ, P0, !PT ;  /* 0x00000007ff057c10 */ /* 0x000fe200087fe4ff */
[----:B------:R-:W-:-:S05]  /*4e80*/  ULDC.64 UR6, c[0x0][0x410] ;  /* 0x0001040000067ab9 */ /* 0x000fca0000000a00 */
[----:B------:R-:W2:Y:S01]  /*4e90*/  LDG.E.U8 R5, desc[UR4][R4.64] ;  /* 0x0000000404057981 */ /* 0x000ea2000c1e1100 */
[----:B------:R-:W-:-:S04]  /*4ea0*/  IADD3 R2, P0, R3, UR6, RZ ;  /* 0x0000000603027c10 */ /* 0x000fc8000ff1e0ff */
[----:B------:R-:W-:-:S05]  /*4eb0*/  IADD3.X R3, RZ, UR7, RZ, P0, !PT ;  /* 0x00000007ff037c10 */ /* 0x000fca00087fe4ff */
[----:B--2---:R-:W-:Y:S01]  /*4ec0*/  STG.E.U8 desc[UR4][R2.64], R5 ;  /* 0x0000000502007986 */ /* 0x004fe2000c101104 */
[----:B------:R-:W-:Y:S05]  /*4ed0*/  EXIT ;  /* 0x000000000000794d */ /* 0x000fea0003800000 */
.L_x_5871:
        /* <DEDUP_REMOVED lines=10> */
.L_x_5967:


//--------------------- .text._ZN2at6native27unrolled_elementwise_kernelINS0_10AbsFunctorIhEESt5arrayIPcLm2EELi4E23TrivialOffsetCalculatorILi1EjES8_NS0_6memory15LoadWithoutCastENS9_16StoreWithoutCastEEEviT_T0_T2_T3_T4_T5_ --------------------------
	.section	.text._ZN2at6native27unrolled_elementwise_kernelINS0_10AbsFunctorIhEESt5arrayIPcLm2EELi4E23TrivialOffsetCalculatorILi1EjES8_NS0_6memory15LoadWithoutCastENS9_16StoreWithoutCastEEEviT_T0_T2_T3_T4_T5_,"ax",@progbits
	.align	128
        .global         _ZN2at6native27unrolled_elementwise_kernelINS0_10AbsFunctorIhEESt5arrayIPcLm2EELi4E23TrivialOffsetCalculatorILi1EjES8_NS0_6memory15LoadWithoutCastENS9_16StoreWithoutCastEEEviT_T0_T2_T3_T4_T5_
        .type           _ZN2at6native27unrolled_elementwise_kernelINS0_10AbsFunctorIhEESt5arrayIPcLm2EELi4E23TrivialOffsetCalculatorILi1EjES8_NS0_6memory15LoadWithoutCastENS9_16StoreWithoutCastEEEviT_T0_T2_T3_T4_T5_,@function
        .size           _ZN2at6native27unrolled_elementwise_kernelINS0_10AbsFunctorIhEESt5arrayIPcLm2EELi4E23TrivialOffsetCalculatorILi1EjES8_NS0_6memory15LoadWithoutCastENS9_16StoreWithoutCastEEEviT_T0_T2_T3_T4_T5_,(.L_x_5968 - _ZN2at6native27unrolled_elementwise_kernelINS0_10AbsFunctorIhEESt5arrayIPcLm2EELi4E23TrivialOffsetCalculatorILi1EjES8_NS0_6memory15LoadWithoutCastENS9_16StoreWithoutCastEEEviT_T0_T2_T3_T4_T5_)
        .other          _ZN2at6native27unrolled_elementwise_kernelINS0_10AbsFunctorIhEESt5arrayIPcLm2EELi4E23TrivialOffsetCalculatorILi1EjES8_NS0_6memory15LoadWithoutCastENS9_16StoreWithoutCastEEEviT_T0_T2_T3_T4_T5_,@"STO_CUDA_ENTRY STV_DEFAULT"
_ZN2at6native27unrolled_elementwise_kernelINS0_10AbsFunctorIhEESt5arrayIPcLm2EELi4E23TrivialOffsetCalculatorILi1EjES8_NS0_6memory15LoadWithoutCastENS9_16StoreWithoutCastEEEviT_T0_T2_T3_T4_T5_:
.text._ZN2at6native27unrolled_elementwise_kernelINS0_10AbsFunctorIhEESt5arrayIPcLm2EELi4E23TrivialOffsetCalculatorILi1EjES8_NS0_6memory15LoadWithoutCastENS9_16StoreWithoutCastEEEviT_T0_T2_T3_T4_T5_:
        /* <DEDUP_REMOVED lines=13> */
[----:B------:R-:W-:Y:S01]  /*00d0*/  @!P2 IMAD R9, R3, 0x200, R2 ;  /* 0x000002000309a824 */ /* 0x000fe200078e0202 */
[----:B------:R-:W1:Y:S01]  /*00e0*/  @!P2 LDC.64 R12, c[0x0][0x220] ;  /* 0x00008800ff0cab82 */ /* 0x000e620000000a00 */
[----:B------:R-:W-:Y:S01]  /*00f0*/  @!P2 VIADD R2, R2, 0x80 ;  /* 0x000000800202a836 */ /* 0x000fe20000000000 */
[----:B0-----:R-:W-:-:S04]  /*0100*/  @!P0 IADD3 R6, P4, R7, R10, RZ ;  /* 0x0000000a07068210 */ /* 0x001fc80007f9e0ff */
[----:B------:R-:W-:Y:S01]  /*0110*/  ISETP.GE.AND P1, PT, R2, R5, PT ;  /* 0x000000050200720c */ /* 0x000fe20003f26270 */
[----:B------:R-:W-:-:S05]  /*0120*/  @!P0 IMAD.X R7, RZ, RZ, R11, P4 ;  /* 0x000000ffff078224 */ /* 0x000fca00020e060b */
[----:B------:R0:W2:Y:S07]  /*0130*/  @!P0 LDG.E.U8 R4, desc[UR4][R6.64] ;  /* 0x0000000406048981 */ /* 0x0000ae000c1e1100 */
[----:B------:R-:W-:Y:S01]  /*0140*/  @!P1 IMAD R15, R3, 0x200, R2 ;  /* 0x00000200030f9824 */ /* 0x000fe200078e0202 */
[----:B------:R-:W-:Y:S01]  /*0150*/  @!P1 IADD3 R2, R2, 0x80, RZ ;  /* 0x0000008002029810 */ /* 0x000fe20007ffe0ff */
[----:B------:R-:W3:Y:S03]  /*0160*/  @!P1 LDC.64 R16, c[0x0][0x220] ;  /* 0x00008800ff109b82 */ /* 0x000ee60000000a00 */
[----:B------:R-:W-:-:S13]  /*0170*/  ISETP.GE.AND P3, PT, R2, R5, PT ;  /* 0x000000050200720c */ /* 0x000fda0003f66270 */
[----:B------:R-:W4:Y:S01]  /*0180*/  @!P3 LDC.64 R18, c[0x0][0x220] ;  /* 0x00008800ff12bb82 */ /* 0x000f220000000a00 */
[--C-:B------:R-:W-:Y:S01]  /*0190*/  @!P3 IMAD R11, R3, 0x200, R2.reuse ;  /* 0x00000200030bb824 */ /* 0x100fe200078e0202 */
[----:B------:R-:W-:-:S04]  /*01a0*/  PRMT R2, RZ, 0x7610, R2 ;  /* 0x00007610ff027816 */ /* 0x000fc80000000002 */
[----:B----4-:R-:W-:-:S05]  /*01b0*/  @!P3 IADD3 R10, P4, R11, R18, RZ ;  /* 0x000000120b0ab210 */ /* 0x010fca0007f9e0ff */
[----:B------:R-:W-:Y:S02]  /*01c0*/  @!P3 IMAD.X R11, RZ, RZ, R19, P4 ;  /* 0x000000ffff0bb224 */ /* 0x000fe400020e0613 */
[----:B------:R-:W4:Y:S03]  /*01d0*/  @!P0 LDC.64 R18, c[0x0][0x218] ;  /* 0x00008600ff128b82 */ /* 0x000f260000000a00 */
[----:B------:R2:W5:Y:S01]  /*01e0*/  @!P3 LDG.E.U8 R2, desc[UR4][R10.64] ;  /* 0x000000040a02b981 */ /* 0x000562000c1e1100 */
[----:B-1----:R-:W-:Y:S02]  /*01f0*/  @!P2 IADD3 R8, P3, R9, R12, RZ ;  /* 0x0000000c0908a210 */ /* 0x002fe40007f7e0ff */
[----:B---3--:R-:W-:Y:S02]  /*0200*/  @!P1 IADD3 R12, P4, R15, R16, RZ ;  /* 0x000000100f0c9210 */ /* 0x008fe40007f9e0ff */
[----:B------:R-:W-:Y:S01]  /*0210*/  PRMT R15, RZ, 0x7610, R15 ;  /* 0x00007610ff0f7816 */ /* 0x000fe2000000000f */
[----:B0-----:R-:W-:Y:S01]  /*0220*/  @!P0 IMAD R7, R3, 0x200, R0 ;  /* 0x0000020003078824 */ /* 0x001fe200078e0200 */
[----:B------:R-:W-:Y:S01]  /*0230*/  @!P2 IADD3.X R9, RZ, R13, RZ, P3, !PT ;  /* 0x0000000dff09a210 */ /* 0x000fe20001ffe4ff */
[----:B------:R-:W-:-:S04]  /*0240*/  @!P1 IMAD.X R13, RZ, RZ, R17, P4 ;  /* 0x000000ffff0d9224 */ /* 0x000fc800020e0611 */
[----:B------:R0:W5:Y:S01]  /*0250*/  @!P2 LDG.E.U8 R15, desc[UR4][R8.64] ;  /* 0x00000004080fa981 */ /* 0x000162000c1e1100 */
[----:B------:R-:W-:Y:S01]  /*0260*/  PRMT R17, RZ, 0x7610, R17 ;  /* 0x00007610ff117816 */ /* 0x000fe20000000011 */
[----:B------:R-:W-:-:S05]  /*0270*/  @!P0 VIADD R0, R0, 0x80 ;  /* 0x0000008000008836 */ /* 0x000fca0000000000 */
[----:B------:R0:W5:Y:S01]  /*0280*/  @!P1 LDG.E.U8 R17, desc[UR4][R12.64] ;  /* 0x000000040c119981 */ /* 0x000162000c1e1100 */
[----:B----4-:R-:W-:-:S05]  /*0290*/  @!P0 IADD3 R6, P2, R7, R18, RZ ;  /* 0x0000001207068210 */ /* 0x010fca0007f5e0ff */
[----:B------:R-:W-:Y:S01]  /*02a0*/  @!P0 IMAD.X R7, RZ, RZ, R19, P2 ;  /* 0x000000ffff078224 */ /* 0x000fe200010e0613 */
[----:B------:R-:W-:Y:S01]  /*02b0*/  ISETP.GE.AND P1, PT, R0, R5, PT ;  /* 0x000000050000720c */ /* 0x000fe20003f26270 */
[----:B------:R-:W-:Y:S03]  /*02c0*/  BSSY B0, `(.L_x_5872) ;  /* 0x000000f000007945 */ /* 0x000fe60003800000 */
[----:B--2---:R0:W-:Y:S09]  /*02d0*/  @!P0 STG.E.U8 desc[UR4][R6.64], R4 ;  /* 0x0000000406008986 */ /* 0x0041f2000c101104 */
[----:B------:R-:W-:Y:S05]  /*02e0*/  @P1 BRA `(.L_x_5873) ;  /* 0x0000000000301947 */ /* 0x000fea0003800000 */
[----:B0-----:R-:W-:Y:S01]  /*02f0*/  LEA R6, R3, R0, 0x9 ;  /* 0x0000000003067211 */ /* 0x001fe200078e48ff */
[----:B------:R-:W-:Y:S01]  /*0300*/  VIADD R0, R0, 0x80 ;  /* 0x0000008000007836 */ /* 0x000fe20000000000 */
[----:B------:R-:W-:Y:S02]  /*0310*/  ULDC.64 UR6, c[0x0][0x218] ;  /* 0x0000860000067ab9 */ /* 0x000fe40000000a00 */
[----:B------:R-:W-:Y:S02]  /*0320*/  IADD3 R6, P0, R6, UR6, RZ ;  /* 0x0000000606067c10 */ /* 0x000fe4000ff1e0ff */
[----:B------:R-:W-:-:S03]  /*0330*/  ISETP.GE.AND P1, PT, R0, R5, PT ;  /* 0x000000050000720c */ /* 0x000fc60003f26270 */
[----:B------:R-:W-:-:S05]  /*0340*/  IMAD.X R7, RZ, RZ, UR7, P0 ;  /* 0x00000007ff077e24 */ /* 0x000fca00080e06ff */
[----:B-----5:R1:W-:Y:S05]  /*0350*/  STG.E.U8 desc[UR4][R6.64], R15 ;  /* 0x0000000f06007986 */ /* 0x0203ea000c101104 */
[----:B------:R-:W-:Y:S01]  /*0360*/  @!P1 IMAD R8, R3, 0x200, R0 ;  /* 0x0000020003089824 */ /* 0x000fe200078e0200 */
[----:B------:R-:W-:-:S04]  /*0370*/  @!P1 IADD3 R0, R0, 0x80, RZ ;  /* 0x0000008000009810 */ /* 0x000fc80007ffe0ff */
[----:B------:R-:W-:-:S05]  /*0380*/  @!P1 IADD3 R8, P2, R8, UR6, RZ ;  /* 0x0000000608089c10 */ /* 0x000fca000ff5e0ff */
[----:B------:R-:W-:-:S05]  /*0390*/  @!P1 IMAD.X R9, RZ, RZ, UR7, P2 ;  /* 0x00000007ff099e24 */ /* 0x000fca00090e06ff */
[----:B------:R1:W-:Y:S03]  /*03a0*/  @!P1 STG.E.U8 desc[UR4][R8.64], R17 ;  /* 0x0000001108009986 */ /* 0x0003e6000c101104 */
.L_x_5873:
[----:B------:R-:W-:Y:S05]  /*03b0*/  BSYNC B0 ;  /* 0x0000000000007941 */ /* 0x000fea0003800000 */
.L_x_5872:
[----:B------:R-:W-:-:S13]  /*03c0*/  ISETP.GE.AND P0, PT, R0, R5, PT ;  /* 0x000000050000720c */ /* 0x000fda0003f06270 */
[----:B------:R-:W-:Y:S05]  /*03d0*/  @P0 EXIT ;  /* 0x000000000000094d */ /* 0x000fea0003800000 */
[----:B------:R-:W-:Y:S01]  /*03e0*/  IMAD R0, R3, 0x200, R0 ;  /* 0x0000020003007824 */ /* 0x000fe200078e0200 */
[----:B------:R-:W-:-:S04]  /*03f0*/  ULDC.64 UR6, c[0x0][0x218] ;  /* 0x0000860000067ab9 */ /* 0x000fc80000000a00 */
[----:B0-----:R-:W-:-:S05]  /*0400*/  IADD3 R4, P0, R0, UR6, RZ ;  /* 0x0000000600047c10 */ /* 0x001fca000ff1e0ff */
[----:B------:R-:W-:-:S05]  /*0410*/  IMAD.X R5, RZ, RZ, UR7, P0 ;  /* 0x00000007ff057e24 */ /* 0x000fca00080e06ff */
[----:B-----5:R-:W-:Y:S01]  /*0420*/  STG.E.U8 desc[UR4][R4.64], R2 ;  /* 0x0000000204007986 */ /* 0x020fe2000c101104 */
[----:B------:R-:W-:Y:S05]  /*0430*/  EXIT ;  /* 0x000000000000794d */ /* 0x000fea0003800000 */
.L_x_5874:
        /* <DEDUP_REMOVED lines=12> */
.L_x_5968:


//--------------------- .text._ZN2at6native29vectorized_elementwise_kernelILi2ENS0_10AbsFunctorIhEESt5arrayIPcLm2EEEEviT0_T1_ --------------------------
	.section	.text._ZN2at6native29vectorized_elementwise_kernelILi2ENS0_10AbsFunctorIhEESt5arrayIPcLm2EEEEviT0_T1_,"ax",@progbits
	.align	128
        .global         _ZN2at6native29vectorized_elementwise_kernelILi2ENS0_10AbsFunctorIhEESt5arrayIPcLm2EEEEviT0_T1_
        .type           _ZN2at6native29vectorized_elementwise_kernelILi2ENS0_10AbsFunctorIhEESt5arrayIPcLm2EEEEviT0_T1_,@function
        .size           _ZN2at6native29vectorized_elementwise_kernelILi2ENS0_10AbsFunctorIhEESt5arrayIPcLm2EEEEviT0_T1_,(.L_x_5969 - _ZN2at6native29vectorized_elementwise_kernelILi2ENS0_10AbsFunctorIhEESt5arrayIPcLm2EEEEviT0_T1_)
        .other          _ZN2at6native29vectorized_elementwise_kernelILi2ENS0_10AbsFunctorIhEESt5arrayIPcLm2EEEEviT0_T1_,@"STO_CUDA_ENTRY STV_DEFAULT"
_ZN2at6native29vectorized_elementwise_kernelILi2ENS0_10AbsFunctorIhEESt5arrayIPcLm2EEEEviT0_T1_:
.text._ZN2at6native29vectorized_elementwise_kernelILi2ENS0_10AbsFunctorIhEESt5arrayIPcLm2EEEEviT0_T1_:
        /* <DEDUP_REMOVED lines=19> */
[----:B------:R-:W5:Y:S01]  /*0130*/  LDG.E.U16 R8, desc[UR8][R2.64+0x300] ;  /* 0x0003000802087981 */ /* 0x000f62000c1e1500 */
[----:B------:R-:W-:-:S04]  /*0140*/  UIADD3 UR5, UP0, UR4, UR6, URZ ;  /* 0x0000000604057290 */ /* 0x000fc8000ff1e03f */
[----:B------:R-:W-:Y:S02]  /*0150*/  UIADD3.X UR6, URZ, UR7, URZ, UP0, !UPT ;  /* 0x000000073f067290 */ /* 0x000fe400087fe43f */
[----:B------:R-:W-:-:S04]  /*0160*/  IMAD.U32 R4, RZ, RZ, UR5 ;  /* 0x00000005ff047e24 */ /* 0x000fc8000f8e00ff */
[----:B------:R-:W-:Y:S02]  /*0170*/  IMAD.U32 R5, RZ, RZ, UR6 ;  /* 0x00000006ff057e24 */ /* 0x000fe4000f8e00ff */
[----:B------:R-:W-:Y:S01]  /*0180*/  IMAD.WIDE R4, R9, 0x2, R4 ;  /* 0x0000000209047825 */ /* 0x000fe200078e0204 */
[----:B--2---:R-:W-:Y:S02]  /*0190*/  PRMT R9, R0, 0x7710, RZ ;  /* 0x0000771000097816 */ /* 0x004fe400000000ff */
[----:B---3--:R-:W-:-:S03]  /*01a0*/  PRMT R11, R6, 0x7710, RZ ;  /* 0x00007710060b7816 */ /* 0x008fc600000000ff */
[----:B------:R-:W-:Y:S01]  /*01b0*/  STG.E.U16 desc[UR8][R4.64], R9 ;  /* 0x0000000904007986 */ /* 0x000fe2000c101508 */
[----:B----4-:R-:W-:-:S03]  /*01c0*/  PRMT R7, R7, 0x7710, RZ ;  /* 0x0000771007077816 */ /* 0x010fc600000000ff */
[----:B------:R-:W-:Y:S01]  /*01d0*/  STG.E.U16 desc[UR8][R4.64+0x100], R11 ;  /* 0x0001000b04007986 */ /* 0x000fe2000c101508 */
[----:B-----5:R-:W-:-:S03]  /*01e0*/  PRMT R13, R8, 0x7710, RZ ;  /* 0x00007710080d7816 */ /* 0x020fc600000000ff */
[----:B------:R-:W-:Y:S04]  /*01f0*/  STG.E.U16 desc[UR8][R4.64+0x200], R7 ;  /* 0x0002000704007986 */ /* 0x000fe8000c101508 */
[----:B------:R-:W-:Y:S01]  /*0200*/  STG.E.U16 desc[UR8][R4.64+0x300], R13 ;  /* 0x0003000d04007986 */ /* 0x000fe2000c101508 */
[----:B------:R-:W-:Y:S05]  /*0210*/  EXIT ;  /* 0x000000000000794d */ /* 0x000fea0003800000 */
.L_x_5875:
[----:B------:R-:W0:Y:S01]  /*0220*/  S2R R15, SR_TID.X ;  /* 0x00000000000f7919 */ /* 0x000e220000002100 */
[----:B------:R-:W-:Y:S02]  /*0230*/  PRMT R14, RZ, 0x7610, R14 ;  /* 0x00007610ff0e7816 */ /* 0x000fe4000000000e */
[----:B0-----:R-:W-:Y:S01]  /*0240*/  ISETP.GE.AND P0, PT, R15, R0, PT ;  /* 0x000000000f00720c */ /* 0x001fe20003f06270 */
[----:B------:R-:W-:-:S12]  /*0250*/  IMAD.MOV.U32 R19, RZ, RZ, R15 ;  /* 0x000000ffff137224 */ /* 0x000fd800078e000f */
[C---:B------:R-:W-:Y:S01]  /*0260*/  @!P0 VIADD R19, R15.reuse, 0x80 ;  /* 0x000000800f138836 */ /* 0x040fe20000000000 */
[----:B------:R-:W0:Y:S01]  /*0270*/  @!P0 LDC.64 R2, c[0x0][0x220] ;  /* 0x00008800ff028b82 */ /* 0x000e220000000a00 */
[----:B------:R-:W-:-:S03]  /*0280*/  @!P0 VIADD R13, R15, UR4 ;  /* 0x000000040f0d8c36 */ /* 0x000fc60008000000 */
[----:B------:R-:W-:-:S13]  /*0290*/  ISETP.GE.AND P6, PT, R19, R0, PT ;  /* 0x000000001300720c */ /* 0x000fda0003fc6270 */
[C---:B------:R-:W-:Y:S01]  /*02a0*/  @!P6 VIADD R7, R19.reuse, UR4 ;  /* 0x000000041307ec36 */ /* 0x040fe20008000000 */
[----:B------:R-:W-:Y:S01]  /*02b0*/  @!P6 IADD3 R19, R19, 0x80, RZ ;  /* 0x000000801313e810 */ /* 0x000fe20007ffe0ff */
[----:B------:R-:W1:Y:S03]  /*02c0*/  @!P6 LDC.64 R4, c[0x0][0x220] ;  /* 0x00008800ff04eb82 */ /* 0x000e660000000a00 */
[----:B------:R-:W-:Y:S02]  /*02d0*/  ISETP.GE.AND P1, PT, R19, R0, PT ;  /* 0x000000001300720c */ /* 0x000fe40003f26270 */
[----:B0-----:R-:W-:-:S04]  /*02e0*/  @!P0 IADD3 R12, P5, R13, R2, RZ ;  /* 0x000000020d0c8210 */ /* 0x001fc80007fbe0ff */
[----:B------:R-:W-:-:S07]  /*02f0*/  @!P0 IADD3.X R13, RZ, R3, RZ, P5, !PT ;  /* 0x00000003ff0d8210 */ /* 0x000fce0002ffe4ff */
[C---:B------:R-:W-:Y:S01]  /*0300*/  @!P1 VIADD R9, R19.reuse, UR4 ;  /* 0x0000000413099c36 */ /* 0x040fe20008000000 */
[----:B------:R-:W0:Y:S01]  /*0310*/  @!P1 LDC.64 R20, c[0x0][0x220] ;  /* 0x00008800ff149b82 */ /* 0x000e220000000a00 */
[----:B------:R-:W-:-:S05]  /*0320*/  @!P1 VIADD R19, R19, 0x80 ;  /* 0x0000008013139836 */ /* 0x000fca0000000000 */
[----:B------:R-:W-:Y:S02]  /*0330*/  ISETP.GE.AND P2, PT, R19, R0, PT ;  /* 0x000000001300720c */ /* 0x000fe40003f46270 */
[----:B-1----:R-:W-:-:S05]  /*0340*/  @!P6 IADD3 R6, P5, R7, R4, RZ ;  /* 0x000000040706e210 */ /* 0x002fca0007fbe0ff */
[----:B------:R-:W-:-:S05]  /*0350*/  @!P6 IMAD.X R7, RZ, RZ, R5, P5 ;  /* 0x000000ffff07e224 */ /* 0x000fca00028e0605 */
[----:B------:R-:W5:Y:S01]  /*0360*/  @!P6 LDG.E.U8 R14, desc[UR8][R6.64] ;  /* 0x00000008060ee981 */ /* 0x000f62000c1e1100 */
[----:B------:R-:W1:Y:S01]  /*0370*/  @!P2 LDC.64 R10, c[0x0][0x220] ;  /* 0x00008800ff0aab82 */ /* 0x000e620000000a00 */
[----:B------:R-:W-:Y:S01]  /*0380*/  PRMT R16, RZ, 0x7610, R16 ;  /* 0x00007610ff107816 */ /* 0x000fe20000000010 */
[C---:B------:R-:W-:Y:S02]  /*0390*/  @!P2 VIADD R17, R19.reuse, UR4 ;  /* 0x000000041311ac36 */ /* 0x040fe40008000000 */
[----:B------:R-:W-:Y:S01]  /*03a0*/  @!P2 VIADD R19, R19, 0x80 ;  /* 0x000000801313a836 */ /* 0x000fe20000000000 */
[----:B0-----:R-:W-:-:S04]  /*03b0*/  @!P1 IADD3 R20, P6, R9, R20, RZ ;  /* 0x0000001409149210 */ /* 0x001fc80007fde0ff */
[----:B------:R-:W-:Y:S01]  /*03c0*/  ISETP.GE.AND P3, PT, R19, R0, PT ;  /* 0x000000001300720c */ /* 0x000fe20003f66270 */
[----:B------:R-:W-:-:S05]  /*03d0*/  @!P1 IMAD.X R21, RZ, RZ, R21, P6 ;  /* 0x000000ffff159224 */ /* 0x000fca00030e0615 */
[----:B------:R0:W5:Y:S07]  /*03e0*/  @!P1 LDG.E.U8 R16, desc[UR8][R20.64] ;  /* 0x0000000814109981 */ /* 0x00016e000c1e1100 */
[----:B------:R-:W-:Y:S01]  /*03f0*/  @!P3 VIADD R27, R19, UR4 ;  /* 0x00000004131bbc36 */ /* 0x000fe20008000000 */
[----:B------:R-:W2:Y:S01]  /*0400*/  @!P3 LDC.64 R8, c[0x0][0x220] ;  /* 0x00008800ff08bb82 */ /* 0x000ea20000000a00 */
[----:B-1----:R-:W-:Y:S01]  /*0410*/  @!P2 IADD3 R10, P1, R17, R10, RZ ;  /* 0x0000000a110aa210 */ /* 0x002fe20007f3e0ff */
[----:B------:R-:W-:Y:S01]  /*0420*/  @!P3 VIADD R19, R19, 0x80 ;  /* 0x000000801313b836 */ /* 0x000fe20000000000 */
[----:B------:R-:W-:-:S04]  /*0430*/  PRMT R17, RZ, 0x7610, R17 ;  /* 0x00007610ff117816 */ /* 0x000fc80000000011 */
[C---:B------:R-:W-:Y:S01]  /*0440*/  ISETP.GE.AND P4, PT, R19.reuse, R0, PT ;  /* 0x000000001300720c */ /* 0x040fe20003f86270 */
[----:B0-----:R-:W0:Y:S01]  /*0450*/  @!P0 LDC.64 R20, c[0x0][0x218] ;  /* 0x00008600ff148b82 */ /* 0x001e220000000a00 */
[----:B------:R-:W3:Y:S11]  /*0460*/  @!P0 LDG.E.U8 R17, desc[UR8][R12.64] ;  /* 0x000000080c118981 */ /* 0x000ef6000c1e1100 */
[C---:B------:R-:W-:Y:S01]  /*0470*/  @!P4 VIADD R25, R19.reuse, UR4 ;  /* 0x000000041319cc36 */ /* 0x040fe20008000000 */
[----:B------:R-:W1:Y:S01]  /*0480*/  @!P4 LDC.64 R2, c[0x0][0x220] ;  /* 0x00008800ff02cb82 */ /* 0x000e620000000a00 */
[----:B------:R-:W-:-:S05]  /*0490*/  @!P4 VIADD R19, R19, 0x80 ;  /* 0x000000801313c836 */ /* 0x000fca0000000000 */
[----:B------:R-:W-:-:S13]  /*04a0*/  ISETP.GE.AND P5, PT, R19, R0, PT ;  /* 0x000000001300720c */ /* 0x000fda0003fa6270 */
[C---:B------:R-:W-:Y:S01]  /*04b0*/  @!P5 VIADD R23, R19.reuse, UR4 ;  /* 0x000000041317dc36 */ /* 0x040fe20008000000 */
[----:B------:R-:W4:Y:S01]  /*04c0*/  @!P5 LDC.64 R4, c[0x0][0x220] ;  /* 0x00008800ff04db82 */ /* 0x000f220000000a00 */
[----:B------:R-:W-:-:S05]  /*04d0*/  @!P5 VIADD R19, R19, 0x80 ;  /* 0x000000801313d836 */ /* 0x000fca0000000000 */
[----:B------:R-:W-:Y:S01]  /*04e0*/  ISETP.GE.AND P6, PT, R19, R0, PT ;  /* 0x000000001300720c */ /* 0x000fe20003fc6270 */
[----:B------:R-:W-:Y:S01]  /*04f0*/  @!P2 IMAD.X R11, RZ, RZ, R11, P1 ;  /* 0x000000ffff0ba224 */ /* 0x000fe200008e060b */
[----:B--2---:R-:W-:-:S11]  /*0500*/  @!P3 IADD3 R8, P1, R27, R8, RZ ;  /* 0x000000081b08b210 */ /* 0x004fd60007f3e0ff */
[----:B------:R-:W2:Y:S01]  /*0510*/  @!P6 LDC.64 R6, c[0x0][0x220] ;  /* 0x00008800ff06eb82 */ /* 0x000ea20000000a00 */
[----:B------:R-:W-:Y:S02]  /*0520*/  PRMT R22, RZ, 0x7610, R22 ;  /* 0x00007610ff167816 */ /* 0x000fe40000000016 */
[----:B------:R-:W-:Y:S02]  /*0530*/  @!P3 IADD3.X R9, RZ, R9, RZ, P1, !PT ;  /* 0x00000009ff09b210 */ /* 0x000fe40000ffe4ff */
[----:B------:R-:W-:Y:S01]  /*0540*/  PRMT R18, RZ, 0x7610, R18 ;  /* 0x00007610ff127816 */ /* 0x000fe20000000012 */
[----:B------:R-:W-:Y:S01]  /*0550*/  @!P6 VIADD R19, R19, UR4 ;  /* 0x000000041313ec36 */ /* 0x000fe20008000000 */
[----:B----4-:R-:W-:Y:S01]  /*0560*/  @!P5 IADD3 R4, P1, R23, R4, RZ ;  /* 0x000000041704d210 */ /* 0x010fe20007f3e0ff */
[----:B------:R4:W5:Y:S04]  /*0570*/  @!P3 LDG.E.U8 R22, desc[UR8][R8.64] ;  /* 0x000000080816b981 */ /* 0x000968000c1e1100 */
[----:B------:R2:W5:Y:S01]  /*0580*/  @!P2 LDG.E.U8 R18, desc[UR8][R10.64] ;  /* 0x000000080a12a981 */ /* 0x000562000c1e1100 */
[----:B-1----:R-:W-:Y:S01]  /*0590*/  @!P4 IADD3 R2, P2, R25, R2, RZ ;  /* 0x000000021902c210 */ /* 0x002fe20007f5e0ff */
[----:B------:R-:W-:-:S02]  /*05a0*/  @!P5 IMAD.X R5, RZ, RZ, R5, P1 ;  /* 0x000000ffff05d224 */ /* 0x000fc400008e0605 */
[----:B----4-:R-:W-:Y:S01]  /*05b0*/  @!P0 VIADD R9, R15, UR4 ;  /* 0x000000040f098c36 */ /* 0x010fe20008000000 */
[----:B------:R-:W-:-:S04]  /*05c0*/  PRMT R12, RZ, 0x7610, R12 ;  /* 0x00007610ff0c7816 */ /* 0x000fc8000000000c */
[----:B0-----:R-:W-:Y:S02]  /*05d0*/  @!P0 IADD3 R8, P1, R9, R20, RZ ;  /* 0x0000001409088210 */ /* 0x001fe40007f3e0ff */
[----:B--2---:R-:W-:Y:S01]  /*05e0*/  @!P6 IADD3 R6, P3, R19, R6, RZ ;  /* 0x000000061306e210 */ /* 0x004fe20007f7e0ff */
[----:B------:R-:W-:Y:S01]  /*05f0*/  @!P4 IMAD.X R3, RZ, RZ, R3, P2 ;  /* 0x000000ffff03c224 */ /* 0x000fe200010e0603 */
[----:B------:R-:W-:Y:S02]  /*0600*/  PRMT R11, RZ, 0x7610, R11 ;  /* 0x00007610ff0b7816 */ /* 0x000fe4000000000b */
[----:B------:R-:W-:Y:S01]  /*0610*/  PRMT R10, RZ, 0x7610, R10 ;  /* 0x00007610ff0a7816 */ /* 0x000fe2000000000a */
[----:B------:R-:W-:Y:S01]  /*0620*/  @!P6 IMAD.X R7, RZ, RZ, R7, P3 ;  /* 0x000000ffff07e224 */ /* 0x000fe200018e0607 */
[----:B------:R0:W5:Y:S01]  /*0630*/  @!P4 LDG.E.U8 R12, desc[UR8][R2.64] ;  /* 0x00000008020cc981 */ /* 0x000162000c1e1100 */
[----:B------:R-:W-:Y:S02]  /*0640*/  @!P0 IMAD.X R9, RZ, RZ, R21, P1 ;  /* 0x000000ffff098224 */ /* 0x000fe400008e0615 */
[----:B------:R-:W-:Y:S01]  /*0650*/  @!P0 VIADD R15, R15, 0x80 ;  /* 0x000000800f0f8836 */ /* 0x000fe20000000000 */
[----:B------:R0:W5:Y:S04]  /*0660*/  @!P5 LDG.E.U8 R11, desc[UR8][R4.64] ;  /* 0x00000008040bd981 */ /* 0x000168000c1e1100 */
[----:B------:R0:W5:Y:S01]  /*0670*/  @!P6 LDG.E.U8 R10, desc[UR8][R6.64] ;  /* 0x00000008060ae981 */ /* 0x000162000c1e1100 */
[----:B------:R-:W-:Y:S04]  /*0680*/  BSSY B0, `(.L_x_5876) ;  /* 0x0000034000007945 */ /* 0x000fe80003800000 */
[----:B------:R-:W-:Y:S01]  /*0690*/  BSSY B1, `(.L_x_5877) ;  /* 0x000002b000017945 */ /* 0x000fe20003800000 */
[----:B---3--:R0:W-:Y:S01]  /*06a0*/  @!P0 STG.E.U8 desc[UR8][R8.64], R17 ;  /* 0x0000001108008986 */ /* 0x0081e2000c101108 */
[----:B------:R-:W-:-:S13]  /*06b0*/  ISETP.GE.AND P0, PT, R15, R0, PT ;  /* 0x000000000f00720c */ /* 0x000fda0003f06270 */
[----:B0-----:R-:W-:Y:S05]  /*06c0*/  @P0 BRA `(.L_x_5878) ;  /* 0x0000000000380947 */ /* 0x001fea0003800000 */
[C---:B------:R-:W-:Y:S01]  /*06d0*/  IADD3 R2, R15.reuse, UR4, RZ ;  /* 0x000000040f027c10 */ /* 0x040fe2000fffe0ff */
[----:B------:R-:W-:Y:S01]  /*06e0*/  ULDC.64 UR6, c[0x0][0x218] ;  /* 0x0000860000067ab9 */ /* 0x000fe20000000a00 */
[----:B------:R-:W-:Y:S02]  /*06f0*/  VIADD R15, R15, 0x80 ;  /* 0x000000800f0f7836 */ /* 0x000fe40000000000 */
[----:B------:R-:W-:-:S05]  /*0700*/  IADD3 R2, P0, R2, UR6, RZ ;  /* 0x0000000602027c10 */ /* 0x000fca000ff1e0ff */
[----:B------:R-:W-:Y:S01]  /*0710*/  IMAD.X R3, RZ, RZ, UR7, P0 ;  /* 0x00000007ff037e24 */ /* 0x000fe200080e06ff */
[----:B------:R-:W-:-:S04]  /*0720*/  ISETP.GE.AND P0, PT, R15, R0, PT ;  /* 0x000000000f00720c */ /* 0x000fc80003f06270 */
[----:B-----5:R0:W-:Y:S09]  /*0730*/  STG.E.U8 desc[UR8][R2.64], R14 ;  /* 0x0000000e02007986 */ /* 0x0201f2000c101108 */
[----:B------:R-:W-:Y:S05]  /*0740*/  @P0 BRA `(.L_x_5879) ;  /* 0x0000000000380947 */ /* 0x000fea0003800000 */
[C---:B0-----:R-:W-:Y:S01]  /*0750*/  VIADD R2, R15.reuse, UR4 ;  /* 0x000000040f027c36 */ /* 0x041fe20008000000 */
[----:B------:R-:W-:Y:S01]  /*0760*/  ULDC.64 UR6, c[0x0][0x218] ;  /* 0x0000860000067ab9 */ /* 0x000fe20000000a00 */
[----:B------:R-:W-:-:S03]  /*0770*/  VIADD R15, R15, 0x80 ;  /* 0x000000800f0f7836 */ /* 0x000fc60000000000 */
[----:B------:R-:W-:-:S05]  /*0780*/  IADD3 R2, P0, R2, UR6, RZ ;  /* 0x0000000602027c10 */ /* 0x000fca000ff1e0ff */
[----:B------:R-:W-:-:S05]  /*0790*/  IMAD.X R3, RZ, RZ, UR7, P0 ;  /* 0x00000007ff037e24 */ /* 0x000fca00080e06ff */
[----:B------:R0:W-:Y:S03]  /*07a0*/  STG.E.U8 desc[UR8][R2.64], R16 ;  /* 0x0000001002007986 */ /* 0x0001e6000c101108 */
.L_x_5878:
[----:B------:R-:W-:-:S13]  /*07b0*/  ISETP.GE.AND P0, PT, R15, R0, PT ;  /* 0x000000000f00720c */ /* 0x000fda0003f06270 */
[----:B------:R-:W-:Y:S05]  /*07c0*/  @P0 BRA `(.L_x_5880) ;  /* 0x0000000000380947 */ /* 0x000fea0003800000 */
[C---:B0-----:R-:W-:Y:S01]  /*07d0*/  VIADD R2, R15.reuse, UR4 ;  /* 0x000000040f027c36 */ /* 0x041fe20008000000 */
[----:B------:R-:W-:Y:S01]  /*07e0*/  ULDC.64 UR6, c[0x0][0x218] ;  /* 0x0000860000067ab9 */ /* 0x000fe20000000a00 */
[----:B------:R-:W-:-:S03]  /*07f0*/  VIADD R15, R15, 0x80 ;  /* 0x000000800f0f7836 */ /* 0x000fc60000000000 */
[----:B------:R-:W-:-:S04]  /*0800*/  IADD3 R2, P0, R2, UR6, RZ ;  /* 0x0000000602027c10 */ /* 0x000fc8000ff1e0ff */
[----:B------:R-:W-:-:S05]  /*0810*/  IADD3.X R3, RZ, UR7, RZ, P0, !PT ;  /* 0x00000007ff037c10 */ /* 0x000fca00087fe4ff */
[----:B-----5:R1:W-:Y:S04]  /*0820*/  STG.E.U8 desc[UR8][R2.64], R18 ;  /* 0x0000001202007986 */ /* 0x0203e8000c101108 */
.L_x_5879:
        /* <DEDUP_REMOVED lines=8> */
.L_x_5880:
[----:B------:R-:W-:-:S13]  /*08b0*/  ISETP.GE.AND P0, PT, R15, R0, PT ;  /* 0x000000000f00720c */ /* 0x000fda0003f06270 */
[----:B------:R-:W-:Y:S05]  /*08c0*/  @P0 BREAK B1 ;  /* 0x0000000000010942 */ /* 0x000fea0003800000 */
[----:B------:R-:W-:Y:S05]  /*08d0*/  @P0 BRA `(.L_x_5882) ;  /* 0x0000000000380947 */ /* 0x000fea0003800000 */
[C---:B01----:R-:W-:Y:S01]  /*08e0*/  VIADD R2, R15.reuse, UR4 ;  /* 0x000000040f027c36 */ /* 0x043fe20008000000 */
[----:B------:R-:W-:Y:S01]  /*08f0*/  ULDC.64 UR6, c[0x0][0x218] ;  /* 0x0000860000067ab9 */ /* 0x000fe20000000a00 */
[----:B------:R-:W-:-:S03]  /*0900*/  IADD3 R15, R15, 0x80, RZ ;  /* 0x000000800f0f7810 */ /* 0x000fc60007ffe0ff */
[----:B------:R-:W-:-:S05]  /*0910*/  IADD3 R2, P0, R2, UR6, RZ ;  /* 0x0000000602027c10 */ /* 0x000fca000ff1e0ff */
[----:B------:R-:W-:-:S05]  /*0920*/  IMAD.X R3, RZ, RZ, UR7, P0 ;  /* 0x00000007ff037e24 */ /* 0x000fca00080e06ff */
[----:B-----5:R2:W-:Y:S03]  /*0930*/  STG.E.U8 desc[UR8][R2.64], R12 ;  /* 0x0000000c02007986 */ /* 0x0205e6000c101108 */
.L_x_5881:
[----:B------:R-:W-:Y:S05]  /*0940*/  BSYNC B1 ;  /* 0x0000000000017941 */ /* 0x000fea0003800000 */
.L_x_5877:
[----:B------:R-:W-:-:S13]  /*0950*/  ISETP.GE.AND P0, PT, R15, R0, PT ;  /* 0x000000000f00720c */ /* 0x000fda0003f06270 */
[----:B------:R-:W3:Y:S01]  /*0960*/  @!P0 LDC.64 R4, c[0x0][0x218] ;  /* 0x00008600ff048b82 */ /* 0x000ee20000000a00 */
[C---:B012---:R-:W-:Y:S02]  /*0970*/  @!P0 VIADD R3, R15.reuse, UR4 ;  /* 0x000000040f038c36 */ /* 0x047fe40008000000 */
[----:B------:R-:W-:-:S03]  /*0980*/  @!P0 VIADD R15, R15, 0x80 ;  /* 0x000000800f0f8836 */ /* 0x000fc60000000000 */
[----:B---3--:R-:W-:-:S05]  /*0990*/  @!P0 IADD3 R2, P1, R3, R4, RZ ;  /* 0x0000000403028210 */ /* 0x008fca0007f3e0ff */
[----:B------:R-:W-:-:S05]  /*09a0*/  @!P0 IMAD.X R3, RZ, RZ, R5, P1 ;  /* 0x000000ffff038224 */ /* 0x000fca00008e0605 */
[----:B------:R2:W-:Y:S03]  /*09b0*/  @!P0 STG.E.U8 desc[UR8][R2.64], R11 ;  /* 0x0000000b02008986 */ /* 0x0005e6000c101108 */
.L_x_5882:
[----:B------:R-:W-:Y:S05]  /*09c0*/  BSYNC B0 ;  /* 0x0000000000007941 */ /* 0x000fea0003800000 */
.L_x_5876:
[----:B------:R-:W-:Y:S05]  /*09d0*/  WARPSYNC.ALL ;  /* 0x0000000000007948 */ /* 0x000fea0003800000 */
[----:B------:R-:W-:-:S13]  /*09e0*/  ISETP.GE.AND P0, PT, R15, R0, PT ;  /* 0x000000000f00720c */ /* 0x000fda0003f06270 */
[----:B------:R-:W-:Y:S05]  /*09f0*/  @P0 EXIT ;  /* 0x000000000000094d */ /* 0x000fea0003800000 */
[----:B012---:R-:W-:Y:S01]  /*0a00*/  VIADD R2, R15, UR4 ;  /* 0x000000040f027c36 */ /* 0x007fe20008000000 */
[----:B------:R-:W-:-:S04]  /*0a10*/  ULDC.64 UR6, c[0x0][0x218] ;  /* 0x0000860000067ab9 */ /* 0x000fc80000000a00 */
[----:B------:R-:W-:-:S05]  /*0a20*/  IADD3 R2, P0, R2, UR6, RZ ;  /* 0x0000000602027c10 */ /* 0x000fca000ff1e0ff */
[----:B------:R-:W-:-:S05]  /*0a30*/  IMAD.X R3, RZ, RZ, UR7, P0 ;  /* 0x00000007ff037e24 */ /* 0x000fca00080e06ff */
[----:B-----5:R-:W-:Y:S01]  /*0a40*/  STG.E.U8 desc[UR8][R2.64], R10 ;  /* 0x0000000a02007986 */ /* 0x020fe2000c101108 */
[----:B------:R-:W-:Y:S05]  /*0a50*/  EXIT ;  /* 0x000000000000794d */ /* 0x000fea0003800000 */
.L_x_5883:
        /* <DEDUP_REMOVED lines=10> */
.L_x_5969:


//--------------------- .text._ZN2at6native29vectorized_elementwise_kernelILi4ENS0_10AbsFunctorIhEESt5arrayIPcLm2EEEEviT0_T1_ --------------------------
	.section	.text._ZN2at6native29vectorized_elementwise_kernelILi4ENS0_10AbsFunctorIhEESt5arrayIPcLm2EEEEviT0_T1_,"ax",@progbits
	.align	128
        .global         _ZN2at6native29vectorized_elementwise_kernelILi4ENS0_10AbsFunctorIhEESt5arrayIPcLm2EEEEviT0_T1_
        .type           _ZN2at6native29vectorized_elementwise_kernelILi4ENS0_10AbsFunctorIhEESt5arrayIPcLm2EEEEviT0_T1_,@function
        .size           _ZN2at6native29vectorized_elementwise_kernelILi4ENS0_10AbsFunctorIhEESt5arrayIPcLm2EEEEviT0_T1_,(.L_x_5970 - _ZN2at6native29vectorized_elementwise_kernelILi4ENS0_10AbsFunctorIhEESt5arrayIPcLm2EEEEviT0_T1_)
        .other          _ZN2at6native29vectorized_elementwise_kernelILi4ENS0_10AbsFunctorIhEESt5arrayIPcLm2EEEEviT0_T1_,@"STO_CUDA_ENTRY STV_DEFAULT"
_ZN2at6native29vectorized_elementwise_kernelILi4ENS0_10AbsFunctorIhEESt5arrayIPcLm2EEEEviT0_T1_:
.text._ZN2at6native29vectorized_elementwise_kernelILi4ENS0_10AbsFunctorIhEESt5arrayIPcLm2EEEEviT0_T1_:
        /* <DEDUP_REMOVED lines=19> */
[----:B------:R-:W-:Y:S02]  /*0130*/  UIADD3.X UR6, URZ, UR7, URZ, UP0, !UPT ;  /* 0x000000073f067290 */ /* 0x000fe400087fe43f */
[----:B------:R-:W-:-:S04]  /*0140*/  IMAD.U32 R4, RZ, RZ, UR5 ;  /* 0x00000005ff047e24 */ /* 0x000fc8000f8e00ff */
[----:B------:R-:W-:Y:S02]  /*0150*/  IMAD.U32 R5, RZ, RZ, UR6 ;  /* 0x00000006ff057e24 */ /* 0x000fe4000f8e00ff */
[----:B------:R-:W-:-:S05]  /*0160*/  IMAD.WIDE R4, R11, 0x4, R4 ;  /* 0x000000040b047825 */ /* 0x000fca00078e0204 */
[----:B--2---:R-:W-:Y:S04]  /*0170*/  STG.E desc[UR8][R4.64], R7 ;  /* 0x0000000704007986 */ /* 0x004fe8000c101908 */
[----:B---3--:R-:W-:Y:S01]  /*0180*/  STG.E desc[UR8][R4.64+0x200], R9 ;  /* 0x0002000904007986 */ /* 0x008fe2000c101908 */
[----:B------:R-:W-:Y:S05]  /*0190*/  EXIT ;  /* 0x000000000000794d */ /* 0x000fea0003800000 */
.L_x_5884:
[----:B------:R-:W0:Y:S01]  /*01a0*/  S2R R15, SR_TID.X ;  /* 0x00000000000f7919 */ /* 0x000e220000002100 */
[----:B------:R-:W-:Y:S02]  /*01b0*/  PRMT R14, RZ, 0x7610, R14 ;  /* 0x00007610ff0e7816 */ /* 0x000fe4000000000e */
[----:B0-----:R-:W-:Y:S01]  /*01c0*/  ISETP.GE.AND P0, PT, R15, R0, PT ;  /* 0x000000000f00720c */ /* 0x001fe20003f06270 */
[----:B------:R-:W-:-:S12]  /*01d0*/  IMAD.MOV.U32 R19, RZ, RZ, R15 ;  /* 0x000000ffff137224 */ /* 0x000fd800078e000f */
[C---:B------:R-:W-:Y:S01]  /*01e0*/  @!P0 IADD3 R19, R15.reuse, 0x80, RZ ;  /* 0x000000800f138810 */ /* 0x040fe20007ffe0ff */
[----:B------:R-:W0:Y:S01]  /*01f0*/  @!P0 LDC.64 R2, c[0x0][0x220] ;  /* 0x00008800ff028b82 */ /* 0x000e220000000a00 */
[----:B------:R-:W-:Y:S02]  /*0200*/  @!P0 VIADD R13, R15, UR4 ;  /* 0x000000040f0d8c36 */ /* 0x000fe40008000000 */
[----:B------:R-:W-:-:S13]  /*0210*/  ISETP.GE.AND P6, PT, R19, R0, PT ;  /* 0x000000001300720c */ /* 0x000fda0003fc6270 */
[C---:B------:R-:W-:Y:S01]  /*0220*/  @!P6 VIADD R7, R19.reuse, UR4 ;  /* 0x000000041307ec36 */ /* 0x040fe20008000000 */
[----:B------:R-:W1:Y:S01]  /*0230*/  @!P6 LDC.64 R4, c[0x0][0x220] ;  /* 0x00008800ff04eb82 */ /* 0x000e620000000a00 */
[----:B------:R-:W-:-:S05]  /*0240*/  @!P6 VIADD R19, R19, 0x80 ;  /* 0x000000801313e836 */ /* 0x000fca0000000000 */
[----:B------:R-:W-:Y:S02]  /*0250*/  ISETP.GE.AND P1, PT, R19, R0, PT ;  /* 0x000000001300720c */ /* 0x000fe40003f26270 */
[----:B0-----:R-:W-:-:S05]  /*0260*/  @!P0 IADD3 R12, P5, R13, R2, RZ ;  /* 0x000000020d0c8210 */ /* 0x001fca0007fbe0ff */
[----:B------:R-:W-:-:S06]  /*0270*/  @!P0 IMAD.X R13, RZ, RZ, R3, P5 ;  /* 0x000000ffff0d8224 */ /* 0x000fcc00028e0603 */
[C---:B------:R-:W-:Y:S01]  /*0280*/  @!P1 VIADD R9, R19.reuse, UR4 ;  /* 0x0000000413099c36 */ /* 0x040fe20008000000 */
[----:B------:R-:W0:Y:S01]  /*0290*/  @!P1 LDC.64 R20, c[0x0][0x220] ;  /* 0x00008800ff149b82 */ /* 0x000e220000000a00 */
[----:B------:R-:W-:Y:S01]  /*02a0*/  @!P1 VIADD R19, R19, 0x80 ;  /* 0x0000008013139836 */ /* 0x000fe20000000000 */
[----:B-1----:R-:W-:-:S04]  /*02b0*/  @!P6 IADD3 R6, P5, R7, R4, RZ ;  /* 0x000000040706e210 */ /* 0x002fc80007fbe0ff */
[----:B------:R-:W-:Y:S01]  /*02c0*/  ISETP.GE.AND P2, PT, R19, R0, PT ;  /* 0x000000001300720c */ /* 0x000fe20003f46270 */
[----:B------:R-:W-:-:S05]  /*02d0*/  @!P6 IMAD.X R7, RZ, RZ, R5, P5 ;  /* 0x000000ffff07e224 */ /* 0x000fca00028e0605 */
[----:B------:R-:W5:Y:S07]  /*02e0*/  @!P6 LDG.E.U8 R14, desc[UR8][R6.64] ;  /* 0x00000008060ee981 */ /* 0x000f6e000c1e1100 */
[----:B------:R-:W1:Y:S01]  /*02f0*/  @!P2 LDC.64 R10, c[0x0][0x220] ;  /* 0x00008800ff0aab82 */ /* 0x000e620000000a00 */
[----:B------:R-:W-:Y:S01]  /*0300*/  PRMT R16, RZ, 0x7610, R16 ;  /* 0x00007610ff107816 */ /* 0x000fe20000000010 */
[C---:B------:R-:W-:Y:S01]  /*0310*/  @!P2 VIADD R17, R19.reuse, UR4 ;  /* 0x000000041311ac36 */ /* 0x040fe20008000000 */
[----:B------:R-:W-:-:S02]  /*0320*/  @!P2 IADD3 R19, R19, 0x80, RZ ;  /* 0x000000801313a810 */ /* 0x000fc40007ffe0ff */
[----:B0-----:R-:W-:Y:S02]  /*0330*/  @!P1 IADD3 R20, P6, R9, R20, RZ ;  /* 0x0000001409149210 */ /* 0x001fe40007fde0ff */
[----:B------:R-:W-:-:S03]  /*0340*/  ISETP.GE.AND P3, PT, R19, R0, PT ;  /* 0x000000001300720c */ /* 0x000fc60003f66270 */
[----:B------:R-:W-:-:S05]  /*0350*/  @!P1 IMAD.X R21, RZ, RZ, R21, P6 ;  /* 0x000000ffff159224 */ /* 0x000fca00030e0615 */
[----:B------:R0:W5:Y:S05]  /*0360*/  @!P1 LDG.E.U8 R16, desc[UR8][R20.64] ;  /* 0x0000000814109981 */ /* 0x00016a000c1e1100 */
[C---:B------:R-:W-:Y:S01]  /*0370*/  @!P3 VIADD R27, R19.reuse, UR4 ;  /* 0x00000004131bbc36 */ /* 0x040fe20008000000 */
[----:B------:R-:W2:Y:S01]  /*0380*/  @!P3 LDC.64 R8, c[0x0][0x220] ;  /* 0x00008800ff08bb82 */ /* 0x000ea20000000a00 */
[----:B------:R-:W-:Y:S01]  /*0390*/  @!P3 VIADD R19, R19, 0x80 ;  /* 0x000000801313b836 */ /* 0x000fe20000000000 */
[----:B-1----:R-:W-:Y:S02]  /*03a0*/  @!P2 IADD3 R10, P1, R17, R10, RZ ;  /* 0x0000000a110aa210 */ /* 0x002fe40007f3e0ff */
[----:B------:R-:W-:-:S02]  /*03b0*/  PRMT R17, RZ, 0x7610, R17 ;  /* 0x00007610ff117816 */ /* 0x000fc40000000011 */
[CC--:B------:R-:W-:Y:S02]  /*03c0*/  ISETP.GE.AND P4, PT, R19.reuse, R0.reuse, PT ;  /* 0x000000001300720c */ /* 0x0c0fe40003f86270 */
[----:B0-----:R-:W0:Y:S02]  /*03d0*/  @!P0 LDC.64 R20, c[0x0][0x218] ;  /* 0x00008600ff148b82 */ /* 0x001e240000000a00 */
[----:B------:R-:W3:Y:S09]  /*03e0*/  @!P0 LDG.E.U8 R17, desc[UR8][R12.64] ;  /* 0x000000080c118981 */ /* 0x000ef2000c1e1100 */
[C---:B------:R-:W-:Y:S01]  /*03f0*/  @!P4 VIADD R25, R19.reuse, UR4 ;  /* 0x000000041319cc36 */ /* 0x040fe20008000000 */
[----:B------:R-:W-:Y:S01]  /*0400*/  @!P4 IADD3 R19, R19, 0x80, RZ ;  /* 0x000000801313c810 */ /* 0x000fe20007ffe0ff */
[----:B------:R-:W1:Y:S03]  /*0410*/  @!P4 LDC.64 R2, c[0x0][0x220] ;  /* 0x00008800ff02cb82 */ /* 0x000e660000000a00 */
        /* <DEDUP_REMOVED lines=18> */
[----:B------:R-:W-:Y:S02]  /*0540*/  PRMT R12, RZ, 0x7610, R12 ;  /* 0x00007610ff0c7816 */ /* 0x000fe4000000000c */
[----:B--2---:R-:W-:Y:S02]  /*0550*/  @!P6 IADD3 R6, P3, R19, R6, RZ ;  /* 0x000000061306e210 */ /* 0x004fe40007f7e0ff */
[----:B0-----:R-:W-:Y:S01]  /*0560*/  @!P0 IADD3 R8, P1, R9, R20, RZ ;  /* 0x0000001409088210 */ /* 0x001fe20007f3e0ff */
[----:B------:R-:W-:Y:S01]  /*0570*/  @!P4 IMAD.X R3, RZ, RZ, R3, P2 ;  /* 0x000000ffff03c224 */ /* 0x000fe200010e0603 */
[----:B------:R-:W-:Y:S01]  /*0580*/  PRMT R11, RZ, 0x7610, R11 ;  /* 0x00007610ff0b7816 */ /* 0x000fe2000000000b */
[----:B------:R-:W-:Y:S01]  /*0590*/  @!P6 IMAD.X R7, RZ, RZ, R7, P3 ;  /* 0x000000ffff07e224 */ /* 0x000fe200018e0607 */
[----:B------:R-:W-:Y:S01]  /*05a0*/  PRMT R10, RZ, 0x7610, R10 ;  /* 0x00007610ff0a7816 */ /* 0x000fe2000000000a */
[----:B------:R-:W-:Y:S01]  /*05b0*/  @!P0 VIADD R15, R15, 0x80 ;  /* 0x000000800f0f8836 */ /* 0x000fe20000000000 */
[----:B------:R-:W-:Y:S01]  /*05c0*/  @!P0 IADD3.X R9, RZ, R21, RZ, P1, !PT ;  /* 0x00000015ff098210 */ /* 0x000fe20000ffe4ff */
[----:B------:R0:W5:Y:S04]  /*05d0*/  @!P4 LDG.E.U8 R12, desc[UR8][R2.64] ;  /* 0x00000008020cc981 */ /* 0x000168000c1e1100 */
[----:B------:R0:W5:Y:S04]  /*05e0*/  @!P5 LDG.E.U8 R11, desc[UR8][R4.64] ;  /* 0x00000008040bd981 */ /* 0x000168000c1e1100 */
[----:B------:R0:W5:Y:S01]  /*05f0*/  @!P6 LDG.E.U8 R10, desc[UR8][R6.64] ;  /* 0x00000008060ae981 */ /* 0x000162000c1e1100 */
[----:B------:R-:W-:Y:S04]  /*0600*/  BSSY B0, `(.L_x_5885) ;  /* 0x0000034000007945 */ /* 0x000fe80003800000 */
[----:B------:R-:W-:Y:S01]  /*0610*/  BSSY B1, `(.L_x_5886) ;  /* 0x000002b000017945 */ /* 0x000fe20003800000 */
[----:B---3--:R0:W-:Y:S01]  /*0620*/  @!P0 STG.E.U8 desc[UR8][R8.64], R17 ;  /* 0x0000001108008986 */ /* 0x0081e2000c101108 */
[----:B------:R-:W-:-:S13]  /*0630*/  ISETP.GE.AND P0, PT, R15, R0, PT ;  /* 0x000000000f00720c */ /* 0x000fda0003f06270 */
[----:B0-----:R-:W-:Y:S05]  /*0640*/  @P0 BRA `(.L_x_5887) ;  /* 0x0000000000380947 */ /* 0x001fea0003800000 */
[C---:B------:R-:W-:Y:S01]  /*0650*/  VIADD R2, R15.reuse, UR4 ;  /* 0x000000040f027c36 */ /* 0x040fe20008000000 */
[----:B------:R-:W-:Y:S01]  /*0660*/  ULDC.64 UR6, c[0x0][0x218] ;  /* 0x0000860000067ab9 */ /* 0x000fe20000000a00 */
[----:B------:R-:W-:-:S03]  /*0670*/  VIADD R15, R15, 0x80 ;  /* 0x000000800f0f7836 */ /* 0x000fc60000000000 */
        /* <DEDUP_REMOVED lines=8> */
[----:B------:R-:W-:-:S04]  /*0700*/  IADD3 R2, P0, R2, UR6, RZ ;  /* 0x0000000602027c10 */ /* 0x000fc8000ff1e0ff */
[----:B------:R-:W-:-:S05]  /*0710*/  IADD3.X R3, RZ, UR7, RZ, P0, !PT ;  /* 0x00000007ff037c10 */ /* 0x000fca00087fe4ff */
[----:B------:R0:W-:Y:S04]  /*0720*/  STG.E.U8 desc[UR8][R2.64], R16 ;  /* 0x0000001002007986 */ /* 0x0001e8000c101108 */
.L_x_5887:
[----:B------:R-:W-:-:S13]  /*0730*/  ISETP.GE.AND P0, PT, R15, R0, PT ;  /* 0x000000000f00720c */ /* 0x000fda0003f06270 */
[----:B------:R-:W-:Y:S05]  /*0740*/  @P0 BRA `(.L_x_5889) ;  /* 0x0000000000380947 */ /* 0x000fea0003800000 */
[C---:B0-----:R-:W-:Y:S01]  /*0750*/  VIADD R2, R15.reuse, UR4 ;  /* 0x000000040f027c36 */ /* 0x041fe20008000000 */
[----:B------:R-:W-:Y:S01]  /*0760*/  ULDC.64 UR6, c[0x0][0x218] ;  /* 0x0000860000067ab9 */ /* 0x000fe20000000a00 */
[----:B------:R-:W-:-:S03]  /*0770*/  VIADD R15, R15, 0x80 ;  /* 0x000000800f0f7836 */ /* 0x000fc60000000000 */
[----:B------:R-:W-:-:S05]  /*0780*/  IADD3 R2, P0, R2, UR6, RZ ;  /* 0x0000000602027c10 */ /* 0x000fca000ff1e0ff */
[----:B------:R-:W-:-:S05]  /*0790*/  IMAD.X R3, RZ, RZ, UR7, P0 ;  /* 0x00000007ff037e24 */ /* 0x000fca00080e06ff */
[----:B-----5:R1:W-:Y:S03]  /*07a0*/  STG.E.U8 desc[UR8][R2.64], R18 ;  /* 0x0000001202007986 */ /* 0x0203e6000c101108 */
.L_x_5888:
[----:B------:R-:W-:-:S13]  /*07b0*/  ISETP.GE.AND P0, PT, R15, R0, PT ;  /* 0x000000000f00720c */ /* 0x000fda0003f06270 */
[----:B------:R-:W-:Y:S05]  /*07c0*/  @P0 BRA `(.L_x_5890) ;  /* 0x00000000003c0947 */ /* 0x000fea0003800000 */
[C---:B01----:R-:W-:Y:S01]  /*07d0*/  VIADD R2, R15.reuse, UR4 ;  /* 0x000000040f027c36 */ /* 0x043fe20008000000 */
[----:B------:R-:W-:Y:S01]  /*07e0*/  ULDC.64 UR6, c[0x0][0x218] ;  /* 0x0000860000067ab9 */ /* 0x000fe20000000a00 */
[----:B------:R-:W-:-:S03]  /*07f0*/  VIADD R15, R15, 0x80 ;  /* 0x000000800f0f7836 */ /* 0x000fc60000000000 */
[----:B------:R-:W-:-:S04]  /*0800*/  IADD3 R2, P0, R2, UR6, RZ ;  /* 0x0000000602027c10 */ /* 0x000fc8000ff1e0ff */
[----:B------:R-:W-:-:S05]  /*0810*/  IADD3.X R3, RZ, UR7, RZ, P0, !PT ;  /* 0x00000007ff037c10 */ /* 0x000fca00087fe4ff */
[----:B------:R1:W-:Y:S04]  /*0820*/  STG.E.U8 desc[UR8][R2.64], R22 ;  /* 0x0000001602007986 */ /* 0x0003e8000c101108 */
.L_x_5889:
        /* <DEDUP_REMOVED lines=8> */
[----:B-----5:R2:W-:Y:S03]  /*08b0*/  STG.E.U8 desc[UR8][R2.64], R12 ;  /* 0x0000000c02007986 */ /* 0x0205e6000c101108 */
.L_x_5890:
[----:B------:R-:W-:Y:S05]  /*08c0*/  BSYNC B1 ;  /* 0x0000000000017941 */ /* 0x000fea0003800000 */
.L_x_5886:
[----:B------:R-:W-:-:S13]  /*08d0*/  ISETP.GE.AND P0, PT, R15, R0, PT ;  /* 0x000000000f00720c */ /* 0x000fda0003f06270 */
[----:B------:R-:W3:Y:S01]  /*08e0*/  @!P0 LDC.64 R4, c[0x0][0x218] ;  /* 0x00008600ff048b82 */ /* 0x000ee20000000a00 */
[C---:B012---:R-:W-:Y:S02]  /*08f0*/  @!P0 VIADD R3, R15.reuse, UR4 ;  /* 0x000000040f038c36 */ /* 0x047fe40008000000 */
[----:B------:R-:W-:-:S03]  /*0900*/  @!P0 VIADD R15, R15, 0x80 ;  /* 0x000000800f0f8836 */ /* 0x000fc60000000000 */
[----:B---3--:R-:W-:-:S04]  /*0910*/  @!P0 IADD3 R2, P1, R3, R4, RZ ;  /* 0x0000000403028210 */ /* 0x008fc80007f3e0ff */
[----:B------:R-:W-:-:S05]  /*0920*/  @!P0 IADD3.X R3, RZ, R5, RZ, P1, !PT ;  /* 0x00000005ff038210 */ /* 0x000fca0000ffe4ff */
[----:B------:R2:W-:Y:S04]  /*0930*/  @!P0 STG.E.U8 desc[UR8][R2.64], R11 ;  /* 0x0000000b02008986 */ /* 0x0005e8000c101108 */
.L_x_5891:
[----:B------:R-:W-:Y:S05]  /*0940*/  BSYNC B0 ;  /* 0x0000000000007941 */ /* 0x000fea0003800000 */
.L_x_5885:
        /* <DEDUP_REMOVED lines=9> */
.L_x_5892:
        /* <DEDUP_REMOVED lines=10> */
.L_x_5970:


//--------------------- .text._ZN2at6native29vectorized_elementwise_kernelILi8ENS0_10AbsFunctorIhEESt5arrayIPcLm2EEEEviT0_T1_ --------------------------
	.section	.text._ZN2at6native29vectorized_elementwise_kernelILi8ENS0_10AbsFunctorIhEESt5arrayIPcLm2EEEEviT0_T1_,"ax",@progbits
	.align	128
        .global         _ZN2at6native29vectorized_elementwise_kernelILi8ENS0_10AbsFunctorIhEESt5arrayIPcLm2EEEEviT0_T1_
        .type           _ZN2at6native29vectorized_elementwise_kernelILi8ENS0_10AbsFunctorIhEESt5arrayIPcLm2EEEEviT0_T1_,@function
        .size           _ZN2at6native29vectorized_elementwise_kernelILi8ENS0_10AbsFunctorIhEESt5arrayIPcLm2EEEEviT0_T1_,(.L_x_5971 - _ZN2at6native29vectorized_elementwise_kernelILi8ENS0_10AbsFunctorIhEESt5arrayIPcLm2EEEEviT0_T1_)
        .other          _ZN2at6native29vectorized_elementwise_kernelILi8ENS0_10AbsFunctorIhEESt5arrayIPcLm2EEEEviT0_T1_,@"STO_CUDA_ENTRY STV_DEFAULT"
_ZN2at6native29vectorized_elementwise_kernelILi8ENS0_10AbsFunctorIhEESt5arrayIPcLm2EEEEviT0_T1_:
.text._ZN2at6native29vectorized_elementwise_kernelILi8ENS0_10AbsFunctorIhEESt5arrayIPcLm2EEEEviT0_T1_:
        /* <DEDUP_REMOVED lines=18> */
[----:B------:R-:W-:Y:S02]  /*0120*/  UIADD3.X UR6, URZ, UR7, URZ, UP0, !UPT ;  /* 0x000000073f067290 */ /* 0x000fe400087fe43f */
[----:B------:R-:W-:-:S04]  /*0130*/  IMAD.U32 R4, RZ, RZ, UR5 ;  /* 0x00000005ff047e24 */ /* 0x000fc8000f8e00ff */
[----:B------:R-:W-:Y:S02]  /*0140*/  IMAD.U32 R5, RZ, RZ, UR6 ;  /* 0x00000006ff057e24 */ /* 0x000fe4000f8e00ff */
[----:B------:R-:W-:-:S05]  /*0150*/  IMAD.WIDE R4, R7, 0x8, R4 ;  /* 0x0000000807047825 */ /* 0x000fca00078e0204 */
[----:B--2---:R-:W-:Y:S01]  /*0160*/  STG.E.64 desc[UR8][R4.64], R2 ;  /* 0x0000000204007986 */ /* 0x004fe2000c101b08 */
[----:B------:R-:W-:Y:S05]  /*0170*/  EXIT ;  /* 0x000000000000794d */ /* 0x000fea0003800000 */
.L_x_5893:
        /* <DEDUP_REMOVED lines=89> */
.L_x_5896:
        /* <DEDUP_REMOVED lines=8> */
.L_x_5897:
        /* <DEDUP_REMOVED lines=8> */
.L_x_5898:
        /* <DEDUP_REMOVED lines=9> */
.L_x_5899:
[----:B------:R-:W-:Y:S05]  /*08a0*/  BSYNC B1 ;  /* 0x0000000000017941 */ /* 0x000fea0003800000 */
.L_x_5895:
[----:B------:R-:W-:-:S13]  /*08b0*/  ISETP.GE.AND P0, PT, R15, R0, PT ;  /* 0x000000000f00720c */ /* 0x000fda0003f06270 */
[----:B------:R-:W3:Y:S01]  /*08c0*/  @!P0 LDC.64 R4, c[0x0][0x218] ;  /* 0x00008600ff048b82 */ /* 0x000ee20000000a00 */
[C---:B012---:R-:W-:Y:S02]  /*08d0*/  @!P0 VIADD R3, R15.reuse, UR4 ;  /* 0x000000040f038c36 */ /* 0x047fe40008000000 */
[----:B------:R-:W-:-:S03]  /*08e0*/  @!P0 VIADD R15, R15, 0x80 ;  /* 0x000000800f0f8836 */ /* 0x000fc60000000000 */
[----:B---3--:R-:W-:-:S04]  /*08f0*/  @!P0 IADD3 R2, P1, R3, R4, RZ ;  /* 0x0000000403028210 */ /* 0x008fc80007f3e0ff */
[----:B------:R-:W-:-:S05]  /*0900*/  @!P0 IADD3.X R3, RZ, R5, RZ, P1, !PT ;  /* 0x00000005ff038210 */ /* 0x000fca0000ffe4ff */
[----:B------:R2:W-:Y:S04]  /*0910*/  @!P0 STG.E.U8 desc[UR8][R2.64], R11 ;  /* 0x0000000b02008986 */ /* 0x0005e8000c101108 */
.L_x_5900:
[----:B------:R-:W-:Y:S05]  /*0920*/  BSYNC B0 ;  /* 0x0000000000007941 */ /* 0x000fea0003800000 */
.L_x_5894:
        /* <DEDUP_REMOVED lines=9> */
.L_x_5901:
        /* <DEDUP_REMOVED lines=12> */
.L_x_5971:


//--------------------- .nv.global.init           --------------------------
	.section	.nv.global.init,"aw",@progbits
.nv.global.init:
	.type		$str$5,@object
	.size		$str$5,(__unnamed_1 - $str$5)
$str$5:
        /*0000*/ 	.byte	0x66, 0x61, 0x6c, 0x73, 0x65, 0x00
	.type		__unnamed_1,@object
	.size		__unnamed_1,(__unnamed_17 - __unnamed_1)
__unnamed_1:
        /*0006*/ 	.byte	0x66, 0x65, 0x74, 0x63, 0x68, 0x5f, 0x61, 0x6e, 0x64, 0x5f, 0x63, 0x61, 0x73, 0x74, 0x00
	.type		__unnamed_17,@object
	.size		__unnamed_17,(__unnamed_9 - __unnamed_17)
__unnamed_17:
        /*0015*/ 	.byte	0x66, 0x65, 0x74, 0x63, 0x68, 0x5f, 0x61, 0x6e, 0x64, 0x5f, 0x63, 0x61, 0x73, 0x74, 0x00
	.type		__unnamed_9,@object
	.size		__unnamed_9,(__unnamed_5 - __unnamed_9)
__unnamed_9:
        /*0024*/ 	.byte	0x66, 0x65, 0x74, 0x63, 0x68, 0x5f, 0x61, 0x6e, 0x64, 0x5f, 0x63, 0x61, 0x73, 0x74, 0x00
	.type		__unnamed_5,@object
	.size		__unnamed_5,(__unnamed_13 - __unnamed_5)
__unnamed_5:
        /*0033*/ 	.byte	0x66, 0x65, 0x74, 0x63, 0x68, 0x5f, 0x61, 0x6e, 0x64, 0x5f, 0x63, 0x61, 0x73, 0x74, 0x00
	.type		__unnamed_13,@object
	.size		__unnamed_13,(__unnamed_3 - __unnamed_13)
__unnamed_13:
        /*0042*/ 	.byte	0x66, 0x65, 0x74, 0x63, 0x68, 0x5f, 0x61, 0x6e, 0x64, 0x5f, 0x63, 0x61, 0x73, 0x74, 0x00
	.type		__unnamed_3,@object
	.size		__unnamed_3,(__unnamed_19 - __unnamed_3)
__unnamed_3:
        /*0051*/ 	.byte	0x66, 0x65, 0x74, 0x63, 0x68, 0x5f, 0x61, 0x6e, 0x64, 0x5f, 0x63, 0x61, 0x73, 0x74, 0x00
	.type		__unnamed_19,@object
	.size		__unnamed_19,(__unnamed_11 - __unnamed_19)
__unnamed_19:
        /*0060*/ 	.byte	0x66, 0x65, 0x74, 0x63, 0x68, 0x5f, 0x61, 0x6e, 0x64, 0x5f, 0x63, 0x61, 0x73, 0x74, 0x00
	.type		__unnamed_11,@object
	.size		__unnamed_11,(__unnamed_15 - __unnamed_11)
__unnamed_11:
        /*006f*/ 	.byte	0x66, 0x65, 0x74, 0x63, 0x68, 0x5f, 0x61, 0x6e, 0x64, 0x5f, 0x63, 0x61, 0x73, 0x74, 0x00
	.type		__unnamed_15,@object
	.size		__unnamed_15,(__unnamed_7 - __unnamed_15)
__unnamed_15:
        /*007e*/ 	.byte	0x66, 0x65, 0x74, 0x63, 0x68, 0x5f, 0x61, 0x6e, 0x64, 0x5f, 0x63, 0x61, 0x73, 0x74, 0x00
	.type		__unnamed_7,@object
	.size		__unnamed_7,(__unnamed_2 - __unnamed_7)
__unnamed_7:
        /*008d*/ 	.byte	0x66, 0x65, 0x74, 0x63, 0x68, 0x5f, 0x61, 0x6e, 0x64, 0x5f, 0x63, 0x61, 0x73, 0x74, 0x00
	.type		__unnamed_2,@object
	.size		__unnamed_2,(__unnamed_18 - __unnamed_2)
__unnamed_2:
        /*009c*/ 	.byte	0x63, 0x61, 0x73, 0x74, 0x5f, 0x61, 0x6e, 0x64, 0x5f, 0x73, 0x74, 0x6f, 0x72, 0x65, 0x00
	.type		__unnamed_18,@object
	.size		__unnamed_18,(__unnamed_10 - __unnamed_18)
__unnamed_18:
        /*00ab*/ 	.byte	0x63, 0x61, 0x73, 0x74, 0x5f, 0x61, 0x6e, 0x64, 0x5f, 0x73, 0x74, 0x6f, 0x72, 0x65, 0x00
	.type		__unnamed_10,@object
	.size		__unnamed_10,(__unnamed_6 - __unnamed_10)
__unnamed_10:
        /*00ba*/ 	.byte	0x63, 0x61, 0x73, 0x74, 0x5f, 0x61, 0x6e, 0x64, 0x5f, 0x73, 0x74, 0x6f, 0x72, 0x65, 0x00
	.type		__unnamed_6,@object
	.size		__unnamed_6,(__unnamed_14 - __unnamed_6)
__unnamed_6:
        /*00c9*/ 	.byte	0x63, 0x61, 0x73, 0x74, 0x5f, 0x61, 0x6e, 0x64, 0x5f, 0x73, 0x74, 0x6f, 0x72, 0x65, 0x00
	.type		__unnamed_14,@object
	.size		__unnamed_14,(__unnamed_4 - __unnamed_14)
__unnamed_14:
        /*00d8*/ 	.byte	0x63, 0x61, 0x73, 0x74, 0x5f, 0x61, 0x6e, 0x64, 0x5f, 0x73, 0x74, 0x6f, 0x72, 0x65, 0x00
	.type		__unnamed_4,@object
	.size		__unnamed_4,(__unnamed_20 - __unnamed_4)
__unnamed_4:
        /*00e7*/ 	.byte	0x63, 0x61, 0x73, 0x74, 0x5f, 0x61, 0x6e, 0x64, 0x5f, 0x73, 0x74, 0x6f, 0x72, 0x65, 0x00
	.type		__unnamed_20,@object
	.size		__unnamed_20,(__unnamed_12 - __unnamed_20)
__unnamed_20:
        /*00f6*/ 	.byte	0x63, 0x61, 0x73, 0x74, 0x5f, 0x61, 0x6e, 0x64, 0x5f, 0x73, 0x74, 0x6f, 0x72, 0x65, 0x00
	.type		__unnamed_12,@object
	.size		__unnamed_12,(__unnamed_16 - __unnamed_12)
__unnamed_12:
        /*0105*/ 	.byte	0x63, 0x61, 0x73, 0x74, 0x5f, 0x61, 0x6e, 0x64, 0x5f, 0x73, 0x74, 0x6f, 0x72, 0x65, 0x00
	.type		__unnamed_16,@object
	.size		__unnamed_16,(__unnamed_8 - __unnamed_16)
__unnamed_16:
        /*0114*/ 	.byte	0x63, 0x61, 0x73, 0x74, 0x5f, 0x61, 0x6e, 0x64, 0x5f, 0x73, 0x74, 0x6f, 0x72, 0x65, 0x00
	.type		__unnamed_8,@object
	.size		__unnamed_8,($str$6 - __unnamed_8)
__unnamed_8:
        /*0123*/ 	.byte	0x63, 0x61, 0x73, 0x74, 0x5f, 0x61, 0x6e, 0x64, 0x5f, 0x73, 0x74, 0x6f, 0x72, 0x65, 0x00
	.type		$str$6,@object
	.size		$str$6,(.L_49 - $str$6)
$str$6:
        /*0132*/ 	.byte	0x2f, 0x72, 0x6f, 0x6f, 0x74, 0x2f, 0x2e, 0x70, 0x79, 0x65, 0x6e, 0x76, 0x2f, 0x76, 0x65, 0x72
        /*0142*/ 	.byte	0x73, 0x69, 0x6f, 0x6e, 0x73, 0x2f, 0x33, 0x2e, 0x31, 0x33, 0x2e, 0x31, 0x32, 0x2f, 0x6c, 0x69
        /*0152*/ 	.byte	0x62, 0x2f, 0x70, 0x79, 0x74, 0x68, 0x6f, 0x6e, 0x33, 0x2e, 0x31, 0x33, 0x2f, 0x73, 0x69, 0x74
        /*0162*/ 	.byte	0x65, 0x2d, 0x70, 0x61, 0x63, 0x6b, 0x61, 0x67, 0x65, 0x73, 0x2f, 0x74, 0x6f, 0x72, 0x63, 0x68
        /*0172*/ 	.byte	0x2f, 0x69, 0x6e, 0x63, 0x6c, 0x75, 0x64, 0x65, 0x2f, 0x63, 0x31, 0x30, 0x2f, 0x63, 0x6f, 0x72
        /*0182*/ 	.byte	0x65, 0x2f, 0x44, 0x79, 0x6e, 0x61, 0x6d, 0x69, 0x63, 0x43, 0x61, 0x73, 0x74, 0x2e, 0x68, 0x00
.L_49:


//--------------------- .nv.shared.reserved.0     --------------------------
	.section	.nv.shared.reserved.0,"aw",@nobits
	.weak		__nv_reservedSMEM_offset_0_alias
	.size		__nv_reservedSMEM_offset_0_alias, 0, 0
	.other		__nv_reservedSMEM_offset_0_alias,@"STO_CUDA_RESERVED_SHARED STV_DEFAULT"
__nv_reservedSMEM_offset_0_alias:
	.zero		0


//--------------------- .nv.global                --------------------------
	.section	.nv.global,"aw",@nobits
.nv.global:
	.type		_ZN43_INTERNAL_73428b55_12_AbsKernel_cu_200199c64cuda3std3__48in_placeE,@object
	.size		_ZN43_INTERNAL_73428b55_12_AbsKernel_cu_200199c64cuda3std3__48in_placeE,(_ZN43_INTERNAL_73428b55_12_AbsKernel_cu_200199c64cuda3std6ranges3__45__cpo8distanceE - _ZN43_INTERNAL_73428b55_12_AbsKernel_cu_200199c64cuda3std3__48in_placeE)
_ZN43_INTERNAL_73428b55_12_AbsKernel_cu_200199c64cuda3std3__48in_placeE:
	.zero		1
	.type		_ZN43_INTERNAL_73428b55_12_AbsKernel_cu_200199c64cuda3std6ranges3__45__cpo8distanceE,@object
	.size		_ZN43_INTERNAL_73428b55_12_AbsKernel_cu_200199c64cuda3std6ranges3__45__cpo8distanceE,(_ZN43_INTERNAL_73428b55_12_AbsKernel_cu_200199c64cuda3std3__45__cpo6cbeginE - _ZN43_INTERNAL_73428b55_12_AbsKernel_cu_200199c64cuda3std6ranges3__45__cpo8distanceE)
_ZN43_INTERNAL_73428b55_12_AbsKernel_cu_200199c64cuda3std6ranges3__45__cpo8distanceE:
	.zero		1
	.type		_ZN43_INTERNAL_73428b55_12_AbsKernel_cu_200199c64cuda3std3__45__cpo6cbeginE,@object
	.size		_ZN43_INTERNAL_73428b55_12_AbsKernel_cu_200199c64cuda3std3__45__cpo6cbeginE,(_ZN43_INTERNAL_73428b55_12_AbsKernel_cu_200199c64cuda3std6ranges3__45__cpo7advanceE - _ZN43_INTERNAL_73428b55_12_AbsKernel_cu_200199c64cuda3std3__45__cpo6cbeginE)
_ZN43_INTERNAL_73428b55_12_AbsKernel_cu_200199c64cuda3std3__45__cpo6cbeginE:
	.zero		1
	.type		_ZN43_INTERNAL_73428b55_12_AbsKernel_cu_200199c64cuda3std6ranges3__45__cpo7advanceE,@object
	.size		_ZN43_INTERNAL_73428b55_12_AbsKernel_cu_200199c64cuda3std6ranges3__45__cpo7advanceE,(_ZN43_INTERNAL_73428b55_12_AbsKernel_cu_200199c64cuda3std3__45__cpo7crbeginE - _ZN43_INTERNAL_73428b55_12_AbsKernel_cu_200199c64cuda3std6ranges3__45__cpo7advanceE)
_ZN43_INTERNAL_73428b55_12_AbsKernel_cu_200199c64cuda3std6ranges3__45__cpo7advanceE:
	.zero		1
	.type		_ZN43_INTERNAL_73428b55_12_AbsKernel_cu_200199c64cuda3std3__45__cpo7crbeginE,@object
	.size		_ZN43_INTERNAL_73428b55_12_AbsKernel_cu_200199c64cuda3std3__45__cpo7crbeginE,(_ZN43_INTERNAL_73428b55_12_AbsKernel_cu_200199c64cuda3std6ranges3__45__cpo4dataE - _ZN43_INTERNAL_73428b55_12_AbsKernel_cu_200199c64cuda3std3__45__cpo7crbeginE)
_ZN43_INTERNAL_73428b55_12_AbsKernel_cu_200199c64cuda3std3__45__cpo7crbeginE:
	.zero		1
	.type		_ZN43_INTERNAL_73428b55_12_AbsKernel_cu_200199c64cuda3std6ranges3__45__cpo4dataE,@object
	.size		_ZN43_INTERNAL_73428b55_12_AbsKernel_cu_200199c64cuda3std6ranges3__45__cpo4dataE,(_ZN43_INTERNAL_73428b55_12_AbsKernel_cu_200199c64cuda3std6ranges3__45__cpo5beginE - _ZN43_INTERNAL_73428b55_12_AbsKernel_cu_200199c64cuda3std6ranges3__45__cpo4dataE)
_ZN43_INTERNAL_73428b55_12_AbsKernel_cu_200199c64cuda3std6ranges3__45__cpo4dataE:
	.zero		1
	.type		_ZN43_INTERNAL_73428b55_12_AbsKernel_cu_200199c64cuda3std6ranges3__45__cpo5beginE,@object
	.size		_ZN43_INTERNAL_73428b55_12_AbsKernel_cu_200199c64cuda3std6ranges3__45__cpo5beginE,(_ZN43_INTERNAL_73428b55_12_AbsKernel_cu_200199c64cuda3std3__445_GLOBAL__N__73428b55_12_AbsKernel_cu_200199c66ignoreE - _ZN43_INTERNAL_73428b55_12_AbsKernel_cu_200199c64cuda3std6ranges3__45__cpo5beginE)
_ZN43_INTERNAL_73428b55_12_AbsKernel_cu_200199c64cuda3std6ranges3__45__cpo5beginE:
	.zero		1
	.type		_ZN43_INTERNAL_73428b55_12_AbsKernel_cu_200199c64cuda3std3__445_GLOBAL__N__73428b55_12_AbsKernel_cu_200199c66ignoreE,@object
	.size		_ZN43_INTERNAL_73428b55_12_AbsKernel_cu_200199c64cuda3std3__445_GLOBAL__N__73428b55_12_AbsKernel_cu_200199c66ignoreE,(_ZN43_INTERNAL_73428b55_12_AbsKernel_cu_200199c64cuda3std6ranges3__45__cpo4sizeE - _ZN43_INTERNAL_73428b55_12_AbsKernel_cu_200199c64cuda3std3__445_GLOBAL__N__73428b55_12_AbsKernel_cu_200199c66ignoreE)
_ZN43_INTERNAL_73428b55_12_AbsKernel_cu_200199c64cuda3std3__445_GLOBAL__N__73428b55_12_AbsKernel_cu_200199c66ignoreE:
	.zero		1
	.type		_ZN43_INTERNAL_73428b55_12_AbsKernel_cu_200199c64cuda3std6ranges3__45__cpo4sizeE,@object
	.size		_ZN43_INTERNAL_73428b55_12_AbsKernel_cu_200199c64cuda3std6ranges3__45__cpo4sizeE,(_ZN43_INTERNAL_73428b55_12_AbsKernel_cu_200199c64cuda3std3__45__cpo5beginE - _ZN43_INTERNAL_73428b55_12_AbsKernel_cu_200199c64cuda3std6ranges3__45__cpo4sizeE)
_ZN43_INTERNAL_73428b55_12_AbsKernel_cu_200199c64cuda3std6ranges3__45__cpo4sizeE:
	.zero		1
	.type		_ZN43_INTERNAL_73428b55_12_AbsKernel_cu_200199c64cuda3std3__45__cpo5beginE,@object
	.size		_ZN43_INTERNAL_73428b55_12_AbsKernel_cu_200199c64cuda3std3__45__cpo5beginE,(_ZN43_INTERNAL_73428b55_12_AbsKernel_cu_200199c64cuda3std6ranges3__45__cpo6cbeginE - _ZN43_INTERNAL_73428b55_12_AbsKernel_cu_200199c64cuda3std3__45__cpo5beginE)
_ZN43_INTERNAL_73428b55_12_AbsKernel_cu_200199c64cuda3std3__45__cpo5beginE:
	.zero		1
	.type		_ZN43_INTERNAL_73428b55_12_AbsKernel_cu_200199c64cuda3std6ranges3__45__cpo6cbeginE,@object
	.size		_ZN43_INTERNAL_73428b55_12_AbsKernel_cu_200199c64cuda3std6ranges3__45__cpo6cbeginE,(_ZN43_INTERNAL_73428b55_12_AbsKernel_cu_200199c64cuda3std3__45__cpo6rbeginE - _ZN43_INTERNAL_73428b55_12_AbsKernel_cu_200199c64cuda3std6ranges3__45__cpo6cbeginE)
_ZN43_INTERNAL_73428b55_12_AbsKernel_cu_200199c64cuda3std6ranges3__45__cpo6cbeginE:
	.zero		1
	.type		_ZN43_INTERNAL_73428b55_12_AbsKernel_cu_200199c64cuda3std3__45__cpo6rbeginE,@object
	.size		_ZN43_INTERNAL_73428b55_12_AbsKernel_cu_200199c64cuda3std3__45__cpo6rbeginE,(_ZN43_INTERNAL_73428b55_12_AbsKernel_cu_200199c64cuda3std6ranges3__45__cpo4nextE - _ZN43_INTERNAL_73428b55_12_AbsKernel_cu_200199c64cuda3std3__45__cpo6rbeginE)
_ZN43_INTERNAL_73428b55_12_AbsKernel_cu_200199c64cuda3std3__45__cpo6rbeginE:
	.zero		1
	.type		_ZN43_INTERNAL_73428b55_12_AbsKernel_cu_200199c64cuda3std6ranges3__45__cpo4nextE,@object
	.size		_ZN43_INTERNAL_73428b55_12_AbsKernel_cu_200199c64cuda3std6ranges3__45__cpo4nextE,(_ZN43_INTERNAL_73428b55_12_AbsKernel_cu_200199c64cuda3std6ranges3__45__cpo4swapE - _ZN43_INTERNAL_73428b55_12_AbsKernel_cu_200199c64cuda3std6ranges3__45__cpo4nextE)
_ZN43_INTERNAL_73428b55_12_AbsKernel_cu_200199c64cuda3std6ranges3__45__cpo4nextE:
	.zero		1
	.type		_ZN43_INTERNAL_73428b55_12_AbsKernel_cu_200199c64cuda3std6ranges3__45__cpo4swapE,@object
	.size		_ZN43_INTERNAL_73428b55_12_AbsKernel_cu_200199c64cuda3std6ranges3__45__cpo4swapE,(_ZN43_INTERNAL_73428b55_12_AbsKernel_cu_200199c64cuda3std3__420unreachable_sentinelE - _ZN43_INTERNAL_73428b55_12_AbsKernel_cu_200199c64cuda3std6ranges3__45__cpo4swapE)
_ZN43_INTERNAL_73428b55_12_AbsKernel_cu_200199c64cuda3std6ranges3__45__cpo4swapE:
	.zero		1
	.type		_ZN43_INTERNAL_73428b55_12_AbsKernel_cu_200199c64cuda3std3__420unreachable_sentinelE,@object
	.size		_ZN43_INTERNAL_73428b55_12_AbsKernel_cu_200199c64cuda3std3__420unreachable_sentinelE,(_ZN43_INTERNAL_73428b55_12_AbsKernel_cu_200199c66thrust23THRUST_300001_SM_900_NS6system6detail10sequential3seqE - _ZN43_INTERNAL_73428b55_12_AbsKernel_cu_200199c64cuda3std3__420unreachable_sentinelE)
_ZN43_INTERNAL_73428b55_12_AbsKernel_cu_200199c64cuda3std3__420unreachable_sentinelE:
	.zero		1
	.type		_ZN43_INTERNAL_73428b55_12_AbsKernel_cu_200199c66thrust23THRUST_300001_SM_900_NS6system6detail10sequential3seqE,@object
	.size		_ZN43_INTERNAL_73428b55_12_AbsKernel_cu_200199c66thrust23THRUST_300001_SM_900_NS6system6detail10sequential3seqE,(_ZN43_INTERNAL_73428b55_12_AbsKernel_cu_200199c64cuda3std3__45__cpo4cendE - _ZN43_INTERNAL_73428b55_12_AbsKernel_cu_200199c66thrust23THRUST_300001_SM_900_NS6system6detail10sequential3seqE)
_ZN43_INTERNAL_73428b55_12_AbsKernel_cu_200199c66thrust23THRUST_300001_SM_900_NS6system6detail10sequential3seqE:
	.zero		1
	.type		_ZN43_INTERNAL_73428b55_12_AbsKernel_cu_200199c64cuda3std3__45__cpo4cendE,@object
	.size		_ZN43_INTERNAL_73428b55_12_AbsKernel_cu_200199c64cuda3std3__45__cpo4cendE,(_ZN43_INTERNAL_73428b55_12_AbsKernel_cu_200199c64cuda3std6ranges3__45__cpo9iter_swapE - _ZN43_INTERNAL_73428b55_12_AbsKernel_cu_200199c64cuda3std3__45__cpo4cendE)
_ZN43_INTERNAL_73428b55_12_AbsKernel_cu_200199c64cuda3std3__45__cpo4cendE:
	.zero		1
	.type		_ZN43_INTERNAL_73428b55_12_AbsKernel_cu_200199c64cuda3std6ranges3__45__cpo9iter_swapE,@object
	.size		_ZN43_INTERNAL_73428b55_12_AbsKernel_cu_200199c64cuda3std6ranges3__45__cpo9iter_swapE,(_ZN43_INTERNAL_73428b55_12_AbsKernel_cu_200199c64cuda3std3__45__cpo5crendE - _ZN43_INTERNAL_73428b55_12_AbsKernel_cu_200199c64cuda3std6ranges3__45__cpo9iter_swapE)
_ZN43_INTERNAL_73428b55_12_AbsKernel_cu_200199c64cuda3std6ranges3__45__cpo9iter_swapE:
	.zero		1
	.type		_ZN43_INTERNAL_73428b55_12_AbsKernel_cu_200199c64cuda3std3__45__cpo5crendE,@object
	.size		_ZN43_INTERNAL_73428b55_12_AbsKernel_cu_200199c64cuda3std3__45__cpo5crendE,(_ZN43_INTERNAL_73428b55_12_AbsKernel_cu_200199c64cuda3std6ranges3__45__cpo5cdataE - _ZN43_INTERNAL_73428b55_12_AbsKernel_cu_200199c64cuda3std3__45__cpo5crendE)
_ZN43_INTERNAL_73428b55_12_AbsKernel_cu_200199c64cuda3std3__45__cpo5crendE:
	.zero		1
	.type		_ZN43_INTERNAL_73428b55_12_AbsKernel_cu_200199c64cuda3std6ranges3__45__cpo5cdataE,@object
	.size		_ZN43_INTERNAL_73428b55_12_AbsKernel_cu_200199c64cuda3std6ranges3__45__cpo5cdataE,(_ZN43_INTERNAL_73428b55_12_AbsKernel_cu_200199c64cuda3std6ranges3__45__cpo3endE - _ZN43_INTERNAL_73428b55_12_AbsKernel_cu_200199c64cuda3std6ranges3__45__cpo5cdataE)
_ZN43_INTERNAL_73428b55_12_AbsKernel_cu_200199c64cuda3std6ranges3__45__cpo5cdataE:
	.zero		1
	.type		_ZN43_INTERNAL_73428b55_12_AbsKernel_cu_200199c64cuda3std6ranges3__45__cpo3endE,@object
	.size		_ZN43_INTERNAL_73428b55_12_AbsKernel_cu_200199c64cuda3std6ranges3__45__cpo3endE,(_ZN43_INTERNAL_73428b55_12_AbsKernel_cu_200199c64cuda3std3__419piecewise_constructE - _ZN43_INTERNAL_73428b55_12_AbsKernel_cu_200199c64cuda3std6ranges3__45__cpo3endE)
_ZN43_INTERNAL_73428b55_12_AbsKernel_cu_200199c64cuda3std6ranges3__45__cpo3endE:
	.zero		1
	.type		_ZN43_INTERNAL_73428b55_12_AbsKernel_cu_200199c64cuda3std3__419piecewise_constructE,@object
	.size		_ZN43_INTERNAL_73428b55_12_AbsKernel_cu_200199c64cuda3std3__419piecewise_constructE,(_ZN43_INTERNAL_73428b55_12_AbsKernel_cu_200199c64cuda3std6ranges3__45__cpo5ssizeE - _ZN43_INTERNAL_73428b55_12_AbsKernel_cu_200199c64cuda3std3__419piecewise_constructE)
_ZN43_INTERNAL_73428b55_12_AbsKernel_cu_200199c64cuda3std3__419piecewise_constructE:
	.zero		1
	.type		_ZN43_INTERNAL_73428b55_12_AbsKernel_cu_200199c64cuda3std6ranges3__45__cpo5ssizeE,@object
	.size		_ZN43_INTERNAL_73428b55_12_AbsKernel_cu_200199c64cuda3std6ranges3__45__cpo5ssizeE,(_ZN43_INTERNAL_73428b55_12_AbsKernel_cu_200199c64cuda3std3__45__cpo3endE - _ZN43_INTERNAL_73428b55_12_AbsKernel_cu_200199c64cuda3std6ranges3__45__cpo5ssizeE)
_ZN43_INTERNAL_73428b55_12_AbsKernel_cu_200199c64cuda3std6ranges3__45__cpo5ssizeE:
	.zero		1
	.type		_ZN43_INTERNAL_73428b55_12_AbsKernel_cu_200199c64cuda3std3__45__cpo3endE,@object
	.size		_ZN43_INTERNAL_73428b55_12_AbsKernel_cu_200199c64cuda3std3__45__cpo3endE,(_ZN43_INTERNAL_73428b55_12_AbsKernel_cu_200199c64cuda3std6ranges3__45__cpo4cendE - _ZN43_INTERNAL_73428b55_12_AbsKernel_cu_200199c64cuda3std3__45__cpo3endE)
_ZN43_INTERNAL_73428b55_12_AbsKernel_cu_200199c64cuda3std3__45__cpo3endE:
	.zero		1
	.type		_ZN43_INTERNAL_73428b55_12_AbsKernel_cu_200199c64cuda3std6ranges3__45__cpo4cendE,@object
	.size		_ZN43_INTERNAL_73428b55_12_AbsKernel_cu_200199c64cuda3std6ranges3__45__cpo4cendE,(_ZN43_INTERNAL_73428b55_12_AbsKernel_cu_200199c64cuda3std3__45__cpo4rendE - _ZN43_INTERNAL_73428b55_12_AbsKernel_cu_200199c64cuda3std6ranges3__45__cpo4cendE)
_ZN43_INTERNAL_73428b55_12_AbsKernel_cu_200199c64cuda3std6ranges3__45__cpo4cendE:
	.zero		1
	.type		_ZN43_INTERNAL_73428b55_12_AbsKernel_cu_200199c64cuda3std3__45__cpo4rendE,@object
	.size		_ZN43_INTERNAL_73428b55_12_AbsKernel_cu_200199c64cuda3std3__45__cpo4rendE,(_ZN43_INTERNAL_73428b55_12_AbsKernel_cu_200199c64cuda3std6ranges3__45__cpo4prevE - _ZN43_INTERNAL_73428b55_12_AbsKernel_cu_200199c64cuda3std3__45__cpo4rendE)
_ZN43_INTERNAL_73428b55_12_AbsKernel_cu_200199c64cuda3std3__45__cpo4rendE:
	.zero		1
	.type		_ZN43_INTERNAL_73428b55_12_AbsKernel_cu_200199c64cuda3std6ranges3__45__cpo4prevE,@object
	.size		_ZN43_INTERNAL_73428b55_12_AbsKernel_cu_200199c64cuda3std6ranges3__45__cpo4prevE,(_ZN43_INTERNAL_73428b55_12_AbsKernel_cu_200199c64cuda3std6ranges3__45__cpo9iter_moveE - _ZN43_INTERNAL_73428b55_12_AbsKernel_cu_200199c64cuda3std6ranges3__45__cpo4prevE)
_ZN43_INTERNAL_73428b55_12_AbsKernel_cu_200199c64cuda3std6ranges3__45__cpo4prevE:
	.zero		1
	.type		_ZN43_INTERNAL_73428b55_12_AbsKernel_cu_200199c64cuda3std6ranges3__45__cpo9iter_moveE,@object
	.size		_ZN43_INTERNAL_73428b55_12_AbsKernel_cu_200199c64cuda3std6ranges3__45__cpo9iter_moveE,(.L_33 - _ZN43_INTERNAL_73428b55_12_AbsKernel_cu_200199c64cuda3std6ranges3__45__cpo9iter_moveE)
_ZN43_INTERNAL_73428b55_12_AbsKernel_cu_200199c64cuda3std6ranges3__45__cpo9iter_moveE:
	.zero		1
.L_33:


//--------------------- .nv.constant0._ZN2at6native18elementwise_kernelILi128ELi4EZNS0_15gpu_kernel_implINS0_10AbsFunctorIbEEEEvRNS_18TensorIteratorBaseERKT_EUliE_EEviT1_ --------------------------
	.section	.nv.constant0._ZN2at6native18elementwise_kernelILi128ELi4EZNS0_15gpu_kernel_implINS0_10AbsFunctorIbEEEEvRNS_18TensorIteratorBaseERKT_EUliE_EEviT1_,"a",@progbits
	.sectionflags	@""
	.align	4
.nv.constant0._ZN2at6native18elementwise_kernelILi128ELi4EZNS0_15gpu_kernel_implINS0_10AbsFunctorIbEEEEvRNS_18TensorIteratorBaseERKT_EUliE_EEviT1_:
	.zero		1072


//--------------------- .nv.constant0._ZN2at6native27unrolled_elementwise_kernelINS0_10AbsFunctorIbEESt5arrayIPcLm2EELi4E23TrivialOffsetCalculatorILi1EjES8_NS0_6memory12LoadWithCastILi1EEENS9_13StoreWithCastILi1EEEEEviT_T0_T2_T3_T4_T5_ --------------------------
	.section	.nv.constant0._ZN2at6native27unrolled_elementwise_kernelINS0_10AbsFunctorIbEESt5arrayIPcLm2EELi4E23TrivialOffsetCalculatorILi1EjES8_NS0_6memory12LoadWithCastILi1EEENS9_13StoreWithCastILi1EEEEEviT_T0_T2_T3_T4_T5_,"a",@progbits
	.sectionflags	@""
	.align	4
.nv.constant0._ZN2at6native27unrolled_elementwise_kernelINS0_10AbsFunctorIbEESt5arrayIPcLm2EELi4E23TrivialOffsetCalculatorILi1EjES8_NS0_6memory12LoadWithCastILi1EEENS9_13StoreWithCastILi1EEEEEviT_T0_T2_T3_T4_T5_:
	.zero		572


//--------------------- .nv.constant0._ZN2at6native18elementwise_kernelILi128ELi4EZNS0_22gpu_kernel_impl_nocastINS0_10AbsFunctorIbEEEEvRNS_18TensorIteratorBaseERKT_EUliE_EEviT1_ --------------------------
	.section	.nv.constant0._ZN2at6native18elementwise_kernelILi128ELi4EZNS0_22gpu_kernel_impl_nocastINS0_10AbsFunctorIbEEEEvRNS_18TensorIteratorBaseERKT_EUliE_EEviT1_,"a",@progbits
	.sectionflags	@""
	.align	4
.nv.constant0._ZN2at6native18elementwise_kernelILi128ELi4EZNS0_22gpu_kernel_impl_nocastINS0_10AbsFunctorIbEEEEvRNS_18TensorIteratorBaseERKT_EUliE_EEviT1_:
	.zero		1072


//--------------------- .nv.constant0._ZN2at6native27unrolled_elementwise_kernelINS0_10AbsFunctorIbEESt5arrayIPcLm2EELi4E23TrivialOffsetCalculatorILi1EjES8_NS0_6memory15LoadWithoutCastENS9_16StoreWithoutCastEEEviT_T0_T2_T3_T4_T5_ --------------------------
	.section	.nv.constant0._ZN2at6native27unrolled_elementwise_kernelINS0_10AbsFunctorIbEESt5arrayIPcLm2EELi4E23TrivialOffsetCalculatorILi1EjES8_NS0_6memory15LoadWithoutCastENS9_16StoreWithoutCastEEEviT_T0_T2_T3_T4_T5_,"a",@progbits
	.sectionflags	@""
	.align	4
.nv.constant0._ZN2at6native27unrolled_elementwise_kernelINS0_10AbsFunctorIbEESt5arrayIPcLm2EELi4E23TrivialOffsetCalculatorILi1EjES8_NS0_6memory15LoadWithoutCastENS9_16StoreWithoutCastEEEviT_T0_T2_T3_T4_T5_:
	.zero		556


//--------------------- .nv.constant0._ZN2at6native29vectorized_elementwise_kernelILi2ENS0_10AbsFunctorIbEESt5arrayIPcLm2EEEEviT0_T1_ --------------------------
	.section	.nv.constant0._ZN2at6native29vectorized_elementwise_kernelILi2ENS0_10AbsFunctorIbEESt5arrayIPcLm2EEEEviT0_T1_,"a",@progbits
	.sectionflags	@""
	.align	4
.nv.constant0._ZN2at6native29vectorized_elementwise_kernelILi2ENS0_10AbsFunctorIbEESt5arrayIPcLm2EEEEviT0_T1_:
	.zero		552


//--------------------- .nv.constant0._ZN2at6native29vectorized_elementwise_kernelILi4ENS0_10AbsFunctorIbEESt5arrayIPcLm2EEEEviT0_T1_ --------------------------
	.section	.nv.constant0._ZN2at6native29vectorized_elementwise_kernelILi4ENS0_10AbsFunctorIbEESt5arrayIPcLm2EEEEviT0_T1_,"a",@progbits
	.sectionflags	@""
	.align	4
.nv.constant0._ZN2at6native29vectorized_elementwise_kernelILi4ENS0_10AbsFunctorIbEESt5arrayIPcLm2EEEEviT0_T1_:
	.zero		552


//--------------------- .nv.constant0._ZN2at6native29vectorized_elementwise_kernelILi8ENS0_10AbsFunctorIbEESt5arrayIPcLm2EEEEviT0_T1_ --------------------------
	.section	.nv.constant0._ZN2at6native29vectorized_elementwise_kernelILi8ENS0_10AbsFunctorIbEESt5arrayIPcLm2EEEEviT0_T1_,"a",@progbits
	.sectionflags	@""
	.align	4
.nv.constant0._ZN2at6native29vectorized_elementwise_kernelILi8ENS0_10AbsFunctorIbEESt5arrayIPcLm2EEEEviT0_T1_:
	.zero		552


//--------------------- .nv.constant0._ZN2at6native18elementwise_kernelILi128ELi4EZNS0_15gpu_kernel_implINS0_10AbsFunctorIN3c108BFloat16EEEEEvRNS_18TensorIteratorBaseERKT_EUliE_EEviT1_ --------------------------
	.section	.nv.constant0._ZN2at6native18elementwise_kernelILi128ELi4EZNS0_15gpu_kernel_implINS0_10AbsFunctorIN3c108BFloat16EEEEEvRNS_18TensorIteratorBaseERKT_EUliE_EEviT1_,"a",@progbits
	.sectionflags	@""
	.align	4
.nv.constant0._ZN2at6native18elementwise_kernelILi128ELi4EZNS0_15gpu_kernel_implINS0_10AbsFunctorIN3c108BFloat16EEEEEvRNS_18TensorIteratorBaseERKT_EUliE_EEviT1_:
	.zero		1072


//--------------------- .nv.constant0._ZN2at6native27unrolled_elementwise_kernelINS0_10AbsFunctorIN3c108BFloat16EEESt5arrayIPcLm2EELi4E23TrivialOffsetCalculatorILi1EjESA_NS0_6memory12LoadWithCastILi1EEENSB_13StoreWithCastILi1EEEEEviT_T0_T2_T3_T4_T5_ --------------------------
	.section	.nv.constant0._ZN2at6native27unrolled_elementwise_kernelINS0_10AbsFunctorIN3c108BFloat16EEESt5arrayIPcLm2EELi4E23TrivialOffsetCalculatorILi1EjESA_NS0_6memory12LoadWithCastILi1EEENSB_13StoreWithCastILi1EEEEEviT_T0_T2_T3_T4_T5_,"a",@progbits
	.sectionflags	@""
	.align	4
.nv.constant0._ZN2at6native27unrolled_elementwise_kernelINS0_10AbsFunctorIN3c108BFloat16EEESt5arrayIPcLm2EELi4E23TrivialOffsetCalculatorILi1EjESA_NS0_6memory12LoadWithCastILi1EEENSB_13StoreWithCastILi1EEEEEviT_T0_T2_T3_T4_T5_:
	.zero		572


//--------------------- .nv.constant0._ZN2at6native18elementwise_kernelILi128ELi4EZNS0_22gpu_kernel_impl_nocastINS0_10AbsFunctorIN3c108BFloat16EEEEEvRNS_18TensorIteratorBaseERKT_EUliE_EEviT1_ --------------------------
	.section	.nv.constant0._ZN2at6native18elementwise_kernelILi128ELi4EZNS0_22gpu_kernel_impl_nocastINS0_10AbsFunctorIN3c108BFloat16EEEEEvRNS_18TensorIteratorBaseERKT_EUliE_EEviT1_,"a",@progbits
	.sectionflags	@""
	.align	4
.nv.constant0._ZN2at6native18elementwise_kernelILi128ELi4EZNS0_22gpu_kernel_impl_nocastINS0_10AbsFunctorIN3c108BFloat16EEEEEvRNS_18TensorIteratorBaseERKT_EUliE_EEviT1_:
	.zero		1072


//--------------------- .nv.constant0._ZN2at6native27unrolled_elementwise_kernelINS0_10AbsFunctorIN3c108BFloat16EEESt5arrayIPcLm2EELi4E23TrivialOffsetCalculatorILi1EjESA_NS0_6memory15LoadWithoutCastENSB_16StoreWithoutCastEEEviT_T0_T2_T3_T4_T5_ --------------------------
	.section	.nv.constant0._ZN2at6native27unrolled_elementwise_kernelINS0_10AbsFunctorIN3c108BFloat16EEESt5arrayIPcLm2EELi4E23TrivialOffsetCalculatorILi1EjESA_NS0_6memory15LoadWithoutCastENSB_16StoreWithoutCastEEEviT_T0_T2_T3_T4_T5_,"a",@progbits
	.sectionflags	@""
	.align	4
.nv.constant0._ZN2at6native27unrolled_elementwise_kernelINS0_10AbsFunctorIN3c108BFloat16EEESt5arrayIPcLm2EELi4E23TrivialOffsetCalculatorILi1EjESA_NS0_6memory15LoadWithoutCastENSB_16StoreWithoutCastEEEviT_T0_T2_T3_T4_T5_:
	.zero		556


//--------------------- .nv.constant0._ZN2at6native29vectorized_elementwise_kernelILi2ENS0_10AbsFunctorIN3c108BFloat16EEESt5arrayIPcLm2EEEEviT0_T1_ --------------------------
	.section	.nv.constant0._ZN2at6native29vectorized_elementwise_kernelILi2ENS0_10AbsFunctorIN3c108BFloat16EEESt5arrayIPcLm2EEEEviT0_T1_,"a",@progbits
	.sectionflags	@""
	.align	4
.nv.constant0._ZN2at6native29vectorized_elementwise_kernelILi2ENS0_10AbsFunctorIN3c108BFloat16EEESt5arrayIPcLm2EEEEviT0_T1_:
	.zero		552


//--------------------- .nv.constant0._ZN2at6native29vectorized_elementwise_kernelILi4ENS0_10AbsFunctorIN3c108BFloat16EEESt5arrayIPcLm2EEEEviT0_T1_ --------------------------
	.section	.nv.constant0._ZN2at6native29vectorized_elementwise_kernelILi4ENS0_10AbsFunctorIN3c108BFloat16EEESt5arrayIPcLm2EEEEviT0_T1_,"a",@progbits
	.sectionflags	@""
	.align	4
.nv.constant0._ZN2at6native29vectorized_elementwise_kernelILi4ENS0_10AbsFunctorIN3c108BFloat16EEESt5arrayIPcLm2EEEEviT0_T1_:
	.zero		552


//--------------------- .nv.constant0._ZN2at6native29vectorized_elementwise_kernelILi8ENS0_10AbsFunctorIN3c108BFloat16EEESt5arrayIPcLm2EEEEviT0_T1_ --------------------------
	.section	.nv.constant0._ZN2at6native29vectorized_elementwise_kernelILi8ENS0_10AbsFunctorIN3c108BFloat16EEESt5arrayIPcLm2EEEEviT0_T1_,"a",@progbits
	.sectionflags	@""
	.align	4
.nv.constant0._ZN2at6native29vectorized_elementwise_kernelILi8ENS0_10AbsFunctorIN3c108BFloat16EEESt5arrayIPcLm2EEEEviT0_T1_:
	.zero		552


//--------------------- .nv.constant0._ZN2at6native18elementwise_kernelILi128ELi4EZNS0_15gpu_kernel_implINS0_10AbsFunctorIN3c104HalfEEEEEvRNS_18TensorIteratorBaseERKT_EUliE_EEviT1_ --------------------------
	.section	.nv.constant0._ZN2at6native18elementwise_kernelILi128ELi4EZNS0_15gpu_kernel_implINS0_10AbsFunctorIN3c104HalfEEEEEvRNS_18TensorIteratorBaseERKT_EUliE_EEviT1_,"a",@progbits
	.sectionflags	@""
	.align	4
.nv.constant0._ZN2at6native18elementwise_kernelILi128ELi4EZNS0_15gpu_kernel_implINS0_10AbsFunctorIN3c104HalfEEEEEvRNS_18TensorIteratorBaseERKT_EUliE_EEviT1_:
	.zero		1072


//--------------------- .nv.constant0._ZN2at6native27unrolled_elementwise_kernelINS0_10AbsFunctorIN3c104HalfEEESt5arrayIPcLm2EELi4E23TrivialOffsetCalculatorILi1EjESA_NS0_6memory12LoadWithCastILi1EEENSB_13StoreWithCastILi1EEEEEviT_T0_T2_T3_T4_T5_ --------------------------
	.section	.nv.constant0._ZN2at6native27unrolled_elementwise_kernelINS0_10AbsFunctorIN3c104HalfEEESt5arrayIPcLm2EELi4E23TrivialOffsetCalculatorILi1EjESA_NS0_6memory12LoadWithCastILi1EEENSB_13StoreWithCastILi1EEEEEviT_T0_T2_T3_T4_T5_,"a",@progbits
	.sectionflags	@""
	.align	4
.nv.constant0._ZN2at6native27unrolled_elementwise_kernelINS0_10AbsFunctorIN3c104HalfEEESt5arrayIPcLm2EELi4E23TrivialOffsetCalculatorILi1EjESA_NS0_6memory12LoadWithCastILi1EEENSB_13StoreWithCastILi1EEEEEviT_T0_T2_T3_T4_T5_:
	.zero		572


//--------------------- .nv.constant0._ZN2at6native18elementwise_kernelILi128ELi4EZNS0_22gpu_kernel_impl_nocastINS0_10AbsFunctorIN3c104HalfEEEEEvRNS_18TensorIteratorBaseERKT_EUliE_EEviT1_ --------------------------
	.section	.nv.constant0._ZN2at6native18elementwise_kernelILi128ELi4EZNS0_22gpu_kernel_impl_nocastINS0_10AbsFunctorIN3c104HalfEEEEEvRNS_18TensorIteratorBaseERKT_EUliE_EEviT1_,"a",@progbits
	.sectionflags	@""
	.align	4
.nv.constant0._ZN2at6native18elementwise_kernelILi128ELi4EZNS0_22gpu_kernel_impl_nocastINS0_10AbsFunctorIN3c104HalfEEEEEvRNS_18TensorIteratorBaseERKT_EUliE_EEviT1_:
	.zero		1072


//--------------------- .nv.constant0._ZN2at6native27unrolled_elementwise_kernelINS0_10AbsFunctorIN3c104HalfEEESt5arrayIPcLm2EELi4E23TrivialOffsetCalculatorILi1EjESA_NS0_6memory15LoadWithoutCastENSB_16StoreWithoutCastEEEviT_T0_T2_T3_T4_T5_ --------------------------
	.section	.nv.constant0._ZN2at6native27unrolled_elementwise_kernelINS0_10AbsFunctorIN3c104HalfEEESt5arrayIPcLm2EELi4E23TrivialOffsetCalculatorILi1EjESA_NS0_6memory15LoadWithoutCastENSB_16StoreWithoutCastEEEviT_T0_T2_T3_T4_T5_,"a",@progbits
	.sectionflags	@""
	.align	4
.nv.constant0._ZN2at6native27unrolled_elementwise_kernelINS0_10AbsFunctorIN3c104HalfEEESt5arrayIPcLm2EELi4E23TrivialOffsetCalculatorILi1EjESA_NS0_6memory15LoadWithoutCastENSB_16StoreWithoutCastEEEviT_T0_T2_T3_T4_T5_:
	.zero		556


//--------------------- .nv.constant0._ZN2at6native29vectorized_elementwise_kernelILi2ENS0_10AbsFunctorIN3c104HalfEEESt5arrayIPcLm2EEEEviT0_T1_ --------------------------
	.section	.nv.constant0._ZN2at6native29vectorized_elementwise_kernelILi2ENS0_10AbsFunctorIN3c104HalfEEESt5arrayIPcLm2EEEEviT0_T1_,"a",@progbits
	.sectionflags	@""
	.align	4
.nv.constant0._ZN2at6native29vectorized_elementwise_kernelILi2ENS0_10AbsFunctorIN3c104HalfEEESt5arrayIPcLm2EEEEviT0_T1_:
	.zero		552


//--------------------- .nv.constant0._ZN2at6native29vectorized_elementwise_kernelILi4ENS0_10AbsFunctorIN3c104HalfEEESt5arrayIPcLm2EEEEviT0_T1_ --------------------------
	.section	.nv.constant0._ZN2at6native29vectorized_elementwise_kernelILi4ENS0_10AbsFunctorIN3c104HalfEEESt5arrayIPcLm2EEEEviT0_T1_,"a",@progbits
	.sectionflags	@""
	.align	4
.nv.constant0._ZN2at6native29vectorized_elementwise_kernelILi4ENS0_10AbsFunctorIN3c104HalfEEESt5arrayIPcLm2EEEEviT0_T1_:
	.zero		552


//--------------------- .nv.constant0._ZN2at6native29vectorized_elementwise_kernelILi8ENS0_10AbsFunctorIN3c104HalfEEESt5arrayIPcLm2EEEEviT0_T1_ --------------------------
	.section	.nv.constant0._ZN2at6native29vectorized_elementwise_kernelILi8ENS0_10AbsFunctorIN3c104HalfEEESt5arrayIPcLm2EEEEviT0_T1_,"a",@progbits
	.sectionflags	@""
	.align	4
.nv.constant0._ZN2at6native29vectorized_elementwise_kernelILi8ENS0_10AbsFunctorIN3c104HalfEEESt5arrayIPcLm2EEEEviT0_T1_:
	.zero		552


//--------------------- .nv.constant0._ZN2at6native18elementwise_kernelILi128ELi4EZNS0_15gpu_kernel_implINS0_10AbsFunctorIfEEEEvRNS_18TensorIteratorBaseERKT_EUliE_EEviT1_ --------------------------
	.section	.nv.constant0._ZN2at6native18elementwise_kernelILi128ELi4EZNS0_15gpu_kernel_implINS0_10AbsFunctorIfEEEEvRNS_18TensorIteratorBaseERKT_EUliE_EEviT1_,"a",@progbits
	.sectionflags	@""
	.align	4
.nv.constant0._ZN2at6native18elementwise_kernelILi128ELi4EZNS0_15gpu_kernel_implINS0_10AbsFunctorIfEEEEvRNS_18TensorIteratorBaseERKT_EUliE_EEviT1_:
	.zero		1072


//--------------------- .nv.constant0._ZN2at6native27unrolled_elementwise_kernelINS0_10AbsFunctorIfEESt5arrayIPcLm2EELi4E23TrivialOffsetCalculatorILi1EjES8_NS0_6memory12LoadWithCastILi1EEENS9_13StoreWithCastILi1EEEEEviT_T0_T2_T3_T4_T5_ --------------------------
	.section	.nv.constant0._ZN2at6native27unrolled_elementwise_kernelINS0_10AbsFunctorIfEESt5arrayIPcLm2EELi4E23TrivialOffsetCalculatorILi1EjES8_NS0_6memory12LoadWithCastILi1EEENS9_13StoreWithCastILi1EEEEEviT_T0_T2_T3_T4_T5_,"a",@progbits
	.sectionflags	@""
	.align	4
.nv.constant0._ZN2at6native27unrolled_elementwise_kernelINS0_10AbsFunctorIfEESt5arrayIPcLm2EELi4E23TrivialOffsetCalculatorILi1EjES8_NS0_6memory12LoadWithCastILi1EEENS9_13StoreWithCastILi1EEEEEviT_T0_T2_T3_T4_T5_:
	.zero		572


//--------------------- .nv.constant0._ZN2at6native18elementwise_kernelILi128ELi2EZNS0_22gpu_kernel_impl_nocastINS0_10AbsFunctorIfEEEEvRNS_18TensorIteratorBaseERKT_EUliE_EEviT1_ --------------------------
	.section	.nv.constant0._ZN2at6native18elementwise_kernelILi128ELi2EZNS0_22gpu_kernel_impl_nocastINS0_10AbsFunctorIfEEEEvRNS_18TensorIteratorBaseERKT_EUliE_EEviT1_,"a",@progbits
	.sectionflags	@""
	.align	4
.nv.constant0._ZN2at6native18elementwise_kernelILi128ELi2EZNS0_22gpu_kernel_impl_nocastINS0_10AbsFunctorIfEEEEvRNS_18TensorIteratorBaseERKT_EUliE_EEviT1_:
	.zero		1072


//--------------------- .nv.constant0._ZN2at6native27unrolled_elementwise_kernelINS0_10AbsFunctorIfEESt5arrayIPcLm2EELi4E23TrivialOffsetCalculatorILi1EjES8_NS0_6memory15LoadWithoutCastENS9_16StoreWithoutCastEEEviT_T0_T2_T3_T4_T5_ --------------------------
	.section	.nv.constant0._ZN2at6native27unrolled_elementwise_kernelINS0_10AbsFunctorIfEESt5arrayIPcLm2EELi4E23TrivialOffsetCalculatorILi1EjES8_NS0_6memory15LoadWithoutCastENS9_16StoreWithoutCastEEEviT_T0_T2_T3_T4_T5_,"a",@progbits
	.sectionflags	@""
	.align	4
.nv.constant0._ZN2at6native27unrolled_elementwise_kernelINS0_10AbsFunctorIfEESt5arrayIPcLm2EELi4E23TrivialOffsetCalculatorILi1EjES8_NS0_6memory15LoadWithoutCastENS9_16StoreWithoutCastEEEviT_T0_T2_T3_T4_T5_:
	.zero		556


//--------------------- .nv.constant0._ZN2at6native29vectorized_elementwise_kernelILi2ENS0_10AbsFunctorIfEESt5arrayIPcLm2EEEEviT0_T1_ --------------------------
	.section	.nv.constant0._ZN2at6native29vectorized_elementwise_kernelILi2ENS0_10AbsFunctorIfEESt5arrayIPcLm2EEEEviT0_T1_,"a",@progbits
	.sectionflags	@""
	.align	4
.nv.constant0._ZN2at6native29vectorized_elementwise_kernelILi2ENS0_10AbsFunctorIfEESt5arrayIPcLm2EEEEviT0_T1_:
	.zero		552


//--------------------- .nv.constant0._ZN2at6native29vectorized_elementwise_kernelILi4ENS0_10AbsFunctorIfEESt5arrayIPcLm2EEEEviT0_T1_ --------------------------
	.section	.nv.constant0._ZN2at6native29vectorized_elementwise_kernelILi4ENS0_10AbsFunctorIfEESt5arrayIPcLm2EEEEviT0_T1_,"a",@progbits
	.sectionflags	@""
	.align	4
.nv.constant0._ZN2at6native29vectorized_elementwise_kernelILi4ENS0_10AbsFunctorIfEESt5arrayIPcLm2EEEEviT0_T1_:
	.zero		552


//--------------------- .nv.constant0._ZN2at6native29vectorized_elementwise_kernelILi8ENS0_10AbsFunctorIfEESt5arrayIPcLm2EEEEviT0_T1_ --------------------------
	.section	.nv.constant0._ZN2at6native29vectorized_elementwise_kernelILi8ENS0_10AbsFunctorIfEESt5arrayIPcLm2EEEEviT0_T1_,"a",@progbits
	.sectionflags	@""
	.align	4
.nv.constant0._ZN2at6native29vectorized_elementwise_kernelILi8ENS0_10AbsFunctorIfEESt5arrayIPcLm2EEEEviT0_T1_:
	.zero		552


//--------------------- .nv.constant0._ZN2at6native18elementwise_kernelILi128ELi4EZNS0_15gpu_kernel_implINS0_10AbsFunctorIdEEEEvRNS_18TensorIteratorBaseERKT_EUliE_EEviT1_ --------------------------
	.section	.nv.constant0._ZN2at6native18elementwise_kernelILi128ELi4EZNS0_15gpu_kernel_implINS0_10AbsFunctorIdEEEEvRNS_18TensorIteratorBaseERKT_EUliE_EEviT1_,"a",@progbits
	.sectionflags	@""
	.align	4
.nv.constant0._ZN2at6native18elementwise_kernelILi128ELi4EZNS0_15gpu_kernel_implINS0_10AbsFunctorIdEEEEvRNS_18TensorIteratorBaseERKT_EUliE_EEviT1_:
	.zero		1072


//--------------------- .nv.constant0._ZN2at6native27unrolled_elementwise_kernelINS0_10AbsFunctorIdEESt5arrayIPcLm2EELi4E23TrivialOffsetCalculatorILi1EjES8_NS0_6memory12LoadWithCastILi1EEENS9_13StoreWithCastILi1EEEEEviT_T0_T2_T3_T4_T5_ --------------------------
	.section	.nv.constant0._ZN2at6native27unrolled_elementwise_kernelINS0_10AbsFunctorIdEESt5arrayIPcLm2EELi4E23TrivialOffsetCalculatorILi1EjES8_NS0_6memory12LoadWithCastILi1EEENS9_13StoreWithCastILi1EEEEEviT_T0_T2_T3_T4_T5_,"a",@progbits
	.sectionflags	@""
	.align	4
.nv.constant0._ZN2at6native27unrolled_elementwise_kernelINS0_10AbsFunctorIdEESt5arrayIPcLm2EELi4E23TrivialOffsetCalculatorILi1EjES8_NS0_6memory12LoadWithCastILi1EEENS9_13StoreWithCastILi1EEEEEviT_T0_T2_T3_T4_T5_:
	.zero		572


//--------------------- .nv.constant0._ZN2at6native18elementwise_kernelILi128ELi2EZNS0_22gpu_kernel_impl_nocastINS0_10AbsFunctorIdEEEEvRNS_18TensorIteratorBaseERKT_EUliE_EEviT1_ --------------------------
	.section	.nv.constant0._ZN2at6native18elementwise_kernelILi128ELi2EZNS0_22gpu_kernel_impl_nocastINS0_10AbsFunctorIdEEEEvRNS_18TensorIteratorBaseERKT_EUliE_EEviT1_,"a",@progbits
	.sectionflags	@""
	.align	4
.nv.constant0._ZN2at6native18elementwise_kernelILi128ELi2EZNS0_22gpu_kernel_impl_nocastINS0_10AbsFunctorIdEEEEvRNS_18TensorIteratorBaseERKT_EUliE_EEviT1_:
	.zero		1072


//--------------------- .nv.constant0._ZN2at6native27unrolled_elementwise_kernelINS0_10AbsFunctorIdEESt5arrayIPcLm2EELi4E23TrivialOffsetCalculatorILi1EjES8_NS0_6memory15LoadWithoutCastENS9_16StoreWithoutCastEEEviT_T0_T2_T3_T4_T5_ --------------------------
	.section	.nv.constant0._ZN2at6native27unrolled_elementwise_kernelINS0_10AbsFunctorIdEESt5arrayIPcLm2EELi4E23TrivialOffsetCalculatorILi1EjES8_NS0_6memory15LoadWithoutCastENS9_16StoreWithoutCastEEEviT_T0_T2_T3_T4_T5_,"a",@progbits
	.sectionflags	@""
	.align	4
.nv.constant0._ZN2at6native27unrolled_elementwise_kernelINS0_10AbsFunctorIdEESt5arrayIPcLm2EELi4E23TrivialOffsetCalculatorILi1EjES8_NS0_6memory15LoadWithoutCastENS9_16StoreWithoutCastEEEviT_T0_T2_T3_T4_T5_:
	.zero		556


//--------------------- .nv.constant0._ZN2at6native29vectorized_elementwise_kernelILi2ENS0_10AbsFunctorIdEESt5arrayIPcLm2EEEEviT0_T1_ --------------------------
	.section	.nv.constant0._ZN2at6native29vectorized_elementwise_kernelILi2ENS0_10AbsFunctorIdEESt5arrayIPcLm2EEEEviT0_T1_,"a",@progbits
	.sectionflags	@""
	.align	4
.nv.constant0._ZN2at6native29vectorized_elementwise_kernelILi2ENS0_10AbsFunctorIdEESt5arrayIPcLm2EEEEviT0_T1_:
	.zero		552


//--------------------- .nv.constant0._ZN2at6native29vectorized_elementwise_kernelILi4ENS0_10AbsFunctorIdEESt5arrayIPcLm2EEEEviT0_T1_ --------------------------
	.section	.nv.constant0._ZN2at6native29vectorized_elementwise_kernelILi4ENS0_10AbsFunctorIdEESt5arrayIPcLm2EEEEviT0_T1_,"a",@progbits
	.sectionflags	@""
	.align	4
.nv.constant0._ZN2at6native29vectorized_elementwise_kernelILi4ENS0_10AbsFunctorIdEESt5arrayIPcLm2EEEEviT0_T1_:
	.zero		552


//--------------------- .nv.constant0._ZN2at6native29vectorized_elementwise_kernelILi8ENS0_10AbsFunctorIdEESt5arrayIPcLm2EEEEviT0_T1_ --------------------------
	.section	.nv.constant0._ZN2at6native29vectorized_elementwise_kernelILi8ENS0_10AbsFunctorIdEESt5arrayIPcLm2EEEEviT0_T1_,"a",@progbits
	.sectionflags	@""
	.align	4
.nv.constant0._ZN2at6native29vectorized_elementwise_kernelILi8ENS0_10AbsFunctorIdEESt5arrayIPcLm2EEEEviT0_T1_:
	.zero		552


//--------------------- .nv.constant0._ZN2at6native18elementwise_kernelILi128ELi4EZNS0_15gpu_kernel_implINS0_10AbsFunctorIsEEEEvRNS_18TensorIteratorBaseERKT_EUliE_EEviT1_ --------------------------
	.section	.nv.constant0._ZN2at6native18elementwise_kernelILi128ELi4EZNS0_15gpu_kernel_implINS0_10AbsFunctorIsEEEEvRNS_18TensorIteratorBaseERKT_EUliE_EEviT1_,"a",@progbits
	.sectionflags	@""
	.align	4
.nv.constant0._ZN2at6native18elementwise_kernelILi128ELi4EZNS0_15gpu_kernel_implINS0_10AbsFunctorIsEEEEvRNS_18TensorIteratorBaseERKT_EUliE_EEviT1_:
	.zero		1072


//--------------------- .nv.constant0._ZN2at6native27unrolled_elementwise_kernelINS0_10AbsFunctorIsEESt5arrayIPcLm2EELi4E23TrivialOffsetCalculatorILi1EjES8_NS0_6memory12LoadWithCastILi1EEENS9_13StoreWithCastILi1EEEEEviT_T0_T2_T3_T4_T5_ --------------------------
	.section	.nv.constant0._ZN2at6native27unrolled_elementwise_kernelINS0_10AbsFunctorIsEESt5arrayIPcLm2EELi4E23TrivialOffsetCalculatorILi1EjES8_NS0_6memory12LoadWithCastILi1EEENS9_13StoreWithCastILi1EEEEEviT_T0_T2_T3_T4_T5_,"a",@progbits
	.sectionflags	@""
	.align	4
.nv.constant0._ZN2at6native27unrolled_elementwise_kernelINS0_10AbsFunctorIsEESt5arrayIPcLm2EELi4E23TrivialOffsetCalculatorILi1EjES8_NS0_6memory12LoadWithCastILi1EEENS9_13StoreWithCastILi1EEEEEviT_T0_T2_T3_T4_T5_:
	.zero		572


//--------------------- .nv.constant0._ZN2at6native18elementwise_kernelILi128ELi4EZNS0_22gpu_kernel_impl_nocastINS0_10AbsFunctorIsEEEEvRNS_18TensorIteratorBaseERKT_EUliE_EEviT1_ --------------------------
	.section	.nv.constant0._ZN2at6native18elementwise_kernelILi128ELi4EZNS0_22gpu_kernel_impl_nocastINS0_10AbsFunctorIsEEEEvRNS_18TensorIteratorBaseERKT_EUliE_EEviT1_,"a",@progbits
	.sectionflags	@""
	.align	4
.nv.constant0._ZN2at6native18elementwise_kernelILi128ELi4EZNS0_22gpu_kernel_impl_nocastINS0_10AbsFunctorIsEEEEvRNS_18TensorIteratorBaseERKT_EUliE_EEviT1_:
	.zero		1072


//--------------------- .nv.constant0._ZN2at6native27unrolled_elementwise_kernelINS0_10AbsFunctorIsEESt5arrayIPcLm2EELi4E23TrivialOffsetCalculatorILi1EjES8_NS0_6memory15LoadWithoutCastENS9_16StoreWithoutCastEEEviT_T0_T2_T3_T4_T5_ --------------------------
	.section	.nv.constant0._ZN2at6native27unrolled_elementwise_kernelINS0_10AbsFunctorIsEESt5arrayIPcLm2EELi4E23TrivialOffsetCalculatorILi1EjES8_NS0_6memory15LoadWithoutCastENS9_16StoreWithoutCastEEEviT_T0_T2_T3_T4_T5_,"a",@progbits
	.sectionflags	@""
	.align	4
.nv.constant0._ZN2at6native27unrolled_elementwise_kernelINS0_10AbsFunctorIsEESt5arrayIPcLm2EELi4E23TrivialOffsetCalculatorILi1EjES8_NS0_6memory15LoadWithoutCastENS9_16StoreWithoutCastEEEviT_T0_T2_T3_T4_T5_:
	.zero		556


//--------------------- .nv.constant0._ZN2at6native29vectorized_elementwise_kernelILi2ENS0_10AbsFunctorIsEESt5arrayIPcLm2EEEEviT0_T1_ --------------------------
	.section	.nv.constant0._ZN2at6native29vectorized_elementwise_kernelILi2ENS0_10AbsFunctorIsEESt5arrayIPcLm2EEEEviT0_T1_,"a",@progbits
	.sectionflags	@""
	.align	4
.nv.constant0._ZN2at6native29vectorized_elementwise_kernelILi2ENS0_10AbsFunctorIsEESt5arrayIPcLm2EEEEviT0_T1_:
	.zero		552


//--------------------- .nv.constant0._ZN2at6native29vectorized_elementwise_kernelILi4ENS0_10AbsFunctorIsEESt5arrayIPcLm2EEEEviT0_T1_ --------------------------
	.section	.nv.constant0._ZN2at6native29vectorized_elementwise_kernelILi4ENS0_10AbsFunctorIsEESt5arrayIPcLm2EEEEviT0_T1_,"a",@progbits
	.sectionflags	@""
	.align	4
.nv.constant0._ZN2at6native29vectorized_elementwise_kernelILi4ENS0_10AbsFunctorIsEESt5arrayIPcLm2EEEEviT0_T1_:
	.zero		552


//--------------------- .nv.constant0._ZN2at6native29vectorized_elementwise_kernelILi8ENS0_10AbsFunctorIsEESt5arrayIPcLm2EEEEviT0_T1_ --------------------------
	.section	.nv.constant0._ZN2at6native29vectorized_elementwise_kernelILi8ENS0_10AbsFunctorIsEESt5arrayIPcLm2EEEEviT0_T1_,"a",@progbits
	.sectionflags	@""
	.align	4
.nv.constant0._ZN2at6native29vectorized_elementwise_kernelILi8ENS0_10AbsFunctorIsEESt5arrayIPcLm2EEEEviT0_T1_:
	.zero		552


//--------------------- .nv.constant0._ZN2at6native18elementwise_kernelILi128ELi4EZNS0_15gpu_kernel_implINS0_10AbsFunctorIlEEEEvRNS_18TensorIteratorBaseERKT_EUliE_EEviT1_ --------------------------
	.section	.nv.constant0._ZN2at6native18elementwise_kernelILi128ELi4EZNS0_15gpu_kernel_implINS0_10AbsFunctorIlEEEEvRNS_18TensorIteratorBaseERKT_EUliE_EEviT1_,"a",@progbits
	.sectionflags	@""
	.align	4
.nv.constant0._ZN2at6native18elementwise_kernelILi128ELi4EZNS0_15gpu_kernel_implINS0_10AbsFunctorIlEEEEvRNS_18TensorIteratorBaseERKT_EUliE_EEviT1_:
	.zero		1072


//--------------------- .nv.constant0._ZN2at6native27unrolled_elementwise_kernelINS0_10AbsFunctorIlEESt5arrayIPcLm2EELi4E23TrivialOffsetCalculatorILi1EjES8_NS0_6memory12LoadWithCastILi1EEENS9_13StoreWithCastILi1EEEEEviT_T0_T2_T3_T4_T5_ --------------------------
	.section	.nv.constant0._ZN2at6native27unrolled_elementwise_kernelINS0_10AbsFunctorIlEESt5arrayIPcLm2EELi4E23TrivialOffsetCalculatorILi1EjES8_NS0_6memory12LoadWithCastILi1EEENS9_13StoreWithCastILi1EEEEEviT_T0_T2_T3_T4_T5_,"a",@progbits
	.sectionflags	@""
	.align	4
.nv.constant0._ZN2at6native27unrolled_elementwise_kernelINS0_10AbsFunctorIlEESt5arrayIPcLm2EELi4E23TrivialOffsetCalculatorILi1EjES8_NS0_6memory12LoadWithCastILi1EEENS9_13StoreWithCastILi1EEEEEviT_T0_T2_T3_T4_T5_:
	.zero		572


//--------------------- .nv.constant0._ZN2at6native18elementwise_kernelILi128ELi2EZNS0_22gpu_kernel_impl_nocastINS0_10AbsFunctorIlEEEEvRNS_18TensorIteratorBaseERKT_EUliE_EEviT1_ --------------------------
	.section	.nv.constant0._ZN2at6native18elementwise_kernelILi128ELi2EZNS0_22gpu_kernel_impl_nocastINS0_10AbsFunctorIlEEEEvRNS_18TensorIteratorBaseERKT_EUliE_EEviT1_,"a",@progbits
	.sectionflags	@""
	.align	4
.nv.constant0._ZN2at6native18elementwise_kernelILi128ELi2EZNS0_22gpu_kernel_impl_nocastINS0_10AbsFunctorIlEEEEvRNS_18TensorIteratorBaseERKT_EUliE_EEviT1_:
	.zero		1072


//--------------------- .nv.constant0._ZN2at6native27unrolled_elementwise_kernelINS0_10AbsFunctorIlEESt5arrayIPcLm2EELi4E23TrivialOffsetCalculatorILi1EjES8_NS0_6memory15LoadWithoutCastENS9_16StoreWithoutCastEEEviT_T0_T2_T3_T4_T5_ --------------------------
	.section	.nv.constant0._ZN2at6native27unrolled_elementwise_kernelINS0_10AbsFunctorIlEESt5arrayIPcLm2EELi4E23TrivialOffsetCalculatorILi1EjES8_NS0_6memory15LoadWithoutCastENS9_16StoreWithoutCastEEEviT_T0_T2_T3_T4_T5_,"a",@progbits
	.sectionflags	@""
	.align	4
.nv.constant0._ZN2at6native27unrolled_elementwise_kernelINS0_10AbsFunctorIlEESt5arrayIPcLm2EELi4E23TrivialOffsetCalculatorILi1EjES8_NS0_6memory15LoadWithoutCastENS9_16StoreWithoutCastEEEviT_T0_T2_T3_T4_T5_:
	.zero		556


//--------------------- .nv.constant0._ZN2at6native29vectorized_elementwise_kernelILi2ENS0_10AbsFunctorIlEESt5arrayIPcLm2EEEEviT0_T1_ --------------------------
	.section	.nv.constant0._ZN2at6native29vectorized_elementwise_kernelILi2ENS0_10AbsFunctorIlEESt5arrayIPcLm2EEEEviT0_T1_,"a",@progbits
	.sectionflags	@""
	.align	4
.nv.constant0._ZN2at6native29vectorized_elementwise_kernelILi2ENS0_10AbsFunctorIlEESt5arrayIPcLm2EEEEviT0_T1_:
	.zero		552


//--------------------- .nv.constant0._ZN2at6native29vectorized_elementwise_kernelILi4ENS0_10AbsFunctorIlEESt5arrayIPcLm2EEEEviT0_T1_ --------------------------
	.section	.nv.constant0._ZN2at6native29vectorized_elementwise_kernelILi4ENS0_10AbsFunctorIlEESt5arrayIPcLm2EEEEviT0_T1_,"a",@progbits
	.sectionflags	@""
	.align	4
.nv.constant0._ZN2at6native29vectorized_elementwise_kernelILi4ENS0_10AbsFunctorIlEESt5arrayIPcLm2EEEEviT0_T1_:
	.zero		552


//--------------------- .nv.constant0._ZN2at6native29vectorized_elementwise_kernelILi8ENS0_10AbsFunctorIlEESt5arrayIPcLm2EEEEviT0_T1_ --------------------------
	.section	.nv.constant0._ZN2at6native29vectorized_elementwise_kernelILi8ENS0_10AbsFunctorIlEESt5arrayIPcLm2EEEEviT0_T1_,"a",@progbits
	.sectionflags	@""
	.align	4
.nv.constant0._ZN2at6native29vectorized_elementwise_kernelILi8ENS0_10AbsFunctorIlEESt5arrayIPcLm2EEEEviT0_T1_:
	.zero		552


//--------------------- .nv.constant0._ZN2at6native18elementwise_kernelILi128ELi4EZNS0_15gpu_kernel_implINS0_10AbsFunctorIiEEEEvRNS_18TensorIteratorBaseERKT_EUliE_EEviT1_ --------------------------
	.section	.nv.constant0._ZN2at6native18elementwise_kernelILi128ELi4EZNS0_15gpu_kernel_implINS0_10AbsFunctorIiEEEEvRNS_18TensorIteratorBaseERKT_EUliE_EEviT1_,"a",@progbits
	.sectionflags	@""
	.align	4
.nv.constant0._ZN2at6native18elementwise_kernelILi128ELi4EZNS0_15gpu_kernel_implINS0_10AbsFunctorIiEEEEvRNS_18TensorIteratorBaseERKT_EUliE_EEviT1_:
	.zero		1072


//--------------------- .nv.constant0._ZN2at6native27unrolled_elementwise_kernelINS0_10AbsFunctorIiEESt5arrayIPcLm2EELi4E23TrivialOffsetCalculatorILi1EjES8_NS0_6memory12LoadWithCastILi1EEENS9_13StoreWithCastILi1EEEEEviT_T0_T2_T3_T4_T5_ --------------------------
	.section	.nv.constant0._ZN2at6native27unrolled_elementwise_kernelINS0_10AbsFunctorIiEESt5arrayIPcLm2EELi4E23TrivialOffsetCalculatorILi1EjES8_NS0_6memory12LoadWithCastILi1EEENS9_13StoreWithCastILi1EEEEEviT_T0_T2_T3_T4_T5_,"a",@progbits
	.sectionflags	@""
	.align	4
.nv.constant0._ZN2at6native27unrolled_elementwise_kernelINS0_10AbsFunctorIiEESt5arrayIPcLm2EELi4E23TrivialOffsetCalculatorILi1EjES8_NS0_6memory12LoadWithCastILi1EEENS9_13StoreWithCastILi1EEEEEviT_T0_T2_T3_T4_T5_:
	.zero		572


//--------------------- .nv.constant0._ZN2at6native18elementwise_kernelILi128ELi2EZNS0_22gpu_kernel_impl_nocastINS0_10AbsFunctorIiEEEEvRNS_18TensorIteratorBaseERKT_EUliE_EEviT1_ --------------------------
	.section	.nv.constant0._ZN2at6native18elementwise_kernelILi128ELi2EZNS0_22gpu_kernel_impl_nocastINS0_10AbsFunctorIiEEEEvRNS_18TensorIteratorBaseERKT_EUliE_EEviT1_,"a",@progbits
	.sectionflags	@""
	.align	4
.nv.constant0._ZN2at6native18elementwise_kernelILi128ELi2EZNS0_22gpu_kernel_impl_nocastINS0_10AbsFunctorIiEEEEvRNS_18TensorIteratorBaseERKT_EUliE_EEviT1_:
	.zero		1072


//--------------------- .nv.constant0._ZN2at6native27unrolled_elementwise_kernelINS0_10AbsFunctorIiEESt5arrayIPcLm2EELi4E23TrivialOffsetCalculatorILi1EjES8_NS0_6memory15LoadWithoutCastENS9_16StoreWithoutCastEEEviT_T0_T2_T3_T4_T5_ --------------------------
	.section	.nv.constant0._ZN2at6native27unrolled_elementwise_kernelINS0_10AbsFunctorIiEESt5arrayIPcLm2EELi4E23TrivialOffsetCalculatorILi1EjES8_NS0_6memory15LoadWithoutCastENS9_16StoreWithoutCastEEEviT_T0_T2_T3_T4_T5_,"a",@progbits
	.sectionflags	@""
	.align	4
.nv.constant0._ZN2at6native27unrolled_elementwise_kernelINS0_10AbsFunctorIiEESt5arrayIPcLm2EELi4E23TrivialOffsetCalculatorILi1EjES8_NS0_6memory15LoadWithoutCastENS9_16StoreWithoutCastEEEviT_T0_T2_T3_T4_T5_:
	.zero		556


//--------------------- .nv.constant0._ZN2at6native29vectorized_elementwise_kernelILi2ENS0_10AbsFunctorIiEESt5arrayIPcLm2EEEEviT0_T1_ --------------------------
	.section	.nv.constant0._ZN2at6native29vectorized_elementwise_kernelILi2ENS0_10AbsFunctorIiEESt5arrayIPcLm2EEEEviT0_T1_,"a",@progbits
	.sectionflags	@""
	.align	4
.nv.constant0._ZN2at6native29vectorized_elementwise_kernelILi2ENS0_10AbsFunctorIiEESt5arrayIPcLm2EEEEviT0_T1_:
	.zero		552


//--------------------- .nv.constant0._ZN2at6native29vectorized_elementwise_kernelILi4ENS0_10AbsFunctorIiEESt5arrayIPcLm2EEEEviT0_T1_ --------------------------
	.section	.nv.constant0._ZN2at6native29vectorized_elementwise_kernelILi4ENS0_10AbsFunctorIiEESt5arrayIPcLm2EEEEviT0_T1_,"a",@progbits
	.sectionflags	@""
	.align	4
.nv.constant0._ZN2at6native29vectorized_elementwise_kernelILi4ENS0_10AbsFunctorIiEESt5arrayIPcLm2EEEEviT0_T1_:
	.zero		552


//--------------------- .nv.constant0._ZN2at6native29vectorized_elementwise_kernelILi8ENS0_10AbsFunctorIiEESt5arrayIPcLm2EEEEviT0_T1_ --------------------------
	.section	.nv.constant0._ZN2at6native29vectorized_elementwise_kernelILi8ENS0_10AbsFunctorIiEESt5arrayIPcLm2EEEEviT0_T1_,"a",@progbits
	.sectionflags	@""
	.align	4
.nv.constant0._ZN2at6native29vectorized_elementwise_kernelILi8ENS0_10AbsFunctorIiEESt5arrayIPcLm2EEEEviT0_T1_:
	.zero		552


//--------------------- .nv.constant0._ZN2at6native18elementwise_kernelILi128ELi4EZNS0_15gpu_kernel_implINS0_10AbsFunctorIaEEEEvRNS_18TensorIteratorBaseERKT_EUliE_EEviT1_ --------------------------
	.section	.nv.constant0._ZN2at6native18elementwise_kernelILi128ELi4EZNS0_15gpu_kernel_implINS0_10AbsFunctorIaEEEEvRNS_18TensorIteratorBaseERKT_EUliE_EEviT1_,"a",@progbits
	.sectionflags	@""
	.align	4
.nv.constant0._ZN2at6native18elementwise_kernelILi128ELi4EZNS0_15gpu_kernel_implINS0_10AbsFunctorIaEEEEvRNS_18TensorIteratorBaseERKT_EUliE_EEviT1_:
	.zero		1072


//--------------------- .nv.constant0._ZN2at6native27unrolled_elementwise_kernelINS0_10AbsFunctorIaEESt5arrayIPcLm2EELi4E23TrivialOffsetCalculatorILi1EjES8_NS0_6memory12LoadWithCastILi1EEENS9_13StoreWithCastILi1EEEEEviT_T0_T2_T3_T4_T5_ --------------------------
	.section	.nv.constant0._ZN2at6native27unrolled_elementwise_kernelINS0_10AbsFunctorIaEESt5arrayIPcLm2EELi4E23TrivialOffsetCalculatorILi1EjES8_NS0_6memory12LoadWithCastILi1EEENS9_13StoreWithCastILi1EEEEEviT_T0_T2_T3_T4_T5_,"a",@progbits
	.sectionflags	@""
	.align	4
.nv.constant0._ZN2at6native27unrolled_elementwise_kernelINS0_10AbsFunctorIaEESt5arrayIPcLm2EELi4E23TrivialOffsetCalculatorILi1EjES8_NS0_6memory12LoadWithCastILi1EEENS9_13StoreWithCastILi1EEEEEviT_T0_T2_T3_T4_T5_:
	.zero		572


//--------------------- .nv.constant0._ZN2at6native18elementwise_kernelILi128ELi4EZNS0_22gpu_kernel_impl_nocastINS0_10AbsFunctorIaEEEEvRNS_18TensorIteratorBaseERKT_EUliE_EEviT1_ --------------------------
	.section	.nv.constant0._ZN2at6native18elementwise_kernelILi128ELi4EZNS0_22gpu_kernel_impl_nocastINS0_10AbsFunctorIaEEEEvRNS_18TensorIteratorBaseERKT_EUliE_EEviT1_,"a",@progbits
	.sectionflags	@""
	.align	4
.nv.constant0._ZN2at6native18elementwise_kernelILi128ELi4EZNS0_22gpu_kernel_impl_nocastINS0_10AbsFunctorIaEEEEvRNS_18TensorIteratorBaseERKT_EUliE_EEviT1_:
	.zero		1072


//--------------------- .nv.constant0._ZN2at6native27unrolled_elementwise_kernelINS0_10AbsFunctorIaEESt5arrayIPcLm2EELi4E23TrivialOffsetCalculatorILi1EjES8_NS0_6memory15LoadWithoutCastENS9_16StoreWithoutCastEEEviT_T0_T2_T3_T4_T5_ --------------------------
	.section	.nv.constant0._ZN2at6native27unrolled_elementwise_kernelINS0_10AbsFunctorIaEESt5arrayIPcLm2EELi4E23TrivialOffsetCalculatorILi1EjES8_NS0_6memory15LoadWithoutCastENS9_16StoreWithoutCastEEEviT_T0_T2_T3_T4_T5_,"a",@progbits
	.sectionflags	@""
	.align	4
.nv.constant0._ZN2at6native27unrolled_elementwise_kernelINS0_10AbsFunctorIaEESt5arrayIPcLm2EELi4E23TrivialOffsetCalculatorILi1EjES8_NS0_6memory15LoadWithoutCastENS9_16StoreWithoutCastEEEviT_T0_T2_T3_T4_T5_:
	.zero		556


//--------------------- .nv.constant0._ZN2at6native29vectorized_elementwise_kernelILi2ENS0_10AbsFunctorIaEESt5arrayIPcLm2EEEEviT0_T1_ --------------------------
	.section	.nv.constant0._ZN2at6native29vectorized_elementwise_kernelILi2ENS0_10AbsFunctorIaEESt5arrayIPcLm2EEEEviT0_T1_,"a",@progbits
	.sectionflags	@""
	.align	4
.nv.constant0._ZN2at6native29vectorized_elementwise_kernelILi2ENS0_10AbsFunctorIaEESt5arrayIPcLm2EEEEviT0_T1_:
	.zero		552


//--------------------- .nv.constant0._ZN2at6native29vectorized_elementwise_kernelILi4ENS0_10AbsFunctorIaEESt5arrayIPcLm2EEEEviT0_T1_ --------------------------
	.section	.nv.constant0._ZN2at6native29vectorized_elementwise_kernelILi4ENS0_10AbsFunctorIaEESt5arrayIPcLm2EEEEviT0_T1_,"a",@progbits
	.sectionflags	@""
	.align	4
.nv.constant0._ZN2at6native29vectorized_elementwise_kernelILi4ENS0_10AbsFunctorIaEESt5arrayIPcLm2EEEEviT0_T1_:
	.zero		552


//--------------------- .nv.constant0._ZN2at6native29vectorized_elementwise_kernelILi8ENS0_10AbsFunctorIaEESt5arrayIPcLm2EEEEviT0_T1_ --------------------------
	.section	.nv.constant0._ZN2at6native29vectorized_elementwise_kernelILi8ENS0_10AbsFunctorIaEESt5arrayIPcLm2EEEEviT0_T1_,"a",@progbits
	.sectionflags	@""
	.align	4
.nv.constant0._ZN2at6native29vectorized_elementwise_kernelILi8ENS0_10AbsFunctorIaEESt5arrayIPcLm2EEEEviT0_T1_:
	.zero		552


//--------------------- .nv.constant0._ZN2at6native18elementwise_kernelILi128ELi4EZNS0_15gpu_kernel_implINS0_10AbsFunctorIhEEEEvRNS_18TensorIteratorBaseERKT_EUliE_EEviT1_ --------------------------
	.section	.nv.constant0._ZN2at6native18elementwise_kernelILi128ELi4EZNS0_15gpu_kernel_implINS0_10AbsFunctorIhEEEEvRNS_18TensorIteratorBaseERKT_EUliE_EEviT1_,"a",@progbits
	.sectionflags	@""
	.align	4
.nv.constant0._ZN2at6native18elementwise_kernelILi128ELi4EZNS0_15gpu_kernel_implINS0_10AbsFunctorIhEEEEvRNS_18TensorIteratorBaseERKT_EUliE_EEviT1_:
	.zero		1072


//--------------------- .nv.constant0._ZN2at6native27unrolled_elementwise_kernelINS0_10AbsFunctorIhEESt5arrayIPcLm2EELi4E23TrivialOffsetCalculatorILi1EjES8_NS0_6memory12LoadWithCastILi1EEENS9_13StoreWithCastILi1EEEEEviT_T0_T2_T3_T4_T5_ --------------------------
	.section	.nv.constant0._ZN2at6native27unrolled_elementwise_kernelINS0_10AbsFunctorIhEESt5arrayIPcLm2EELi4E23TrivialOffsetCalculatorILi1EjES8_NS0_6memory12LoadWithCastILi1EEENS9_13StoreWithCastILi1EEEEEviT_T0_T2_T3_T4_T5_,"a",@progbits
	.sectionflags	@""
	.align	4
.nv.constant0._ZN2at6native27unrolled_elementwise_kernelINS0_10AbsFunctorIhEESt5arrayIPcLm2EELi4E23TrivialOffsetCalculatorILi1EjES8_NS0_6memory12LoadWithCastILi1EEENS9_13StoreWithCastILi1EEEEEviT_T0_T2_T3_T4_T5_:
	.zero		572


//--------------------- .nv.constant0._ZN2at6native18elementwise_kernelILi128ELi4EZNS0_22gpu_kernel_impl_nocastINS0_10AbsFunctorIhEEEEvRNS_18TensorIteratorBaseERKT_EUliE_EEviT1_ --------------------------
	.section	.nv.constant0._ZN2at6native18elementwise_kernelILi128ELi4EZNS0_22gpu_kernel_impl_nocastINS0_10AbsFunctorIhEEEEvRNS_18TensorIteratorBaseERKT_EUliE_EEviT1_,"a",@progbits
	.sectionflags	@""
	.align	4
.nv.constant0._ZN2at6native18elementwise_kernelILi128ELi4EZNS0_22gpu_kernel_impl_nocastINS0_10AbsFunctorIhEEEEvRNS_18TensorIteratorBaseERKT_EUliE_EEviT1_:
	.zero		1072


//--------------------- .nv.constant0._ZN2at6native27unrolled_elementwise_kernelINS0_10AbsFunctorIhEESt5arrayIPcLm2EELi4E23TrivialOffsetCalculatorILi1EjES8_NS0_6memory15LoadWithoutCastENS9_16StoreWithoutCastEEEviT_T0_T2_T3_T4_T5_ --------------------------
	.section	.nv.constant0._ZN2at6native27unrolled_elementwise_kernelINS0_10AbsFunctorIhEESt5arrayIPcLm2EELi4E23TrivialOffsetCalculatorILi1EjES8_NS0_6memory15LoadWithoutCastENS9_16StoreWithoutCastEEEviT_T0_T2_T3_T4_T5_,"a",@progbits
	.sectionflags	@""
	.align	4
.nv.constant0._ZN2at6native27unrolled_elementwise_kernelINS0_10AbsFunctorIhEESt5arrayIPcLm2EELi4E23TrivialOffsetCalculatorILi1EjES8_NS0_6memory15LoadWithoutCastENS9_16StoreWithoutCastEEEviT_T0_T2_T3_T4_T5_:
	.zero		556


//--------------------- .nv.constant0._ZN2at6native29vectorized_elementwise_kernelILi2ENS0_10AbsFunctorIhEESt5arrayIPcLm2EEEEviT0_T1_ --------------------------
	.section	.nv.constant0._ZN2at6native29vectorized_elementwise_kernelILi2ENS0_10AbsFunctorIhEESt5arrayIPcLm2EEEEviT0_T1_,"a",@progbits
	.sectionflags	@""
	.align	4
.nv.constant0._ZN2at6native29vectorized_elementwise_kernelILi2ENS0_10AbsFunctorIhEESt5arrayIPcLm2EEEEviT0_T1_:
	.zero		552


//--------------------- .nv.constant0._ZN2at6native29vectorized_elementwise_kernelILi4ENS0_10AbsFunctorIhEESt5arrayIPcLm2EEEEviT0_T1_ --------------------------
	.section	.nv.constant0._ZN2at6native29vectorized_elementwise_kernelILi4ENS0_10AbsFunctorIhEESt5arrayIPcLm2EEEEviT0_T1_,"a",@progbits
	.sectionflags	@""
	.align	4
.nv.constant0._ZN2at6native29vectorized_elementwise_kernelILi4ENS0_10AbsFunctorIhEESt5arrayIPcLm2EEEEviT0_T1_:
	.zero		552


//--------------------- .nv.constant0._ZN2at6native29vectorized_elementwise_kernelILi8ENS0_10AbsFunctorIhEESt5arrayIPcLm2EEEEviT0_T1_ --------------------------
	.section	.nv.constant0._ZN2at6native29vectorized_elementwise_kernelILi8ENS0_10AbsFunctorIhEESt5arrayIPcLm2EEEEviT0_T1_,"a",@progbits
	.sectionflags	@""
	.align	4
.nv.constant0._ZN2at6native29vectorized_elementwise_kernelILi8ENS0_10AbsFunctorIhEESt5arrayIPcLm2EEEEviT0_T1_:
	.zero		552


//--------------------- SYMBOLS --------------------------

	.type		.nv.reservedSmem.offset0,@object
	.size		.nv.reservedSmem.offset0,0x4
	.type		__assertfail,@function
